//
// Generated by NVIDIA NVVM Compiler
//
// Compiler Build ID: CL-36424714
// Cuda compilation tools, release 13.0, V13.0.88
// Based on NVVM 20.0.0
//

.version 9.0
.target sm_100
.address_size 64

	// .globl	_Z18pubkey_hash_kernelPKhPhS1_m
.const .align 4 .b8 GX[32] = {152, 23, 248, 22, 91, 129, 242, 89, 217, 40, 206, 45, 219, 252, 155, 2, 7, 11, 135, 206, 149, 98, 160, 85, 172, 187, 220, 249, 126, 102, 190, 121};
.const .align 4 .b8 GY[32] = {184, 212, 16, 251, 143, 208, 71, 156, 25, 84, 133, 166, 72, 180, 23, 253, 168, 8, 17, 14, 252, 251, 164, 93, 101, 196, 163, 38, 119, 218, 58, 72};
.global .align 4 .b8 K256[256] = {152, 47, 138, 66, 145, 68, 55, 113, 207, 251, 192, 181, 165, 219, 181, 233, 91, 194, 86, 57, 241, 17, 241, 89, 164, 130, 63, 146, 213, 94, 28, 171, 152, 170, 7, 216, 1, 91, 131, 18, 190, 133, 49, 36, 195, 125, 12, 85, 116, 93, 190, 114, 254, 177, 222, 128, 167, 6, 220, 155, 116, 241, 155, 193, 193, 105, 155, 228, 134, 71, 190, 239, 198, 157, 193, 15, 204, 161, 12, 36, 111, 44, 233, 45, 170, 132, 116, 74, 220, 169, 176, 92, 218, 136, 249, 118, 82, 81, 62, 152, 109, 198, 49, 168, 200, 39, 3, 176, 199, 127, 89, 191, 243, 11, 224, 198, 71, 145, 167, 213, 81, 99, 202, 6, 103, 41, 41, 20, 133, 10, 183, 39, 56, 33, 27, 46, 252, 109, 44, 77, 19, 13, 56, 83, 84, 115, 10, 101, 187, 10, 106, 118, 46, 201, 194, 129, 133, 44, 114, 146, 161, 232, 191, 162, 75, 102, 26, 168, 112, 139, 75, 194, 163, 81, 108, 199, 25, 232, 146, 209, 36, 6, 153, 214, 133, 53, 14, 244, 112, 160, 106, 16, 22, 193, 164, 25, 8, 108, 55, 30, 76, 119, 72, 39, 181, 188, 176, 52, 179, 12, 28, 57, 74, 170, 216, 78, 79, 202, 156, 91, 243, 111, 46, 104, 238, 130, 143, 116, 111, 99, 165, 120, 20, 120, 200, 132, 8, 2, 199, 140, 250, 255, 190, 144, 235, 108, 80, 164, 247, 163, 249, 190, 242, 120, 113, 198};

.visible .entry _Z18pubkey_hash_kernelPKhPhS1_m(
	.param .u64 .ptr .align 1 _Z18pubkey_hash_kernelPKhPhS1_m_param_0,
	.param .u64 .ptr .align 1 _Z18pubkey_hash_kernelPKhPhS1_m_param_1,
	.param .u64 .ptr .align 1 _Z18pubkey_hash_kernelPKhPhS1_m_param_2,
	.param .u64 _Z18pubkey_hash_kernelPKhPhS1_m_param_3
)
{
	.local .align 16 .b8 	__local_depot0[288];
	.reg .b64 	%SP;
	.reg .b64 	%SPL;
	.reg .pred 	%p<417>;
	.reg .b16 	%rs<16>;
	.reg .b32 	%r<2431>;
	.reg .b64 	%rd<15993>;

	mov.u64 	%SPL, __local_depot0;
	ld.param.u64 	%rd726, [_Z18pubkey_hash_kernelPKhPhS1_m_param_0];
	ld.param.u64 	%rd729, [_Z18pubkey_hash_kernelPKhPhS1_m_param_3];
	add.u64 	%rd15992, %SPL, 0;
	add.u64 	%rd2, %SPL, 256;
	mov.u32 	%r699, %ctaid.x;
	mov.u32 	%r700, %ntid.x;
	mov.u32 	%r701, %tid.x;
	mad.lo.s32 	%r2072, %r699, %r700, %r701;
	cvt.u64.u32 	%rd732, %r2072;
	setp.le.u64 	%p3, %rd729, %rd732;
	@%p3 bra 	$L__BB0_474;
	cvta.to.global.u64 	%rd733, %rd726;
	ld.global.u8 	%r703, [%rd733+15];
	ld.global.u8 	%r704, [%rd733+14];
	prmt.b32 	%r705, %r704, %r703, 0x3340U;
	ld.global.u8 	%r706, [%rd733+13];
	ld.global.u8 	%r707, [%rd733+12];
	prmt.b32 	%r708, %r707, %r706, 0x3340U;
	prmt.b32 	%r709, %r708, %r705, 0x5410U;
	ld.global.u8 	%r710, [%rd733+11];
	ld.global.u8 	%r711, [%rd733+10];
	prmt.b32 	%r712, %r711, %r710, 0x3340U;
	ld.global.u8 	%r713, [%rd733+9];
	ld.global.u8 	%r714, [%rd733+8];
	prmt.b32 	%r715, %r714, %r713, 0x3340U;
	prmt.b32 	%r716, %r715, %r712, 0x5410U;
	ld.global.u8 	%r717, [%rd733+7];
	ld.global.u8 	%r718, [%rd733+6];
	prmt.b32 	%r719, %r718, %r717, 0x3340U;
	ld.global.u8 	%r720, [%rd733+5];
	ld.global.u8 	%r721, [%rd733+4];
	prmt.b32 	%r722, %r721, %r720, 0x3340U;
	prmt.b32 	%r723, %r722, %r719, 0x5410U;
	ld.global.u8 	%r724, [%rd733+3];
	ld.global.u8 	%r725, [%rd733+2];
	prmt.b32 	%r726, %r725, %r724, 0x3340U;
	ld.global.u8 	%r727, [%rd733+1];
	ld.global.u8 	%r728, [%rd733];
	prmt.b32 	%r729, %r728, %r727, 0x3340U;
	prmt.b32 	%r730, %r729, %r726, 0x5410U;
	st.local.v4.b32 	[%rd2], {%r730, %r723, %r716, %r709};
	ld.global.u8 	%r731, [%rd733+31];
	ld.global.u8 	%r732, [%rd733+30];
	prmt.b32 	%r733, %r732, %r731, 0x3340U;
	ld.global.u8 	%r734, [%rd733+29];
	ld.global.u8 	%r735, [%rd733+28];
	prmt.b32 	%r736, %r735, %r734, 0x3340U;
	prmt.b32 	%r737, %r736, %r733, 0x5410U;
	ld.global.u8 	%r738, [%rd733+27];
	ld.global.u8 	%r739, [%rd733+26];
	prmt.b32 	%r740, %r739, %r738, 0x3340U;
	ld.global.u8 	%r741, [%rd733+25];
	ld.global.u8 	%r742, [%rd733+24];
	prmt.b32 	%r743, %r742, %r741, 0x3340U;
	prmt.b32 	%r744, %r743, %r740, 0x5410U;
	ld.global.u8 	%r745, [%rd733+23];
	ld.global.u8 	%r746, [%rd733+22];
	prmt.b32 	%r747, %r746, %r745, 0x3340U;
	ld.global.u8 	%r748, [%rd733+21];
	ld.global.u8 	%r749, [%rd733+20];
	prmt.b32 	%r750, %r749, %r748, 0x3340U;
	prmt.b32 	%r751, %r750, %r747, 0x5410U;
	ld.global.u8 	%r752, [%rd733+19];
	ld.global.u8 	%r753, [%rd733+18];
	prmt.b32 	%r754, %r753, %r752, 0x3340U;
	ld.global.u8 	%r755, [%rd733+17];
	ld.global.u8 	%r756, [%rd733+16];
	prmt.b32 	%r757, %r756, %r755, 0x3340U;
	prmt.b32 	%r758, %r757, %r754, 0x5410U;
	st.local.v4.b32 	[%rd2+16], {%r758, %r751, %r744, %r737};
	mov.b32 	%r2071, 31;
$L__BB0_2:
	cvt.u64.u32 	%rd734, %r2071;
	add.s64 	%rd735, %rd2, %rd734;
	ld.local.u8 	%r759, [%rd735];
	and.b32  	%r760, %r2072, 255;
	add.s32 	%r761, %r760, %r759;
	st.local.u8 	[%rd735], %r761;
	shr.u32 	%r762, %r2072, 8;
	shr.u32 	%r763, %r761, 8;
	add.s32 	%r2072, %r763, %r762;
	setp.ne.s32 	%p4, %r2072, 0;
	add.s32 	%r5, %r2071, -1;
	setp.ne.s32 	%p5, %r2071, 0;
	and.pred  	%p6, %p4, %p5;
	mov.u32 	%r2071, %r5;
	@%p6 bra 	$L__BB0_2;
	mov.b32 	%r2164, 0;
	mov.u32 	%r2165, %r2164;
	mov.u32 	%r2166, %r2164;
	mov.u32 	%r2167, %r2164;
	mov.u32 	%r2168, %r2164;
	mov.u32 	%r2169, %r2164;
	mov.u32 	%r2170, %r2164;
	mov.u32 	%r2171, %r2164;
	mov.u32 	%r2097, %r2164;
$L__BB0_4:
	sub.s32 	%r767, 31, %r2097;
	cvt.u64.u32 	%rd736, %r767;
	add.s64 	%rd737, %rd2, %rd736;
	ld.local.u8 	%r31, [%rd737];
	mov.b32 	%r2122, 7;
$L__BB0_5:
	or.b32  	%r769, %r2171, %r2170;
	or.b32  	%r770, %r769, %r2169;
	or.b32  	%r771, %r770, %r2168;
	or.b32  	%r772, %r771, %r2167;
	or.b32  	%r773, %r772, %r2166;
	or.b32  	%r774, %r773, %r2165;
	or.b32  	%r775, %r774, %r2164;
	setp.eq.s32 	%p7, %r775, 0;
	mov.b32 	%r2128, 0;
	mov.u32 	%r2129, %r2128;
	mov.u32 	%r2130, %r2128;
	mov.u32 	%r2131, %r2128;
	mov.u32 	%r2132, %r2128;
	mov.u32 	%r2133, %r2128;
	mov.u32 	%r2134, %r2128;
	mov.u32 	%r2135, %r2128;
	mov.u32 	%r2136, %r2172;
	mov.u32 	%r2137, %r2173;
	mov.u32 	%r2138, %r2174;
	mov.u32 	%r2139, %r2175;
	mov.u32 	%r2140, %r2176;
	mov.u32 	%r2141, %r2177;
	mov.u32 	%r2142, %r2178;
	mov.u32 	%r2143, %r2179;
	mov.u32 	%r2144, %r2180;
	mov.u32 	%r2145, %r2181;
	mov.u32 	%r2146, %r2182;
	mov.u32 	%r2147, %r2183;
	mov.u32 	%r2148, %r2184;
	mov.u32 	%r2149, %r2185;
	mov.u32 	%r2150, %r2186;
	mov.u32 	%r2151, %r2187;
	@%p7 bra 	$L__BB0_90;
	mul.wide.u32 	%rd738, %r2187, %r2187;
	and.b64  	%rd739, %rd738, 4294967293;
	shr.u64 	%rd740, %rd738, 32;
	mul.wide.u32 	%rd741, %r2186, %r2187;
	add.s64 	%rd742, %rd740, %rd741;
	and.b64  	%rd743, %rd742, 4294967295;
	shr.u64 	%rd744, %rd742, 32;
	mul.wide.u32 	%rd745, %r2185, %r2187;
	add.s64 	%rd746, %rd744, %rd745;
	and.b64  	%rd747, %rd746, 4294967295;
	shr.u64 	%rd748, %rd746, 32;
	mul.wide.u32 	%rd749, %r2184, %r2187;
	add.s64 	%rd750, %rd748, %rd749;
	and.b64  	%rd751, %rd750, 4294967295;
	shr.u64 	%rd752, %rd750, 32;
	mul.wide.u32 	%rd753, %r2183, %r2187;
	add.s64 	%rd754, %rd752, %rd753;
	and.b64  	%rd755, %rd754, 4294967295;
	shr.u64 	%rd756, %rd754, 32;
	mul.wide.u32 	%rd757, %r2182, %r2187;
	add.s64 	%rd758, %rd756, %rd757;
	and.b64  	%rd759, %rd758, 4294967295;
	shr.u64 	%rd760, %rd758, 32;
	mul.wide.u32 	%rd761, %r2181, %r2187;
	add.s64 	%rd762, %rd760, %rd761;
	and.b64  	%rd763, %rd762, 4294967295;
	shr.u64 	%rd764, %rd762, 32;
	mul.wide.u32 	%rd765, %r2180, %r2187;
	add.s64 	%rd766, %rd764, %rd765;
	and.b64  	%rd767, %rd766, 4294967295;
	shr.u64 	%rd768, %rd766, 32;
	add.s64 	%rd769, %rd743, %rd741;
	and.b64  	%rd770, %rd769, 4294967295;
	shr.u64 	%rd771, %rd769, 32;
	mul.wide.u32 	%rd772, %r2186, %r2186;
	add.s64 	%rd773, %rd747, %rd771;
	add.s64 	%rd774, %rd773, %rd772;
	and.b64  	%rd775, %rd774, 4294967295;
	shr.u64 	%rd776, %rd774, 32;
	mul.wide.u32 	%rd777, %r2185, %r2186;
	add.s64 	%rd778, %rd751, %rd776;
	add.s64 	%rd779, %rd778, %rd777;
	and.b64  	%rd780, %rd779, 4294967295;
	shr.u64 	%rd781, %rd779, 32;
	mul.wide.u32 	%rd782, %r2184, %r2186;
	add.s64 	%rd783, %rd755, %rd781;
	add.s64 	%rd784, %rd783, %rd782;
	and.b64  	%rd785, %rd784, 4294967295;
	shr.u64 	%rd786, %rd784, 32;
	mul.wide.u32 	%rd787, %r2183, %r2186;
	add.s64 	%rd788, %rd759, %rd786;
	add.s64 	%rd789, %rd788, %rd787;
	and.b64  	%rd790, %rd789, 4294967295;
	shr.u64 	%rd791, %rd789, 32;
	mul.wide.u32 	%rd792, %r2182, %r2186;
	add.s64 	%rd793, %rd763, %rd791;
	add.s64 	%rd794, %rd793, %rd792;
	and.b64  	%rd795, %rd794, 4294967295;
	shr.u64 	%rd796, %rd794, 32;
	mul.wide.u32 	%rd797, %r2181, %r2186;
	add.s64 	%rd798, %rd767, %rd796;
	add.s64 	%rd799, %rd798, %rd797;
	and.b64  	%rd800, %rd799, 4294967295;
	shr.u64 	%rd801, %rd799, 32;
	mul.wide.u32 	%rd802, %r2180, %r2186;
	add.s64 	%rd803, %rd768, %rd801;
	add.s64 	%rd804, %rd803, %rd802;
	and.b64  	%rd805, %rd804, 4294967295;
	shr.u64 	%rd806, %rd804, 32;
	add.s64 	%rd807, %rd775, %rd745;
	and.b64  	%rd808, %rd807, 4294967295;
	shr.u64 	%rd809, %rd807, 32;
	add.s64 	%rd810, %rd780, %rd809;
	add.s64 	%rd811, %rd810, %rd777;
	and.b64  	%rd812, %rd811, 4294967295;
	shr.u64 	%rd813, %rd811, 32;
	mul.wide.u32 	%rd814, %r2185, %r2185;
	add.s64 	%rd815, %rd785, %rd813;
	add.s64 	%rd816, %rd815, %rd814;
	and.b64  	%rd817, %rd816, 4294967295;
	shr.u64 	%rd818, %rd816, 32;
	mul.wide.u32 	%rd819, %r2184, %r2185;
	add.s64 	%rd820, %rd790, %rd818;
	add.s64 	%rd821, %rd820, %rd819;
	and.b64  	%rd822, %rd821, 4294967295;
	shr.u64 	%rd823, %rd821, 32;
	mul.wide.u32 	%rd824, %r2183, %r2185;
	add.s64 	%rd825, %rd795, %rd823;
	add.s64 	%rd826, %rd825, %rd824;
	and.b64  	%rd827, %rd826, 4294967295;
	shr.u64 	%rd828, %rd826, 32;
	mul.wide.u32 	%rd829, %r2182, %r2185;
	add.s64 	%rd830, %rd800, %rd828;
	add.s64 	%rd831, %rd830, %rd829;
	and.b64  	%rd832, %rd831, 4294967295;
	shr.u64 	%rd833, %rd831, 32;
	mul.wide.u32 	%rd834, %r2181, %r2185;
	add.s64 	%rd835, %rd805, %rd833;
	add.s64 	%rd836, %rd835, %rd834;
	and.b64  	%rd837, %rd836, 4294967295;
	shr.u64 	%rd838, %rd836, 32;
	mul.wide.u32 	%rd839, %r2180, %r2185;
	add.s64 	%rd840, %rd806, %rd838;
	add.s64 	%rd841, %rd840, %rd839;
	and.b64  	%rd842, %rd841, 4294967295;
	shr.u64 	%rd843, %rd841, 32;
	add.s64 	%rd844, %rd812, %rd749;
	and.b64  	%rd845, %rd844, 4294967295;
	shr.u64 	%rd846, %rd844, 32;
	add.s64 	%rd847, %rd817, %rd846;
	add.s64 	%rd848, %rd847, %rd782;
	and.b64  	%rd849, %rd848, 4294967295;
	shr.u64 	%rd850, %rd848, 32;
	add.s64 	%rd851, %rd822, %rd850;
	add.s64 	%rd852, %rd851, %rd819;
	and.b64  	%rd853, %rd852, 4294967295;
	shr.u64 	%rd854, %rd852, 32;
	mul.wide.u32 	%rd855, %r2184, %r2184;
	add.s64 	%rd856, %rd827, %rd854;
	add.s64 	%rd857, %rd856, %rd855;
	and.b64  	%rd858, %rd857, 4294967295;
	shr.u64 	%rd859, %rd857, 32;
	mul.wide.u32 	%rd860, %r2183, %r2184;
	add.s64 	%rd861, %rd832, %rd859;
	add.s64 	%rd862, %rd861, %rd860;
	and.b64  	%rd863, %rd862, 4294967295;
	shr.u64 	%rd864, %rd862, 32;
	mul.wide.u32 	%rd865, %r2182, %r2184;
	add.s64 	%rd866, %rd837, %rd864;
	add.s64 	%rd867, %rd866, %rd865;
	and.b64  	%rd868, %rd867, 4294967295;
	shr.u64 	%rd869, %rd867, 32;
	mul.wide.u32 	%rd870, %r2181, %r2184;
	add.s64 	%rd871, %rd842, %rd869;
	add.s64 	%rd872, %rd871, %rd870;
	and.b64  	%rd873, %rd872, 4294967295;
	shr.u64 	%rd874, %rd872, 32;
	mul.wide.u32 	%rd875, %r2180, %r2184;
	add.s64 	%rd876, %rd843, %rd874;
	add.s64 	%rd877, %rd876, %rd875;
	and.b64  	%rd878, %rd877, 4294967295;
	shr.u64 	%rd879, %rd877, 32;
	add.s64 	%rd880, %rd849, %rd753;
	and.b64  	%rd881, %rd880, 4294967295;
	shr.u64 	%rd882, %rd880, 32;
	add.s64 	%rd883, %rd853, %rd882;
	add.s64 	%rd884, %rd883, %rd787;
	and.b64  	%rd885, %rd884, 4294967295;
	shr.u64 	%rd886, %rd884, 32;
	add.s64 	%rd887, %rd858, %rd886;
	add.s64 	%rd888, %rd887, %rd824;
	and.b64  	%rd889, %rd888, 4294967295;
	shr.u64 	%rd890, %rd888, 32;
	add.s64 	%rd891, %rd863, %rd890;
	add.s64 	%rd892, %rd891, %rd860;
	and.b64  	%rd893, %rd892, 4294967295;
	shr.u64 	%rd894, %rd892, 32;
	mul.wide.u32 	%rd895, %r2183, %r2183;
	add.s64 	%rd896, %rd868, %rd894;
	add.s64 	%rd897, %rd896, %rd895;
	and.b64  	%rd898, %rd897, 4294967295;
	shr.u64 	%rd899, %rd897, 32;
	mul.wide.u32 	%rd900, %r2182, %r2183;
	add.s64 	%rd901, %rd873, %rd899;
	add.s64 	%rd902, %rd901, %rd900;
	and.b64  	%rd903, %rd902, 4294967295;
	shr.u64 	%rd904, %rd902, 32;
	mul.wide.u32 	%rd905, %r2181, %r2183;
	add.s64 	%rd906, %rd878, %rd904;
	add.s64 	%rd907, %rd906, %rd905;
	and.b64  	%rd908, %rd907, 4294967295;
	shr.u64 	%rd909, %rd907, 32;
	mul.wide.u32 	%rd910, %r2180, %r2183;
	add.s64 	%rd911, %rd879, %rd909;
	add.s64 	%rd912, %rd911, %rd910;
	and.b64  	%rd913, %rd912, 4294967295;
	shr.u64 	%rd914, %rd912, 32;
	add.s64 	%rd915, %rd885, %rd757;
	and.b64  	%rd916, %rd915, 4294967295;
	shr.u64 	%rd917, %rd915, 32;
	add.s64 	%rd918, %rd889, %rd917;
	add.s64 	%rd919, %rd918, %rd792;
	and.b64  	%rd920, %rd919, 4294967295;
	shr.u64 	%rd921, %rd919, 32;
	add.s64 	%rd922, %rd893, %rd921;
	add.s64 	%rd923, %rd922, %rd829;
	and.b64  	%rd924, %rd923, 4294967295;
	shr.u64 	%rd925, %rd923, 32;
	add.s64 	%rd926, %rd898, %rd925;
	add.s64 	%rd927, %rd926, %rd865;
	and.b64  	%rd928, %rd927, 4294967295;
	shr.u64 	%rd929, %rd927, 32;
	add.s64 	%rd930, %rd903, %rd929;
	add.s64 	%rd931, %rd930, %rd900;
	and.b64  	%rd932, %rd931, 4294967295;
	shr.u64 	%rd933, %rd931, 32;
	mul.wide.u32 	%rd934, %r2182, %r2182;
	add.s64 	%rd935, %rd908, %rd933;
	add.s64 	%rd936, %rd935, %rd934;
	and.b64  	%rd937, %rd936, 4294967295;
	shr.u64 	%rd938, %rd936, 32;
	mul.wide.u32 	%rd939, %r2181, %r2182;
	add.s64 	%rd940, %rd913, %rd938;
	add.s64 	%rd941, %rd940, %rd939;
	and.b64  	%rd942, %rd941, 4294967295;
	shr.u64 	%rd943, %rd941, 32;
	mul.wide.u32 	%rd944, %r2180, %r2182;
	add.s64 	%rd945, %rd914, %rd943;
	add.s64 	%rd946, %rd945, %rd944;
	and.b64  	%rd947, %rd946, 4294967295;
	shr.u64 	%rd948, %rd946, 32;
	add.s64 	%rd949, %rd920, %rd761;
	and.b64  	%rd950, %rd949, 4294967295;
	shr.u64 	%rd951, %rd949, 32;
	add.s64 	%rd952, %rd924, %rd951;
	add.s64 	%rd953, %rd952, %rd797;
	and.b64  	%rd954, %rd953, 4294967295;
	shr.u64 	%rd955, %rd953, 32;
	add.s64 	%rd956, %rd928, %rd955;
	add.s64 	%rd957, %rd956, %rd834;
	and.b64  	%rd958, %rd957, 4294967295;
	shr.u64 	%rd959, %rd957, 32;
	add.s64 	%rd960, %rd932, %rd959;
	add.s64 	%rd961, %rd960, %rd870;
	and.b64  	%rd962, %rd961, 4294967295;
	shr.u64 	%rd963, %rd961, 32;
	add.s64 	%rd964, %rd937, %rd963;
	add.s64 	%rd965, %rd964, %rd905;
	and.b64  	%rd966, %rd965, 4294967295;
	shr.u64 	%rd967, %rd965, 32;
	add.s64 	%rd968, %rd942, %rd967;
	add.s64 	%rd969, %rd968, %rd939;
	and.b64  	%rd970, %rd969, 4294967295;
	shr.u64 	%rd971, %rd969, 32;
	mul.wide.u32 	%rd972, %r2181, %r2181;
	add.s64 	%rd973, %rd947, %rd971;
	add.s64 	%rd974, %rd973, %rd972;
	and.b64  	%rd975, %rd974, 4294967295;
	shr.u64 	%rd976, %rd974, 32;
	mul.wide.u32 	%rd977, %r2180, %r2181;
	add.s64 	%rd978, %rd948, %rd976;
	add.s64 	%rd979, %rd978, %rd977;
	and.b64  	%rd980, %rd979, 4294967295;
	shr.u64 	%rd981, %rd979, 32;
	add.s64 	%rd982, %rd954, %rd765;
	and.b64  	%rd983, %rd982, 4294967295;
	shr.u64 	%rd984, %rd982, 32;
	add.s64 	%rd985, %rd958, %rd984;
	add.s64 	%rd986, %rd985, %rd802;
	and.b64  	%rd987, %rd986, 4294967295;
	shr.u64 	%rd988, %rd986, 32;
	add.s64 	%rd989, %rd962, %rd988;
	add.s64 	%rd990, %rd989, %rd839;
	and.b64  	%rd991, %rd990, 4294967295;
	shr.u64 	%rd992, %rd990, 32;
	add.s64 	%rd993, %rd966, %rd992;
	add.s64 	%rd994, %rd993, %rd875;
	and.b64  	%rd995, %rd994, 4294967295;
	shr.u64 	%rd996, %rd994, 32;
	add.s64 	%rd997, %rd970, %rd996;
	add.s64 	%rd998, %rd997, %rd910;
	and.b64  	%rd999, %rd998, 4294967295;
	shr.u64 	%rd1000, %rd998, 32;
	add.s64 	%rd1001, %rd975, %rd1000;
	add.s64 	%rd1002, %rd1001, %rd944;
	and.b64  	%rd1003, %rd1002, 4294967295;
	shr.u64 	%rd1004, %rd1002, 32;
	add.s64 	%rd1005, %rd980, %rd1004;
	add.s64 	%rd1006, %rd1005, %rd977;
	and.b64  	%rd1007, %rd1006, 4294967295;
	shr.u64 	%rd1008, %rd1006, 32;
	mul.wide.u32 	%rd1009, %r2180, %r2180;
	add.s64 	%rd1010, %rd981, %rd1008;
	add.s64 	%rd1011, %rd1010, %rd1009;
	and.b64  	%rd1012, %rd1011, 4294967295;
	shr.u64 	%rd1013, %rd1011, 32;
	mad.lo.s64 	%rd1014, %rd987, 977, %rd739;
	shr.u64 	%rd1015, %rd1014, 32;
	mad.lo.s64 	%rd1016, %rd991, 977, %rd1015;
	add.s64 	%rd1017, %rd1016, %rd770;
	and.b64  	%rd1018, %rd1017, 4294967295;
	shr.u64 	%rd1019, %rd1017, 32;
	mad.lo.s64 	%rd1020, %rd995, 977, %rd1019;
	add.s64 	%rd1021, %rd1020, %rd808;
	and.b64  	%rd1022, %rd1021, 4294967295;
	shr.u64 	%rd1023, %rd1021, 32;
	mad.lo.s64 	%rd1024, %rd999, 977, %rd1023;
	add.s64 	%rd1025, %rd1024, %rd845;
	and.b64  	%rd1026, %rd1025, 4294967295;
	shr.u64 	%rd1027, %rd1025, 32;
	mad.lo.s64 	%rd1028, %rd1003, 977, %rd1027;
	add.s64 	%rd1029, %rd1028, %rd881;
	and.b64  	%rd1030, %rd1029, 4294967295;
	shr.u64 	%rd1031, %rd1029, 32;
	mad.lo.s64 	%rd1032, %rd1007, 977, %rd1031;
	add.s64 	%rd1033, %rd1032, %rd916;
	and.b64  	%rd1034, %rd1033, 4294967295;
	shr.u64 	%rd1035, %rd1033, 32;
	mad.lo.s64 	%rd1036, %rd1012, 977, %rd1035;
	add.s64 	%rd1037, %rd1036, %rd950;
	and.b64  	%rd1038, %rd1037, 4294967295;
	shr.u64 	%rd1039, %rd1037, 32;
	mad.lo.s64 	%rd1040, %rd1013, 977, %rd1039;
	add.s64 	%rd1041, %rd1040, %rd983;
	and.b64  	%rd1042, %rd1041, 4294967295;
	shr.u64 	%rd1043, %rd1041, 32;
	add.s64 	%rd15765, %rd987, %rd1018;
	shr.u64 	%rd1044, %rd15765, 32;
	add.s64 	%rd1045, %rd991, %rd1044;
	add.s64 	%rd15764, %rd1045, %rd1022;
	shr.u64 	%rd1046, %rd15764, 32;
	add.s64 	%rd1047, %rd995, %rd1046;
	add.s64 	%rd15763, %rd1047, %rd1026;
	shr.u64 	%rd1048, %rd15763, 32;
	add.s64 	%rd1049, %rd999, %rd1048;
	add.s64 	%rd15762, %rd1049, %rd1030;
	shr.u64 	%rd1050, %rd15762, 32;
	add.s64 	%rd1051, %rd1003, %rd1050;
	add.s64 	%rd15761, %rd1051, %rd1034;
	shr.u64 	%rd1052, %rd15761, 32;
	add.s64 	%rd1053, %rd1007, %rd1052;
	add.s64 	%rd15760, %rd1053, %rd1038;
	shr.u64 	%rd1054, %rd15760, 32;
	add.s64 	%rd1055, %rd1012, %rd1054;
	add.s64 	%rd15759, %rd1055, %rd1042;
	shr.u64 	%rd1056, %rd15759, 32;
	add.s64 	%rd1057, %rd1056, %rd1043;
	add.s64 	%rd15766, %rd1014, %rd1057;
	cvt.u32.u64 	%r776, %rd15760;
	cvt.u32.u64 	%r777, %rd15759;
	and.b32  	%r778, %r777, %r776;
	cvt.u32.u64 	%r779, %rd15761;
	and.b32  	%r780, %r778, %r779;
	cvt.u32.u64 	%r781, %rd15762;
	and.b32  	%r782, %r780, %r781;
	cvt.u32.u64 	%r783, %rd15763;
	and.b32  	%r784, %r782, %r783;
	cvt.u32.u64 	%r785, %rd15764;
	and.b32  	%r786, %r784, %r785;
	setp.ne.s32 	%p8, %r786, -1;
	@%p8 bra 	$L__BB0_11;
	cvt.u32.u64 	%r787, %rd15765;
	setp.eq.s32 	%p9, %r787, -1;
	@%p9 bra 	$L__BB0_10;
	setp.ne.s32 	%p10, %r787, -2;
	@%p10 bra 	$L__BB0_11;
	cvt.u32.u64 	%r788, %rd15766;
	setp.lt.u32 	%p11, %r788, -977;
	@%p11 bra 	$L__BB0_11;
$L__BB0_10:
	and.b64  	%rd1058, %rd15766, 4294967295;
	add.s64 	%rd15766, %rd1058, -4294966319;
	shr.s64 	%rd1059, %rd15766, 63;
	and.b64  	%rd1060, %rd15765, 4294967295;
	add.s64 	%rd1061, %rd1059, %rd1060;
	add.s64 	%rd15765, %rd1061, -4294967294;
	shr.s64 	%rd15760, %rd15765, 63;
	not.b64 	%rd1062, %rd15760;
	shr.u64 	%rd1063, %rd1062, 63;
	add.s64 	%rd15759, %rd15759, %rd1063;
	mov.u64 	%rd15761, %rd15760;
	mov.u64 	%rd15762, %rd15760;
	mov.u64 	%rd15763, %rd15760;
	mov.u64 	%rd15764, %rd15760;
$L__BB0_11:
	mul.wide.u32 	%rd1064, %r2179, %r2179;
	and.b64  	%rd1065, %rd1064, 4294967293;
	shr.u64 	%rd1066, %rd1064, 32;
	mul.wide.u32 	%rd1067, %r2178, %r2179;
	add.s64 	%rd1068, %rd1066, %rd1067;
	and.b64  	%rd1069, %rd1068, 4294967295;
	shr.u64 	%rd1070, %rd1068, 32;
	mul.wide.u32 	%rd1071, %r2177, %r2179;
	add.s64 	%rd1072, %rd1070, %rd1071;
	and.b64  	%rd1073, %rd1072, 4294967295;
	shr.u64 	%rd1074, %rd1072, 32;
	mul.wide.u32 	%rd1075, %r2176, %r2179;
	add.s64 	%rd1076, %rd1074, %rd1075;
	and.b64  	%rd1077, %rd1076, 4294967295;
	shr.u64 	%rd1078, %rd1076, 32;
	mul.wide.u32 	%rd1079, %r2175, %r2179;
	add.s64 	%rd1080, %rd1078, %rd1079;
	and.b64  	%rd1081, %rd1080, 4294967295;
	shr.u64 	%rd1082, %rd1080, 32;
	mul.wide.u32 	%rd1083, %r2174, %r2179;
	add.s64 	%rd1084, %rd1082, %rd1083;
	and.b64  	%rd1085, %rd1084, 4294967295;
	shr.u64 	%rd1086, %rd1084, 32;
	mul.wide.u32 	%rd1087, %r2173, %r2179;
	add.s64 	%rd1088, %rd1086, %rd1087;
	and.b64  	%rd1089, %rd1088, 4294967295;
	shr.u64 	%rd1090, %rd1088, 32;
	mul.wide.u32 	%rd1091, %r2172, %r2179;
	add.s64 	%rd1092, %rd1090, %rd1091;
	and.b64  	%rd1093, %rd1092, 4294967295;
	shr.u64 	%rd1094, %rd1092, 32;
	add.s64 	%rd1095, %rd1069, %rd1067;
	and.b64  	%rd1096, %rd1095, 4294967295;
	shr.u64 	%rd1097, %rd1095, 32;
	mul.wide.u32 	%rd1098, %r2178, %r2178;
	add.s64 	%rd1099, %rd1073, %rd1097;
	add.s64 	%rd1100, %rd1099, %rd1098;
	and.b64  	%rd1101, %rd1100, 4294967295;
	shr.u64 	%rd1102, %rd1100, 32;
	mul.wide.u32 	%rd1103, %r2177, %r2178;
	add.s64 	%rd1104, %rd1077, %rd1102;
	add.s64 	%rd1105, %rd1104, %rd1103;
	and.b64  	%rd1106, %rd1105, 4294967295;
	shr.u64 	%rd1107, %rd1105, 32;
	mul.wide.u32 	%rd1108, %r2176, %r2178;
	add.s64 	%rd1109, %rd1081, %rd1107;
	add.s64 	%rd1110, %rd1109, %rd1108;
	and.b64  	%rd1111, %rd1110, 4294967295;
	shr.u64 	%rd1112, %rd1110, 32;
	mul.wide.u32 	%rd1113, %r2175, %r2178;
	add.s64 	%rd1114, %rd1085, %rd1112;
	add.s64 	%rd1115, %rd1114, %rd1113;
	and.b64  	%rd1116, %rd1115, 4294967295;
	shr.u64 	%rd1117, %rd1115, 32;
	mul.wide.u32 	%rd1118, %r2174, %r2178;
	add.s64 	%rd1119, %rd1089, %rd1117;
	add.s64 	%rd1120, %rd1119, %rd1118;
	and.b64  	%rd1121, %rd1120, 4294967295;
	shr.u64 	%rd1122, %rd1120, 32;
	mul.wide.u32 	%rd1123, %r2173, %r2178;
	add.s64 	%rd1124, %rd1093, %rd1122;
	add.s64 	%rd1125, %rd1124, %rd1123;
	and.b64  	%rd1126, %rd1125, 4294967295;
	shr.u64 	%rd1127, %rd1125, 32;
	mul.wide.u32 	%rd1128, %r2172, %r2178;
	add.s64 	%rd1129, %rd1094, %rd1127;
	add.s64 	%rd1130, %rd1129, %rd1128;
	and.b64  	%rd1131, %rd1130, 4294967295;
	shr.u64 	%rd1132, %rd1130, 32;
	add.s64 	%rd1133, %rd1101, %rd1071;
	and.b64  	%rd1134, %rd1133, 4294967295;
	shr.u64 	%rd1135, %rd1133, 32;
	add.s64 	%rd1136, %rd1106, %rd1135;
	add.s64 	%rd1137, %rd1136, %rd1103;
	and.b64  	%rd1138, %rd1137, 4294967295;
	shr.u64 	%rd1139, %rd1137, 32;
	mul.wide.u32 	%rd1140, %r2177, %r2177;
	add.s64 	%rd1141, %rd1111, %rd1139;
	add.s64 	%rd1142, %rd1141, %rd1140;
	and.b64  	%rd1143, %rd1142, 4294967295;
	shr.u64 	%rd1144, %rd1142, 32;
	mul.wide.u32 	%rd1145, %r2176, %r2177;
	add.s64 	%rd1146, %rd1116, %rd1144;
	add.s64 	%rd1147, %rd1146, %rd1145;
	and.b64  	%rd1148, %rd1147, 4294967295;
	shr.u64 	%rd1149, %rd1147, 32;
	mul.wide.u32 	%rd1150, %r2175, %r2177;
	add.s64 	%rd1151, %rd1121, %rd1149;
	add.s64 	%rd1152, %rd1151, %rd1150;
	and.b64  	%rd1153, %rd1152, 4294967295;
	shr.u64 	%rd1154, %rd1152, 32;
	mul.wide.u32 	%rd1155, %r2174, %r2177;
	add.s64 	%rd1156, %rd1126, %rd1154;
	add.s64 	%rd1157, %rd1156, %rd1155;
	and.b64  	%rd1158, %rd1157, 4294967295;
	shr.u64 	%rd1159, %rd1157, 32;
	mul.wide.u32 	%rd1160, %r2173, %r2177;
	add.s64 	%rd1161, %rd1131, %rd1159;
	add.s64 	%rd1162, %rd1161, %rd1160;
	and.b64  	%rd1163, %rd1162, 4294967295;
	shr.u64 	%rd1164, %rd1162, 32;
	mul.wide.u32 	%rd1165, %r2172, %r2177;
	add.s64 	%rd1166, %rd1132, %rd1164;
	add.s64 	%rd1167, %rd1166, %rd1165;
	and.b64  	%rd1168, %rd1167, 4294967295;
	shr.u64 	%rd1169, %rd1167, 32;
	add.s64 	%rd1170, %rd1138, %rd1075;
	and.b64  	%rd1171, %rd1170, 4294967295;
	shr.u64 	%rd1172, %rd1170, 32;
	add.s64 	%rd1173, %rd1143, %rd1172;
	add.s64 	%rd1174, %rd1173, %rd1108;
	and.b64  	%rd1175, %rd1174, 4294967295;
	shr.u64 	%rd1176, %rd1174, 32;
	add.s64 	%rd1177, %rd1148, %rd1176;
	add.s64 	%rd1178, %rd1177, %rd1145;
	and.b64  	%rd1179, %rd1178, 4294967295;
	shr.u64 	%rd1180, %rd1178, 32;
	mul.wide.u32 	%rd1181, %r2176, %r2176;
	add.s64 	%rd1182, %rd1153, %rd1180;
	add.s64 	%rd1183, %rd1182, %rd1181;
	and.b64  	%rd1184, %rd1183, 4294967295;
	shr.u64 	%rd1185, %rd1183, 32;
	mul.wide.u32 	%rd1186, %r2175, %r2176;
	add.s64 	%rd1187, %rd1158, %rd1185;
	add.s64 	%rd1188, %rd1187, %rd1186;
	and.b64  	%rd1189, %rd1188, 4294967295;
	shr.u64 	%rd1190, %rd1188, 32;
	mul.wide.u32 	%rd1191, %r2174, %r2176;
	add.s64 	%rd1192, %rd1163, %rd1190;
	add.s64 	%rd1193, %rd1192, %rd1191;
	and.b64  	%rd1194, %rd1193, 4294967295;
	shr.u64 	%rd1195, %rd1193, 32;
	mul.wide.u32 	%rd1196, %r2173, %r2176;
	add.s64 	%rd1197, %rd1168, %rd1195;
	add.s64 	%rd1198, %rd1197, %rd1196;
	and.b64  	%rd1199, %rd1198, 4294967295;
	shr.u64 	%rd1200, %rd1198, 32;
	mul.wide.u32 	%rd1201, %r2172, %r2176;
	add.s64 	%rd1202, %rd1169, %rd1200;
	add.s64 	%rd1203, %rd1202, %rd1201;
	and.b64  	%rd1204, %rd1203, 4294967295;
	shr.u64 	%rd1205, %rd1203, 32;
	add.s64 	%rd1206, %rd1175, %rd1079;
	and.b64  	%rd1207, %rd1206, 4294967295;
	shr.u64 	%rd1208, %rd1206, 32;
	add.s64 	%rd1209, %rd1179, %rd1208;
	add.s64 	%rd1210, %rd1209, %rd1113;
	and.b64  	%rd1211, %rd1210, 4294967295;
	shr.u64 	%rd1212, %rd1210, 32;
	add.s64 	%rd1213, %rd1184, %rd1212;
	add.s64 	%rd1214, %rd1213, %rd1150;
	and.b64  	%rd1215, %rd1214, 4294967295;
	shr.u64 	%rd1216, %rd1214, 32;
	add.s64 	%rd1217, %rd1189, %rd1216;
	add.s64 	%rd1218, %rd1217, %rd1186;
	and.b64  	%rd1219, %rd1218, 4294967295;
	shr.u64 	%rd1220, %rd1218, 32;
	mul.wide.u32 	%rd1221, %r2175, %r2175;
	add.s64 	%rd1222, %rd1194, %rd1220;
	add.s64 	%rd1223, %rd1222, %rd1221;
	and.b64  	%rd1224, %rd1223, 4294967295;
	shr.u64 	%rd1225, %rd1223, 32;
	mul.wide.u32 	%rd1226, %r2174, %r2175;
	add.s64 	%rd1227, %rd1199, %rd1225;
	add.s64 	%rd1228, %rd1227, %rd1226;
	and.b64  	%rd1229, %rd1228, 4294967295;
	shr.u64 	%rd1230, %rd1228, 32;
	mul.wide.u32 	%rd1231, %r2173, %r2175;
	add.s64 	%rd1232, %rd1204, %rd1230;
	add.s64 	%rd1233, %rd1232, %rd1231;
	and.b64  	%rd1234, %rd1233, 4294967295;
	shr.u64 	%rd1235, %rd1233, 32;
	mul.wide.u32 	%rd1236, %r2172, %r2175;
	add.s64 	%rd1237, %rd1205, %rd1235;
	add.s64 	%rd1238, %rd1237, %rd1236;
	and.b64  	%rd1239, %rd1238, 4294967295;
	shr.u64 	%rd1240, %rd1238, 32;
	add.s64 	%rd1241, %rd1211, %rd1083;
	and.b64  	%rd1242, %rd1241, 4294967295;
	shr.u64 	%rd1243, %rd1241, 32;
	add.s64 	%rd1244, %rd1215, %rd1243;
	add.s64 	%rd1245, %rd1244, %rd1118;
	and.b64  	%rd1246, %rd1245, 4294967295;
	shr.u64 	%rd1247, %rd1245, 32;
	add.s64 	%rd1248, %rd1219, %rd1247;
	add.s64 	%rd1249, %rd1248, %rd1155;
	and.b64  	%rd1250, %rd1249, 4294967295;
	shr.u64 	%rd1251, %rd1249, 32;
	add.s64 	%rd1252, %rd1224, %rd1251;
	add.s64 	%rd1253, %rd1252, %rd1191;
	and.b64  	%rd1254, %rd1253, 4294967295;
	shr.u64 	%rd1255, %rd1253, 32;
	add.s64 	%rd1256, %rd1229, %rd1255;
	add.s64 	%rd1257, %rd1256, %rd1226;
	and.b64  	%rd1258, %rd1257, 4294967295;
	shr.u64 	%rd1259, %rd1257, 32;
	mul.wide.u32 	%rd1260, %r2174, %r2174;
	add.s64 	%rd1261, %rd1234, %rd1259;
	add.s64 	%rd1262, %rd1261, %rd1260;
	and.b64  	%rd1263, %rd1262, 4294967295;
	shr.u64 	%rd1264, %rd1262, 32;
	mul.wide.u32 	%rd1265, %r2173, %r2174;
	add.s64 	%rd1266, %rd1239, %rd1264;
	add.s64 	%rd1267, %rd1266, %rd1265;
	and.b64  	%rd1268, %rd1267, 4294967295;
	shr.u64 	%rd1269, %rd1267, 32;
	mul.wide.u32 	%rd1270, %r2172, %r2174;
	add.s64 	%rd1271, %rd1240, %rd1269;
	add.s64 	%rd1272, %rd1271, %rd1270;
	and.b64  	%rd1273, %rd1272, 4294967295;
	shr.u64 	%rd1274, %rd1272, 32;
	add.s64 	%rd1275, %rd1246, %rd1087;
	and.b64  	%rd1276, %rd1275, 4294967295;
	shr.u64 	%rd1277, %rd1275, 32;
	add.s64 	%rd1278, %rd1250, %rd1277;
	add.s64 	%rd1279, %rd1278, %rd1123;
	and.b64  	%rd1280, %rd1279, 4294967295;
	shr.u64 	%rd1281, %rd1279, 32;
	add.s64 	%rd1282, %rd1254, %rd1281;
	add.s64 	%rd1283, %rd1282, %rd1160;
	and.b64  	%rd1284, %rd1283, 4294967295;
	shr.u64 	%rd1285, %rd1283, 32;
	add.s64 	%rd1286, %rd1258, %rd1285;
	add.s64 	%rd1287, %rd1286, %rd1196;
	and.b64  	%rd1288, %rd1287, 4294967295;
	shr.u64 	%rd1289, %rd1287, 32;
	add.s64 	%rd1290, %rd1263, %rd1289;
	add.s64 	%rd1291, %rd1290, %rd1231;
	and.b64  	%rd1292, %rd1291, 4294967295;
	shr.u64 	%rd1293, %rd1291, 32;
	add.s64 	%rd1294, %rd1268, %rd1293;
	add.s64 	%rd1295, %rd1294, %rd1265;
	and.b64  	%rd1296, %rd1295, 4294967295;
	shr.u64 	%rd1297, %rd1295, 32;
	mul.wide.u32 	%rd1298, %r2173, %r2173;
	add.s64 	%rd1299, %rd1273, %rd1297;
	add.s64 	%rd1300, %rd1299, %rd1298;
	and.b64  	%rd1301, %rd1300, 4294967295;
	shr.u64 	%rd1302, %rd1300, 32;
	mul.wide.u32 	%rd1303, %r2172, %r2173;
	add.s64 	%rd1304, %rd1274, %rd1302;
	add.s64 	%rd1305, %rd1304, %rd1303;
	and.b64  	%rd1306, %rd1305, 4294967295;
	shr.u64 	%rd1307, %rd1305, 32;
	add.s64 	%rd1308, %rd1280, %rd1091;
	and.b64  	%rd1309, %rd1308, 4294967295;
	shr.u64 	%rd1310, %rd1308, 32;
	add.s64 	%rd1311, %rd1284, %rd1310;
	add.s64 	%rd1312, %rd1311, %rd1128;
	and.b64  	%rd1313, %rd1312, 4294967295;
	shr.u64 	%rd1314, %rd1312, 32;
	add.s64 	%rd1315, %rd1288, %rd1314;
	add.s64 	%rd1316, %rd1315, %rd1165;
	and.b64  	%rd1317, %rd1316, 4294967295;
	shr.u64 	%rd1318, %rd1316, 32;
	add.s64 	%rd1319, %rd1292, %rd1318;
	add.s64 	%rd1320, %rd1319, %rd1201;
	and.b64  	%rd1321, %rd1320, 4294967295;
	shr.u64 	%rd1322, %rd1320, 32;
	add.s64 	%rd1323, %rd1296, %rd1322;
	add.s64 	%rd1324, %rd1323, %rd1236;
	and.b64  	%rd1325, %rd1324, 4294967295;
	shr.u64 	%rd1326, %rd1324, 32;
	add.s64 	%rd1327, %rd1301, %rd1326;
	add.s64 	%rd1328, %rd1327, %rd1270;
	and.b64  	%rd1329, %rd1328, 4294967295;
	shr.u64 	%rd1330, %rd1328, 32;
	add.s64 	%rd1331, %rd1306, %rd1330;
	add.s64 	%rd1332, %rd1331, %rd1303;
	and.b64  	%rd1333, %rd1332, 4294967295;
	shr.u64 	%rd1334, %rd1332, 32;
	mul.wide.u32 	%rd1335, %r2172, %r2172;
	add.s64 	%rd1336, %rd1307, %rd1334;
	add.s64 	%rd1337, %rd1336, %rd1335;
	and.b64  	%rd1338, %rd1337, 4294967295;
	shr.u64 	%rd1339, %rd1337, 32;
	mad.lo.s64 	%rd1340, %rd1313, 977, %rd1065;
	shr.u64 	%rd1341, %rd1340, 32;
	mad.lo.s64 	%rd1342, %rd1317, 977, %rd1341;
	add.s64 	%rd1343, %rd1342, %rd1096;
	and.b64  	%rd1344, %rd1343, 4294967295;
	shr.u64 	%rd1345, %rd1343, 32;
	mad.lo.s64 	%rd1346, %rd1321, 977, %rd1345;
	add.s64 	%rd1347, %rd1346, %rd1134;
	and.b64  	%rd1348, %rd1347, 4294967295;
	shr.u64 	%rd1349, %rd1347, 32;
	mad.lo.s64 	%rd1350, %rd1325, 977, %rd1349;
	add.s64 	%rd1351, %rd1350, %rd1171;
	and.b64  	%rd1352, %rd1351, 4294967295;
	shr.u64 	%rd1353, %rd1351, 32;
	mad.lo.s64 	%rd1354, %rd1329, 977, %rd1353;
	add.s64 	%rd1355, %rd1354, %rd1207;
	and.b64  	%rd1356, %rd1355, 4294967295;
	shr.u64 	%rd1357, %rd1355, 32;
	mad.lo.s64 	%rd1358, %rd1333, 977, %rd1357;
	add.s64 	%rd1359, %rd1358, %rd1242;
	and.b64  	%rd1360, %rd1359, 4294967295;
	shr.u64 	%rd1361, %rd1359, 32;
	mad.lo.s64 	%rd1362, %rd1338, 977, %rd1361;
	add.s64 	%rd1363, %rd1362, %rd1276;
	and.b64  	%rd1364, %rd1363, 4294967295;
	shr.u64 	%rd1365, %rd1363, 32;
	mad.lo.s64 	%rd1366, %rd1339, 977, %rd1365;
	add.s64 	%rd1367, %rd1366, %rd1309;
	and.b64  	%rd1368, %rd1367, 4294967295;
	shr.u64 	%rd1369, %rd1367, 32;
	add.s64 	%rd23, %rd1313, %rd1344;
	shr.u64 	%rd1370, %rd23, 32;
	add.s64 	%rd1371, %rd1317, %rd1370;
	add.s64 	%rd15772, %rd1371, %rd1348;
	shr.u64 	%rd1372, %rd15772, 32;
	add.s64 	%rd1373, %rd1321, %rd1372;
	add.s64 	%rd15771, %rd1373, %rd1352;
	shr.u64 	%rd1374, %rd15771, 32;
	add.s64 	%rd1375, %rd1325, %rd1374;
	add.s64 	%rd15770, %rd1375, %rd1356;
	shr.u64 	%rd1376, %rd15770, 32;
	add.s64 	%rd1377, %rd1329, %rd1376;
	add.s64 	%rd15769, %rd1377, %rd1360;
	shr.u64 	%rd1378, %rd15769, 32;
	add.s64 	%rd1379, %rd1333, %rd1378;
	add.s64 	%rd15768, %rd1379, %rd1364;
	shr.u64 	%rd1380, %rd15768, 32;
	add.s64 	%rd1381, %rd1338, %rd1380;
	add.s64 	%rd29, %rd1381, %rd1368;
	shr.u64 	%rd1382, %rd29, 32;
	add.s64 	%rd1383, %rd1382, %rd1369;
	add.s64 	%rd15774, %rd1340, %rd1383;
	cvt.u32.u64 	%r789, %rd29;
	setp.ne.s32 	%p12, %r789, -1;
	mov.u64 	%rd15767, %rd29;
	mov.u64 	%rd15773, %rd23;
	@%p12 bra 	$L__BB0_21;
	cvt.u32.u64 	%r790, %rd15768;
	setp.ne.s32 	%p13, %r790, -1;
	mov.b64 	%rd15767, 4294967295;
	mov.u64 	%rd15773, %rd23;
	@%p13 bra 	$L__BB0_21;
	cvt.u32.u64 	%r791, %rd15769;
	setp.ne.s32 	%p14, %r791, -1;
	mov.b64 	%rd15767, 4294967295;
	mov.u64 	%rd15768, %rd15767;
	mov.u64 	%rd15773, %rd23;
	@%p14 bra 	$L__BB0_21;
	cvt.u32.u64 	%r792, %rd15770;
	setp.ne.s32 	%p15, %r792, -1;
	mov.b64 	%rd15767, 4294967295;
	mov.u64 	%rd15769, %rd15767;
	mov.u64 	%rd15773, %rd23;
	@%p15 bra 	$L__BB0_21;
	cvt.u32.u64 	%r793, %rd15771;
	setp.ne.s32 	%p16, %r793, -1;
	mov.b64 	%rd15767, 4294967295;
	mov.u64 	%rd15768, %rd15767;
	mov.u64 	%rd15770, %rd15767;
	mov.u64 	%rd15773, %rd23;
	@%p16 bra 	$L__BB0_21;
	cvt.u32.u64 	%r794, %rd15772;
	setp.ne.s32 	%p17, %r794, -1;
	mov.b64 	%rd15767, 4294967295;
	mov.u64 	%rd15769, %rd15767;
	mov.u64 	%rd15771, %rd15767;
	mov.u64 	%rd15773, %rd23;
	@%p17 bra 	$L__BB0_21;
	cvt.u32.u64 	%r795, %rd23;
	mov.b64 	%rd15767, 4294967295;
	setp.eq.s32 	%p18, %r795, -1;
	@%p18 bra 	$L__BB0_20;
	setp.ne.s32 	%p19, %r795, -2;
	mov.u64 	%rd15768, %rd15767;
	mov.u64 	%rd15769, %rd15767;
	mov.u64 	%rd15770, %rd15767;
	mov.u64 	%rd15771, %rd15767;
	mov.u64 	%rd15772, %rd15767;
	mov.u64 	%rd15773, %rd23;
	@%p19 bra 	$L__BB0_21;
	cvt.u32.u64 	%r796, %rd15774;
	setp.lt.u32 	%p20, %r796, -977;
	mov.b64 	%rd15773, 4294967294;
	mov.u64 	%rd15768, %rd15767;
	mov.u64 	%rd15769, %rd15767;
	mov.u64 	%rd15770, %rd15767;
	mov.u64 	%rd15771, %rd15767;
	mov.u64 	%rd15772, %rd15767;
	@%p20 bra 	$L__BB0_21;
$L__BB0_20:
	and.b64  	%rd1392, %rd15774, 4294967295;
	add.s64 	%rd15774, %rd1392, -4294966319;
	shr.s64 	%rd1393, %rd15774, 63;
	and.b64  	%rd1394, %rd23, 4294967295;
	add.s64 	%rd1395, %rd1393, %rd1394;
	add.s64 	%rd15773, %rd1395, -4294967294;
	shr.s64 	%rd15768, %rd15773, 63;
	add.s64 	%rd1396, %rd15768, %rd29;
	add.s64 	%rd15767, %rd1396, 1;
	mov.u64 	%rd15769, %rd15768;
	mov.u64 	%rd15770, %rd15768;
	mov.u64 	%rd15771, %rd15768;
	mov.u64 	%rd15772, %rd15768;
$L__BB0_21:
	and.b64  	%rd43, %rd15774, 4294967295;
	mul.lo.s64 	%rd1397, %rd43, %rd43;
	and.b64  	%rd1398, %rd1397, 4294967295;
	shr.u64 	%rd1399, %rd1397, 32;
	and.b64  	%rd44, %rd15773, 4294967295;
	mul.lo.s64 	%rd1400, %rd44, %rd43;
	add.s64 	%rd1401, %rd1399, %rd1400;
	and.b64  	%rd1402, %rd1401, 4294967295;
	shr.u64 	%rd1403, %rd1401, 32;
	and.b64  	%rd45, %rd15772, 4294967295;
	mul.lo.s64 	%rd1404, %rd45, %rd43;
	add.s64 	%rd1405, %rd1403, %rd1404;
	and.b64  	%rd1406, %rd1405, 4294967295;
	shr.u64 	%rd1407, %rd1405, 32;
	and.b64  	%rd46, %rd15771, 4294967295;
	mul.lo.s64 	%rd1408, %rd46, %rd43;
	add.s64 	%rd1409, %rd1407, %rd1408;
	and.b64  	%rd1410, %rd1409, 4294967295;
	shr.u64 	%rd1411, %rd1409, 32;
	and.b64  	%rd47, %rd15770, 4294967295;
	mul.lo.s64 	%rd1412, %rd47, %rd43;
	add.s64 	%rd1413, %rd1411, %rd1412;
	and.b64  	%rd1414, %rd1413, 4294967295;
	shr.u64 	%rd1415, %rd1413, 32;
	and.b64  	%rd48, %rd15769, 4294967295;
	mul.lo.s64 	%rd1416, %rd48, %rd43;
	add.s64 	%rd1417, %rd1415, %rd1416;
	and.b64  	%rd1418, %rd1417, 4294967295;
	shr.u64 	%rd1419, %rd1417, 32;
	and.b64  	%rd49, %rd15768, 4294967295;
	mul.lo.s64 	%rd1420, %rd49, %rd43;
	add.s64 	%rd1421, %rd1419, %rd1420;
	and.b64  	%rd1422, %rd1421, 4294967295;
	shr.u64 	%rd1423, %rd1421, 32;
	and.b64  	%rd50, %rd15767, 4294967295;
	mul.lo.s64 	%rd1424, %rd50, %rd43;
	add.s64 	%rd1425, %rd1423, %rd1424;
	and.b64  	%rd1426, %rd1425, 4294967295;
	shr.u64 	%rd1427, %rd1425, 32;
	add.s64 	%rd1428, %rd1402, %rd1400;
	and.b64  	%rd1429, %rd1428, 4294967295;
	shr.u64 	%rd1430, %rd1428, 32;
	add.s64 	%rd1431, %rd1406, %rd1430;
	mad.lo.s64 	%rd1432, %rd44, %rd44, %rd1431;
	and.b64  	%rd1433, %rd1432, 4294967295;
	shr.u64 	%rd1434, %rd1432, 32;
	mul.lo.s64 	%rd1435, %rd45, %rd44;
	add.s64 	%rd1436, %rd1410, %rd1434;
	add.s64 	%rd1437, %rd1436, %rd1435;
	and.b64  	%rd1438, %rd1437, 4294967295;
	shr.u64 	%rd1439, %rd1437, 32;
	mul.lo.s64 	%rd1440, %rd46, %rd44;
	add.s64 	%rd1441, %rd1414, %rd1439;
	add.s64 	%rd1442, %rd1441, %rd1440;
	and.b64  	%rd1443, %rd1442, 4294967295;
	shr.u64 	%rd1444, %rd1442, 32;
	mul.lo.s64 	%rd1445, %rd47, %rd44;
	add.s64 	%rd1446, %rd1418, %rd1444;
	add.s64 	%rd1447, %rd1446, %rd1445;
	and.b64  	%rd1448, %rd1447, 4294967295;
	shr.u64 	%rd1449, %rd1447, 32;
	mul.lo.s64 	%rd1450, %rd48, %rd44;
	add.s64 	%rd1451, %rd1422, %rd1449;
	add.s64 	%rd1452, %rd1451, %rd1450;
	and.b64  	%rd1453, %rd1452, 4294967295;
	shr.u64 	%rd1454, %rd1452, 32;
	mul.lo.s64 	%rd1455, %rd49, %rd44;
	add.s64 	%rd1456, %rd1426, %rd1454;
	add.s64 	%rd1457, %rd1456, %rd1455;
	and.b64  	%rd1458, %rd1457, 4294967295;
	shr.u64 	%rd1459, %rd1457, 32;
	mul.lo.s64 	%rd1460, %rd50, %rd44;
	add.s64 	%rd1461, %rd1427, %rd1459;
	add.s64 	%rd1462, %rd1461, %rd1460;
	and.b64  	%rd1463, %rd1462, 4294967295;
	shr.u64 	%rd1464, %rd1462, 32;
	add.s64 	%rd1465, %rd1433, %rd1404;
	and.b64  	%rd1466, %rd1465, 4294967295;
	shr.u64 	%rd1467, %rd1465, 32;
	add.s64 	%rd1468, %rd1438, %rd1467;
	add.s64 	%rd1469, %rd1468, %rd1435;
	and.b64  	%rd1470, %rd1469, 4294967295;
	shr.u64 	%rd1471, %rd1469, 32;
	add.s64 	%rd1472, %rd1443, %rd1471;
	mad.lo.s64 	%rd1473, %rd45, %rd45, %rd1472;
	and.b64  	%rd1474, %rd1473, 4294967295;
	shr.u64 	%rd1475, %rd1473, 32;
	mul.lo.s64 	%rd1476, %rd46, %rd45;
	add.s64 	%rd1477, %rd1448, %rd1475;
	add.s64 	%rd1478, %rd1477, %rd1476;
	and.b64  	%rd1479, %rd1478, 4294967295;
	shr.u64 	%rd1480, %rd1478, 32;
	mul.lo.s64 	%rd1481, %rd47, %rd45;
	add.s64 	%rd1482, %rd1453, %rd1480;
	add.s64 	%rd1483, %rd1482, %rd1481;
	and.b64  	%rd1484, %rd1483, 4294967295;
	shr.u64 	%rd1485, %rd1483, 32;
	mul.lo.s64 	%rd1486, %rd48, %rd45;
	add.s64 	%rd1487, %rd1458, %rd1485;
	add.s64 	%rd1488, %rd1487, %rd1486;
	and.b64  	%rd1489, %rd1488, 4294967295;
	shr.u64 	%rd1490, %rd1488, 32;
	mul.lo.s64 	%rd1491, %rd49, %rd45;
	add.s64 	%rd1492, %rd1463, %rd1490;
	add.s64 	%rd1493, %rd1492, %rd1491;
	and.b64  	%rd1494, %rd1493, 4294967295;
	shr.u64 	%rd1495, %rd1493, 32;
	mul.lo.s64 	%rd1496, %rd50, %rd45;
	add.s64 	%rd1497, %rd1464, %rd1495;
	add.s64 	%rd1498, %rd1497, %rd1496;
	and.b64  	%rd1499, %rd1498, 4294967295;
	shr.u64 	%rd1500, %rd1498, 32;
	add.s64 	%rd1501, %rd1470, %rd1408;
	and.b64  	%rd1502, %rd1501, 4294967295;
	shr.u64 	%rd1503, %rd1501, 32;
	add.s64 	%rd1504, %rd1474, %rd1503;
	add.s64 	%rd1505, %rd1504, %rd1440;
	and.b64  	%rd1506, %rd1505, 4294967295;
	shr.u64 	%rd1507, %rd1505, 32;
	add.s64 	%rd1508, %rd1479, %rd1507;
	add.s64 	%rd1509, %rd1508, %rd1476;
	and.b64  	%rd1510, %rd1509, 4294967295;
	shr.u64 	%rd1511, %rd1509, 32;
	add.s64 	%rd1512, %rd1484, %rd1511;
	mad.lo.s64 	%rd1513, %rd46, %rd46, %rd1512;
	and.b64  	%rd1514, %rd1513, 4294967295;
	shr.u64 	%rd1515, %rd1513, 32;
	mul.lo.s64 	%rd1516, %rd47, %rd46;
	add.s64 	%rd1517, %rd1489, %rd1515;
	add.s64 	%rd1518, %rd1517, %rd1516;
	and.b64  	%rd1519, %rd1518, 4294967295;
	shr.u64 	%rd1520, %rd1518, 32;
	mul.lo.s64 	%rd1521, %rd48, %rd46;
	add.s64 	%rd1522, %rd1494, %rd1520;
	add.s64 	%rd1523, %rd1522, %rd1521;
	and.b64  	%rd1524, %rd1523, 4294967295;
	shr.u64 	%rd1525, %rd1523, 32;
	mul.lo.s64 	%rd1526, %rd49, %rd46;
	add.s64 	%rd1527, %rd1499, %rd1525;
	add.s64 	%rd1528, %rd1527, %rd1526;
	and.b64  	%rd1529, %rd1528, 4294967295;
	shr.u64 	%rd1530, %rd1528, 32;
	mul.lo.s64 	%rd1531, %rd50, %rd46;
	add.s64 	%rd1532, %rd1500, %rd1530;
	add.s64 	%rd1533, %rd1532, %rd1531;
	and.b64  	%rd1534, %rd1533, 4294967295;
	shr.u64 	%rd1535, %rd1533, 32;
	add.s64 	%rd1536, %rd1506, %rd1412;
	and.b64  	%rd1537, %rd1536, 4294967295;
	shr.u64 	%rd1538, %rd1536, 32;
	add.s64 	%rd1539, %rd1510, %rd1538;
	add.s64 	%rd1540, %rd1539, %rd1445;
	and.b64  	%rd1541, %rd1540, 4294967295;
	shr.u64 	%rd1542, %rd1540, 32;
	add.s64 	%rd1543, %rd1514, %rd1542;
	add.s64 	%rd1544, %rd1543, %rd1481;
	and.b64  	%rd1545, %rd1544, 4294967295;
	shr.u64 	%rd1546, %rd1544, 32;
	add.s64 	%rd1547, %rd1519, %rd1546;
	add.s64 	%rd1548, %rd1547, %rd1516;
	and.b64  	%rd1549, %rd1548, 4294967295;
	shr.u64 	%rd1550, %rd1548, 32;
	add.s64 	%rd1551, %rd1524, %rd1550;
	mad.lo.s64 	%rd1552, %rd47, %rd47, %rd1551;
	and.b64  	%rd1553, %rd1552, 4294967295;
	shr.u64 	%rd1554, %rd1552, 32;
	mul.lo.s64 	%rd1555, %rd48, %rd47;
	add.s64 	%rd1556, %rd1529, %rd1554;
	add.s64 	%rd1557, %rd1556, %rd1555;
	and.b64  	%rd1558, %rd1557, 4294967295;
	shr.u64 	%rd1559, %rd1557, 32;
	mul.lo.s64 	%rd1560, %rd49, %rd47;
	add.s64 	%rd1561, %rd1534, %rd1559;
	add.s64 	%rd1562, %rd1561, %rd1560;
	and.b64  	%rd1563, %rd1562, 4294967295;
	shr.u64 	%rd1564, %rd1562, 32;
	mul.lo.s64 	%rd1565, %rd50, %rd47;
	add.s64 	%rd1566, %rd1535, %rd1564;
	add.s64 	%rd1567, %rd1566, %rd1565;
	and.b64  	%rd1568, %rd1567, 4294967295;
	shr.u64 	%rd1569, %rd1567, 32;
	add.s64 	%rd1570, %rd1541, %rd1416;
	and.b64  	%rd1571, %rd1570, 4294967295;
	shr.u64 	%rd1572, %rd1570, 32;
	add.s64 	%rd1573, %rd1545, %rd1572;
	add.s64 	%rd1574, %rd1573, %rd1450;
	and.b64  	%rd1575, %rd1574, 4294967295;
	shr.u64 	%rd1576, %rd1574, 32;
	add.s64 	%rd1577, %rd1549, %rd1576;
	add.s64 	%rd1578, %rd1577, %rd1486;
	and.b64  	%rd1579, %rd1578, 4294967295;
	shr.u64 	%rd1580, %rd1578, 32;
	add.s64 	%rd1581, %rd1553, %rd1580;
	add.s64 	%rd1582, %rd1581, %rd1521;
	and.b64  	%rd1583, %rd1582, 4294967295;
	shr.u64 	%rd1584, %rd1582, 32;
	add.s64 	%rd1585, %rd1558, %rd1584;
	add.s64 	%rd1586, %rd1585, %rd1555;
	and.b64  	%rd1587, %rd1586, 4294967295;
	shr.u64 	%rd1588, %rd1586, 32;
	add.s64 	%rd1589, %rd1563, %rd1588;
	mad.lo.s64 	%rd1590, %rd48, %rd48, %rd1589;
	and.b64  	%rd1591, %rd1590, 4294967295;
	shr.u64 	%rd1592, %rd1590, 32;
	mul.lo.s64 	%rd1593, %rd49, %rd48;
	add.s64 	%rd1594, %rd1568, %rd1592;
	add.s64 	%rd1595, %rd1594, %rd1593;
	and.b64  	%rd1596, %rd1595, 4294967295;
	shr.u64 	%rd1597, %rd1595, 32;
	mul.lo.s64 	%rd1598, %rd50, %rd48;
	add.s64 	%rd1599, %rd1569, %rd1597;
	add.s64 	%rd1600, %rd1599, %rd1598;
	and.b64  	%rd1601, %rd1600, 4294967295;
	shr.u64 	%rd1602, %rd1600, 32;
	add.s64 	%rd1603, %rd1575, %rd1420;
	and.b64  	%rd1604, %rd1603, 4294967295;
	shr.u64 	%rd1605, %rd1603, 32;
	add.s64 	%rd1606, %rd1579, %rd1605;
	add.s64 	%rd1607, %rd1606, %rd1455;
	and.b64  	%rd1608, %rd1607, 4294967295;
	shr.u64 	%rd1609, %rd1607, 32;
	add.s64 	%rd1610, %rd1583, %rd1609;
	add.s64 	%rd1611, %rd1610, %rd1491;
	and.b64  	%rd1612, %rd1611, 4294967295;
	shr.u64 	%rd1613, %rd1611, 32;
	add.s64 	%rd1614, %rd1587, %rd1613;
	add.s64 	%rd1615, %rd1614, %rd1526;
	and.b64  	%rd1616, %rd1615, 4294967295;
	shr.u64 	%rd1617, %rd1615, 32;
	add.s64 	%rd1618, %rd1591, %rd1617;
	add.s64 	%rd1619, %rd1618, %rd1560;
	and.b64  	%rd1620, %rd1619, 4294967295;
	shr.u64 	%rd1621, %rd1619, 32;
	add.s64 	%rd1622, %rd1596, %rd1621;
	add.s64 	%rd1623, %rd1622, %rd1593;
	and.b64  	%rd1624, %rd1623, 4294967295;
	shr.u64 	%rd1625, %rd1623, 32;
	add.s64 	%rd1626, %rd1601, %rd1625;
	mad.lo.s64 	%rd1627, %rd49, %rd49, %rd1626;
	and.b64  	%rd1628, %rd1627, 4294967295;
	shr.u64 	%rd1629, %rd1627, 32;
	mul.lo.s64 	%rd1630, %rd50, %rd49;
	add.s64 	%rd1631, %rd1602, %rd1629;
	add.s64 	%rd1632, %rd1631, %rd1630;
	and.b64  	%rd1633, %rd1632, 4294967295;
	shr.u64 	%rd1634, %rd1632, 32;
	add.s64 	%rd1635, %rd1608, %rd1424;
	and.b64  	%rd1636, %rd1635, 4294967295;
	shr.u64 	%rd1637, %rd1635, 32;
	add.s64 	%rd1638, %rd1612, %rd1637;
	add.s64 	%rd1639, %rd1638, %rd1460;
	and.b64  	%rd1640, %rd1639, 4294967295;
	shr.u64 	%rd1641, %rd1639, 32;
	add.s64 	%rd1642, %rd1616, %rd1641;
	add.s64 	%rd1643, %rd1642, %rd1496;
	and.b64  	%rd1644, %rd1643, 4294967295;
	shr.u64 	%rd1645, %rd1643, 32;
	add.s64 	%rd1646, %rd1620, %rd1645;
	add.s64 	%rd1647, %rd1646, %rd1531;
	and.b64  	%rd1648, %rd1647, 4294967295;
	shr.u64 	%rd1649, %rd1647, 32;
	add.s64 	%rd1650, %rd1624, %rd1649;
	add.s64 	%rd1651, %rd1650, %rd1565;
	and.b64  	%rd1652, %rd1651, 4294967295;
	shr.u64 	%rd1653, %rd1651, 32;
	add.s64 	%rd1654, %rd1628, %rd1653;
	add.s64 	%rd1655, %rd1654, %rd1598;
	and.b64  	%rd1656, %rd1655, 4294967295;
	shr.u64 	%rd1657, %rd1655, 32;
	add.s64 	%rd1658, %rd1633, %rd1657;
	add.s64 	%rd1659, %rd1658, %rd1630;
	and.b64  	%rd1660, %rd1659, 4294967295;
	shr.u64 	%rd1661, %rd1659, 32;
	add.s64 	%rd1662, %rd1634, %rd1661;
	mad.lo.s64 	%rd1663, %rd50, %rd50, %rd1662;
	and.b64  	%rd1664, %rd1663, 4294967295;
	shr.u64 	%rd1665, %rd1663, 32;
	mad.lo.s64 	%rd1666, %rd1640, 977, %rd1398;
	shr.u64 	%rd1667, %rd1666, 32;
	mad.lo.s64 	%rd1668, %rd1644, 977, %rd1667;
	add.s64 	%rd1669, %rd1668, %rd1429;
	and.b64  	%rd1670, %rd1669, 4294967295;
	shr.u64 	%rd1671, %rd1669, 32;
	mad.lo.s64 	%rd1672, %rd1648, 977, %rd1671;
	add.s64 	%rd1673, %rd1672, %rd1466;
	and.b64  	%rd1674, %rd1673, 4294967295;
	shr.u64 	%rd1675, %rd1673, 32;
	mad.lo.s64 	%rd1676, %rd1652, 977, %rd1675;
	add.s64 	%rd1677, %rd1676, %rd1502;
	and.b64  	%rd1678, %rd1677, 4294967295;
	shr.u64 	%rd1679, %rd1677, 32;
	mad.lo.s64 	%rd1680, %rd1656, 977, %rd1679;
	add.s64 	%rd1681, %rd1680, %rd1537;
	and.b64  	%rd1682, %rd1681, 4294967295;
	shr.u64 	%rd1683, %rd1681, 32;
	mad.lo.s64 	%rd1684, %rd1660, 977, %rd1683;
	add.s64 	%rd1685, %rd1684, %rd1571;
	and.b64  	%rd1686, %rd1685, 4294967295;
	shr.u64 	%rd1687, %rd1685, 32;
	mad.lo.s64 	%rd1688, %rd1664, 977, %rd1687;
	add.s64 	%rd1689, %rd1688, %rd1604;
	and.b64  	%rd1690, %rd1689, 4294967295;
	shr.u64 	%rd1691, %rd1689, 32;
	mad.lo.s64 	%rd1692, %rd1665, 977, %rd1691;
	add.s64 	%rd1693, %rd1692, %rd1636;
	and.b64  	%rd1694, %rd1693, 4294967295;
	shr.u64 	%rd1695, %rd1693, 32;
	add.s64 	%rd15781, %rd1640, %rd1670;
	shr.u64 	%rd1696, %rd15781, 32;
	add.s64 	%rd1697, %rd1644, %rd1696;
	add.s64 	%rd15780, %rd1697, %rd1674;
	shr.u64 	%rd1698, %rd15780, 32;
	add.s64 	%rd1699, %rd1648, %rd1698;
	add.s64 	%rd15779, %rd1699, %rd1678;
	shr.u64 	%rd1700, %rd15779, 32;
	add.s64 	%rd1701, %rd1652, %rd1700;
	add.s64 	%rd15778, %rd1701, %rd1682;
	shr.u64 	%rd1702, %rd15778, 32;
	add.s64 	%rd1703, %rd1656, %rd1702;
	add.s64 	%rd15777, %rd1703, %rd1686;
	shr.u64 	%rd1704, %rd15777, 32;
	add.s64 	%rd1705, %rd1660, %rd1704;
	add.s64 	%rd15776, %rd1705, %rd1690;
	shr.u64 	%rd1706, %rd15776, 32;
	add.s64 	%rd1707, %rd1664, %rd1706;
	add.s64 	%rd15775, %rd1707, %rd1694;
	shr.u64 	%rd1708, %rd15775, 32;
	add.s64 	%rd1709, %rd1708, %rd1695;
	add.s64 	%rd15782, %rd1666, %rd1709;
	cvt.u32.u64 	%r797, %rd15776;
	cvt.u32.u64 	%r798, %rd15775;
	and.b32  	%r799, %r798, %r797;
	cvt.u32.u64 	%r800, %rd15777;
	and.b32  	%r801, %r799, %r800;
	cvt.u32.u64 	%r802, %rd15778;
	and.b32  	%r803, %r801, %r802;
	cvt.u32.u64 	%r804, %rd15779;
	and.b32  	%r805, %r803, %r804;
	cvt.u32.u64 	%r806, %rd15780;
	and.b32  	%r807, %r805, %r806;
	setp.ne.s32 	%p21, %r807, -1;
	@%p21 bra 	$L__BB0_26;
	cvt.u32.u64 	%r808, %rd15781;
	setp.eq.s32 	%p22, %r808, -1;
	@%p22 bra 	$L__BB0_25;
	setp.ne.s32 	%p23, %r808, -2;
	@%p23 bra 	$L__BB0_26;
	cvt.u32.u64 	%r809, %rd15782;
	setp.lt.u32 	%p24, %r809, -977;
	@%p24 bra 	$L__BB0_26;
$L__BB0_25:
	and.b64  	%rd1710, %rd15782, 4294967295;
	add.s64 	%rd15782, %rd1710, -4294966319;
	shr.s64 	%rd1711, %rd15782, 63;
	and.b64  	%rd1712, %rd15781, 4294967295;
	add.s64 	%rd1713, %rd1711, %rd1712;
	add.s64 	%rd15781, %rd1713, -4294967294;
	shr.s64 	%rd15776, %rd15781, 63;
	not.b64 	%rd1714, %rd15776;
	shr.u64 	%rd1715, %rd1714, 63;
	add.s64 	%rd15775, %rd15775, %rd1715;
	mov.u64 	%rd15777, %rd15776;
	mov.u64 	%rd15778, %rd15776;
	mov.u64 	%rd15779, %rd15776;
	mov.u64 	%rd15780, %rd15776;
$L__BB0_26:
	cvt.u64.u32 	%rd1716, %r2187;
	mul.wide.u32 	%rd1717, %r2187, 4;
	and.b64  	%rd1718, %rd1717, 4294967292;
	shr.u64 	%rd1719, %rd1716, 30;
	mul.wide.u32 	%rd1720, %r2186, 4;
	or.b64  	%rd1721, %rd1720, %rd1719;
	and.b64  	%rd1722, %rd1721, 4294967295;
	shr.u64 	%rd1723, %rd1720, 32;
	mul.wide.u32 	%rd1724, %r2185, 4;
	or.b64  	%rd1725, %rd1724, %rd1723;
	and.b64  	%rd1726, %rd1725, 4294967295;
	shr.u64 	%rd1727, %rd1724, 32;
	mul.wide.u32 	%rd1728, %r2184, 4;
	or.b64  	%rd1729, %rd1728, %rd1727;
	and.b64  	%rd1730, %rd1729, 4294967295;
	shr.u64 	%rd1731, %rd1728, 32;
	mul.wide.u32 	%rd1732, %r2183, 4;
	add.s64 	%rd1733, %rd1732, %rd1731;
	and.b64  	%rd1734, %rd1733, 4294967295;
	shr.u64 	%rd1735, %rd1733, 32;
	mul.wide.u32 	%rd1736, %r2182, 4;
	add.s64 	%rd1737, %rd1736, %rd1735;
	and.b64  	%rd1738, %rd1737, 4294967295;
	shr.u64 	%rd1739, %rd1737, 32;
	mul.wide.u32 	%rd1740, %r2181, 4;
	add.s64 	%rd1741, %rd1740, %rd1739;
	and.b64  	%rd1742, %rd1741, 4294967295;
	shr.u64 	%rd1743, %rd1741, 32;
	mul.wide.u32 	%rd1744, %r2180, 4;
	add.s64 	%rd1745, %rd1744, %rd1743;
	and.b64  	%rd1746, %rd1745, 4294967295;
	shr.u64 	%rd1747, %rd1745, 32;
	mad.lo.s64 	%rd1748, %rd1747, 977, %rd1718;
	shr.u64 	%rd1749, %rd1748, 32;
	add.s64 	%rd1750, %rd1749, %rd1722;
	and.b64  	%rd1751, %rd1750, 4294967295;
	shr.u64 	%rd1752, %rd1750, 32;
	add.s64 	%rd1753, %rd1752, %rd1726;
	and.b64  	%rd1754, %rd1753, 4294967295;
	shr.u64 	%rd1755, %rd1753, 32;
	add.s64 	%rd1756, %rd1755, %rd1730;
	and.b64  	%rd1757, %rd1756, 4294967295;
	shr.u64 	%rd1758, %rd1756, 32;
	add.s64 	%rd1759, %rd1758, %rd1734;
	and.b64  	%rd1760, %rd1759, 4294967295;
	shr.u64 	%rd1761, %rd1759, 32;
	add.s64 	%rd1762, %rd1761, %rd1738;
	and.b64  	%rd1763, %rd1762, 4294967295;
	shr.u64 	%rd1764, %rd1762, 32;
	add.s64 	%rd1765, %rd1764, %rd1742;
	and.b64  	%rd1766, %rd1765, 4294967295;
	shr.u64 	%rd1767, %rd1765, 32;
	add.s64 	%rd1768, %rd1767, %rd1746;
	and.b64  	%rd1769, %rd1768, 4294967295;
	shr.u64 	%rd1770, %rd1768, 32;
	add.s64 	%rd15789, %rd1747, %rd1751;
	shr.u64 	%rd1771, %rd15789, 32;
	add.s64 	%rd15788, %rd1771, %rd1754;
	shr.u64 	%rd1772, %rd15788, 32;
	add.s64 	%rd15787, %rd1772, %rd1757;
	shr.u64 	%rd1773, %rd15787, 32;
	add.s64 	%rd15786, %rd1773, %rd1760;
	shr.u64 	%rd1774, %rd15786, 32;
	add.s64 	%rd15785, %rd1774, %rd1763;
	shr.u64 	%rd1775, %rd15785, 32;
	add.s64 	%rd15784, %rd1775, %rd1766;
	shr.u64 	%rd1776, %rd15784, 32;
	add.s64 	%rd15783, %rd1776, %rd1769;
	shr.u64 	%rd1777, %rd15783, 32;
	add.s64 	%rd1778, %rd1777, %rd1770;
	add.s64 	%rd15790, %rd1748, %rd1778;
	cvt.u32.u64 	%r810, %rd15784;
	cvt.u32.u64 	%r811, %rd15783;
	and.b32  	%r812, %r811, %r810;
	cvt.u32.u64 	%r813, %rd15785;
	and.b32  	%r814, %r812, %r813;
	cvt.u32.u64 	%r815, %rd15786;
	and.b32  	%r816, %r814, %r815;
	cvt.u32.u64 	%r817, %rd15787;
	and.b32  	%r818, %r816, %r817;
	cvt.u32.u64 	%r819, %rd15788;
	and.b32  	%r820, %r818, %r819;
	setp.ne.s32 	%p25, %r820, -1;
	@%p25 bra 	$L__BB0_31;
	cvt.u32.u64 	%r821, %rd15789;
	setp.eq.s32 	%p26, %r821, -1;
	@%p26 bra 	$L__BB0_30;
	setp.ne.s32 	%p27, %r821, -2;
	@%p27 bra 	$L__BB0_31;
	cvt.u32.u64 	%r822, %rd15790;
	setp.lt.u32 	%p28, %r822, -977;
	@%p28 bra 	$L__BB0_31;
$L__BB0_30:
	and.b64  	%rd1779, %rd15790, 4294967295;
	add.s64 	%rd15790, %rd1779, -4294966319;
	shr.s64 	%rd1780, %rd15790, 63;
	and.b64  	%rd1781, %rd15789, 4294967295;
	add.s64 	%rd1782, %rd1780, %rd1781;
	add.s64 	%rd15789, %rd1782, -4294967294;
	shr.s64 	%rd15784, %rd15789, 63;
	not.b64 	%rd1783, %rd15784;
	shr.u64 	%rd1784, %rd1783, 63;
	add.s64 	%rd15783, %rd15783, %rd1784;
	mov.u64 	%rd15785, %rd15784;
	mov.u64 	%rd15786, %rd15784;
	mov.u64 	%rd15787, %rd15784;
	mov.u64 	%rd15788, %rd15784;
$L__BB0_31:
	and.b64  	%rd1785, %rd15790, 4294967295;
	mul.lo.s64 	%rd1786, %rd1785, %rd43;
	and.b64  	%rd1787, %rd1786, 4294967295;
	shr.u64 	%rd1788, %rd1786, 32;
	mad.lo.s64 	%rd1789, %rd1785, %rd44, %rd1788;
	and.b64  	%rd1790, %rd1789, 4294967295;
	shr.u64 	%rd1791, %rd1789, 32;
	mad.lo.s64 	%rd1792, %rd1785, %rd45, %rd1791;
	and.b64  	%rd1793, %rd1792, 4294967295;
	shr.u64 	%rd1794, %rd1792, 32;
	mad.lo.s64 	%rd1795, %rd1785, %rd46, %rd1794;
	and.b64  	%rd1796, %rd1795, 4294967295;
	shr.u64 	%rd1797, %rd1795, 32;
	mad.lo.s64 	%rd1798, %rd1785, %rd47, %rd1797;
	and.b64  	%rd1799, %rd1798, 4294967295;
	shr.u64 	%rd1800, %rd1798, 32;
	mad.lo.s64 	%rd1801, %rd1785, %rd48, %rd1800;
	and.b64  	%rd1802, %rd1801, 4294967295;
	shr.u64 	%rd1803, %rd1801, 32;
	mad.lo.s64 	%rd1804, %rd1785, %rd49, %rd1803;
	and.b64  	%rd1805, %rd1804, 4294967295;
	shr.u64 	%rd1806, %rd1804, 32;
	mad.lo.s64 	%rd1807, %rd1785, %rd50, %rd1806;
	and.b64  	%rd1808, %rd1807, 4294967295;
	shr.u64 	%rd1809, %rd1807, 32;
	and.b64  	%rd1810, %rd15789, 4294967295;
	mad.lo.s64 	%rd1811, %rd1810, %rd43, %rd1790;
	and.b64  	%rd1812, %rd1811, 4294967295;
	shr.u64 	%rd1813, %rd1811, 32;
	add.s64 	%rd1814, %rd1793, %rd1813;
	mad.lo.s64 	%rd1815, %rd1810, %rd44, %rd1814;
	and.b64  	%rd1816, %rd1815, 4294967295;
	shr.u64 	%rd1817, %rd1815, 32;
	add.s64 	%rd1818, %rd1796, %rd1817;
	mad.lo.s64 	%rd1819, %rd1810, %rd45, %rd1818;
	and.b64  	%rd1820, %rd1819, 4294967295;
	shr.u64 	%rd1821, %rd1819, 32;
	add.s64 	%rd1822, %rd1799, %rd1821;
	mad.lo.s64 	%rd1823, %rd1810, %rd46, %rd1822;
	and.b64  	%rd1824, %rd1823, 4294967295;
	shr.u64 	%rd1825, %rd1823, 32;
	add.s64 	%rd1826, %rd1802, %rd1825;
	mad.lo.s64 	%rd1827, %rd1810, %rd47, %rd1826;
	and.b64  	%rd1828, %rd1827, 4294967295;
	shr.u64 	%rd1829, %rd1827, 32;
	add.s64 	%rd1830, %rd1805, %rd1829;
	mad.lo.s64 	%rd1831, %rd1810, %rd48, %rd1830;
	and.b64  	%rd1832, %rd1831, 4294967295;
	shr.u64 	%rd1833, %rd1831, 32;
	add.s64 	%rd1834, %rd1808, %rd1833;
	mad.lo.s64 	%rd1835, %rd1810, %rd49, %rd1834;
	and.b64  	%rd1836, %rd1835, 4294967295;
	shr.u64 	%rd1837, %rd1835, 32;
	add.s64 	%rd1838, %rd1809, %rd1837;
	mad.lo.s64 	%rd1839, %rd1810, %rd50, %rd1838;
	and.b64  	%rd1840, %rd1839, 4294967295;
	shr.u64 	%rd1841, %rd1839, 32;
	and.b64  	%rd1842, %rd15788, 4294967295;
	mad.lo.s64 	%rd1843, %rd1842, %rd43, %rd1816;
	and.b64  	%rd1844, %rd1843, 4294967295;
	shr.u64 	%rd1845, %rd1843, 32;
	add.s64 	%rd1846, %rd1820, %rd1845;
	mad.lo.s64 	%rd1847, %rd1842, %rd44, %rd1846;
	and.b64  	%rd1848, %rd1847, 4294967295;
	shr.u64 	%rd1849, %rd1847, 32;
	add.s64 	%rd1850, %rd1824, %rd1849;
	mad.lo.s64 	%rd1851, %rd1842, %rd45, %rd1850;
	and.b64  	%rd1852, %rd1851, 4294967295;
	shr.u64 	%rd1853, %rd1851, 32;
	add.s64 	%rd1854, %rd1828, %rd1853;
	mad.lo.s64 	%rd1855, %rd1842, %rd46, %rd1854;
	and.b64  	%rd1856, %rd1855, 4294967295;
	shr.u64 	%rd1857, %rd1855, 32;
	add.s64 	%rd1858, %rd1832, %rd1857;
	mad.lo.s64 	%rd1859, %rd1842, %rd47, %rd1858;
	and.b64  	%rd1860, %rd1859, 4294967295;
	shr.u64 	%rd1861, %rd1859, 32;
	add.s64 	%rd1862, %rd1836, %rd1861;
	mad.lo.s64 	%rd1863, %rd1842, %rd48, %rd1862;
	and.b64  	%rd1864, %rd1863, 4294967295;
	shr.u64 	%rd1865, %rd1863, 32;
	add.s64 	%rd1866, %rd1840, %rd1865;
	mad.lo.s64 	%rd1867, %rd1842, %rd49, %rd1866;
	and.b64  	%rd1868, %rd1867, 4294967295;
	shr.u64 	%rd1869, %rd1867, 32;
	add.s64 	%rd1870, %rd1841, %rd1869;
	mad.lo.s64 	%rd1871, %rd1842, %rd50, %rd1870;
	and.b64  	%rd1872, %rd1871, 4294967295;
	shr.u64 	%rd1873, %rd1871, 32;
	and.b64  	%rd1874, %rd15787, 4294967295;
	mad.lo.s64 	%rd1875, %rd1874, %rd43, %rd1848;
	and.b64  	%rd1876, %rd1875, 4294967295;
	shr.u64 	%rd1877, %rd1875, 32;
	add.s64 	%rd1878, %rd1852, %rd1877;
	mad.lo.s64 	%rd1879, %rd1874, %rd44, %rd1878;
	and.b64  	%rd1880, %rd1879, 4294967295;
	shr.u64 	%rd1881, %rd1879, 32;
	add.s64 	%rd1882, %rd1856, %rd1881;
	mad.lo.s64 	%rd1883, %rd1874, %rd45, %rd1882;
	and.b64  	%rd1884, %rd1883, 4294967295;
	shr.u64 	%rd1885, %rd1883, 32;
	add.s64 	%rd1886, %rd1860, %rd1885;
	mad.lo.s64 	%rd1887, %rd1874, %rd46, %rd1886;
	and.b64  	%rd1888, %rd1887, 4294967295;
	shr.u64 	%rd1889, %rd1887, 32;
	add.s64 	%rd1890, %rd1864, %rd1889;
	mad.lo.s64 	%rd1891, %rd1874, %rd47, %rd1890;
	and.b64  	%rd1892, %rd1891, 4294967295;
	shr.u64 	%rd1893, %rd1891, 32;
	add.s64 	%rd1894, %rd1868, %rd1893;
	mad.lo.s64 	%rd1895, %rd1874, %rd48, %rd1894;
	and.b64  	%rd1896, %rd1895, 4294967295;
	shr.u64 	%rd1897, %rd1895, 32;
	add.s64 	%rd1898, %rd1872, %rd1897;
	mad.lo.s64 	%rd1899, %rd1874, %rd49, %rd1898;
	and.b64  	%rd1900, %rd1899, 4294967295;
	shr.u64 	%rd1901, %rd1899, 32;
	add.s64 	%rd1902, %rd1873, %rd1901;
	mad.lo.s64 	%rd1903, %rd1874, %rd50, %rd1902;
	and.b64  	%rd1904, %rd1903, 4294967295;
	shr.u64 	%rd1905, %rd1903, 32;
	and.b64  	%rd1906, %rd15786, 4294967295;
	mad.lo.s64 	%rd1907, %rd1906, %rd43, %rd1880;
	and.b64  	%rd1908, %rd1907, 4294967295;
	shr.u64 	%rd1909, %rd1907, 32;
	add.s64 	%rd1910, %rd1884, %rd1909;
	mad.lo.s64 	%rd1911, %rd1906, %rd44, %rd1910;
	and.b64  	%rd1912, %rd1911, 4294967295;
	shr.u64 	%rd1913, %rd1911, 32;
	add.s64 	%rd1914, %rd1888, %rd1913;
	mad.lo.s64 	%rd1915, %rd1906, %rd45, %rd1914;
	and.b64  	%rd1916, %rd1915, 4294967295;
	shr.u64 	%rd1917, %rd1915, 32;
	add.s64 	%rd1918, %rd1892, %rd1917;
	mad.lo.s64 	%rd1919, %rd1906, %rd46, %rd1918;
	and.b64  	%rd1920, %rd1919, 4294967295;
	shr.u64 	%rd1921, %rd1919, 32;
	add.s64 	%rd1922, %rd1896, %rd1921;
	mad.lo.s64 	%rd1923, %rd1906, %rd47, %rd1922;
	and.b64  	%rd1924, %rd1923, 4294967295;
	shr.u64 	%rd1925, %rd1923, 32;
	add.s64 	%rd1926, %rd1900, %rd1925;
	mad.lo.s64 	%rd1927, %rd1906, %rd48, %rd1926;
	and.b64  	%rd1928, %rd1927, 4294967295;
	shr.u64 	%rd1929, %rd1927, 32;
	add.s64 	%rd1930, %rd1904, %rd1929;
	mad.lo.s64 	%rd1931, %rd1906, %rd49, %rd1930;
	and.b64  	%rd1932, %rd1931, 4294967295;
	shr.u64 	%rd1933, %rd1931, 32;
	add.s64 	%rd1934, %rd1905, %rd1933;
	mad.lo.s64 	%rd1935, %rd1906, %rd50, %rd1934;
	and.b64  	%rd1936, %rd1935, 4294967295;
	shr.u64 	%rd1937, %rd1935, 32;
	and.b64  	%rd1938, %rd15785, 4294967295;
	mad.lo.s64 	%rd1939, %rd1938, %rd43, %rd1912;
	and.b64  	%rd1940, %rd1939, 4294967295;
	shr.u64 	%rd1941, %rd1939, 32;
	add.s64 	%rd1942, %rd1916, %rd1941;
	mad.lo.s64 	%rd1943, %rd1938, %rd44, %rd1942;
	and.b64  	%rd1944, %rd1943, 4294967295;
	shr.u64 	%rd1945, %rd1943, 32;
	add.s64 	%rd1946, %rd1920, %rd1945;
	mad.lo.s64 	%rd1947, %rd1938, %rd45, %rd1946;
	and.b64  	%rd1948, %rd1947, 4294967295;
	shr.u64 	%rd1949, %rd1947, 32;
	add.s64 	%rd1950, %rd1924, %rd1949;
	mad.lo.s64 	%rd1951, %rd1938, %rd46, %rd1950;
	and.b64  	%rd1952, %rd1951, 4294967295;
	shr.u64 	%rd1953, %rd1951, 32;
	add.s64 	%rd1954, %rd1928, %rd1953;
	mad.lo.s64 	%rd1955, %rd1938, %rd47, %rd1954;
	and.b64  	%rd1956, %rd1955, 4294967295;
	shr.u64 	%rd1957, %rd1955, 32;
	add.s64 	%rd1958, %rd1932, %rd1957;
	mad.lo.s64 	%rd1959, %rd1938, %rd48, %rd1958;
	and.b64  	%rd1960, %rd1959, 4294967295;
	shr.u64 	%rd1961, %rd1959, 32;
	add.s64 	%rd1962, %rd1936, %rd1961;
	mad.lo.s64 	%rd1963, %rd1938, %rd49, %rd1962;
	and.b64  	%rd1964, %rd1963, 4294967295;
	shr.u64 	%rd1965, %rd1963, 32;
	add.s64 	%rd1966, %rd1937, %rd1965;
	mad.lo.s64 	%rd1967, %rd1938, %rd50, %rd1966;
	and.b64  	%rd1968, %rd1967, 4294967295;
	shr.u64 	%rd1969, %rd1967, 32;
	and.b64  	%rd1970, %rd15784, 4294967295;
	mad.lo.s64 	%rd1971, %rd1970, %rd43, %rd1944;
	and.b64  	%rd1972, %rd1971, 4294967295;
	shr.u64 	%rd1973, %rd1971, 32;
	add.s64 	%rd1974, %rd1948, %rd1973;
	mad.lo.s64 	%rd1975, %rd1970, %rd44, %rd1974;
	and.b64  	%rd1976, %rd1975, 4294967295;
	shr.u64 	%rd1977, %rd1975, 32;
	add.s64 	%rd1978, %rd1952, %rd1977;
	mad.lo.s64 	%rd1979, %rd1970, %rd45, %rd1978;
	and.b64  	%rd1980, %rd1979, 4294967295;
	shr.u64 	%rd1981, %rd1979, 32;
	add.s64 	%rd1982, %rd1956, %rd1981;
	mad.lo.s64 	%rd1983, %rd1970, %rd46, %rd1982;
	and.b64  	%rd1984, %rd1983, 4294967295;
	shr.u64 	%rd1985, %rd1983, 32;
	add.s64 	%rd1986, %rd1960, %rd1985;
	mad.lo.s64 	%rd1987, %rd1970, %rd47, %rd1986;
	and.b64  	%rd1988, %rd1987, 4294967295;
	shr.u64 	%rd1989, %rd1987, 32;
	add.s64 	%rd1990, %rd1964, %rd1989;
	mad.lo.s64 	%rd1991, %rd1970, %rd48, %rd1990;
	and.b64  	%rd1992, %rd1991, 4294967295;
	shr.u64 	%rd1993, %rd1991, 32;
	add.s64 	%rd1994, %rd1968, %rd1993;
	mad.lo.s64 	%rd1995, %rd1970, %rd49, %rd1994;
	and.b64  	%rd1996, %rd1995, 4294967295;
	shr.u64 	%rd1997, %rd1995, 32;
	add.s64 	%rd1998, %rd1969, %rd1997;
	mad.lo.s64 	%rd1999, %rd1970, %rd50, %rd1998;
	and.b64  	%rd2000, %rd1999, 4294967295;
	shr.u64 	%rd2001, %rd1999, 32;
	and.b64  	%rd2002, %rd15783, 4294967295;
	mad.lo.s64 	%rd2003, %rd2002, %rd43, %rd1976;
	and.b64  	%rd2004, %rd2003, 4294967295;
	shr.u64 	%rd2005, %rd2003, 32;
	add.s64 	%rd2006, %rd1980, %rd2005;
	mad.lo.s64 	%rd2007, %rd2002, %rd44, %rd2006;
	and.b64  	%rd2008, %rd2007, 4294967295;
	shr.u64 	%rd2009, %rd2007, 32;
	add.s64 	%rd2010, %rd1984, %rd2009;
	mad.lo.s64 	%rd2011, %rd2002, %rd45, %rd2010;
	and.b64  	%rd2012, %rd2011, 4294967295;
	shr.u64 	%rd2013, %rd2011, 32;
	add.s64 	%rd2014, %rd1988, %rd2013;
	mad.lo.s64 	%rd2015, %rd2002, %rd46, %rd2014;
	and.b64  	%rd2016, %rd2015, 4294967295;
	shr.u64 	%rd2017, %rd2015, 32;
	add.s64 	%rd2018, %rd1992, %rd2017;
	mad.lo.s64 	%rd2019, %rd2002, %rd47, %rd2018;
	and.b64  	%rd2020, %rd2019, 4294967295;
	shr.u64 	%rd2021, %rd2019, 32;
	add.s64 	%rd2022, %rd1996, %rd2021;
	mad.lo.s64 	%rd2023, %rd2002, %rd48, %rd2022;
	and.b64  	%rd2024, %rd2023, 4294967295;
	shr.u64 	%rd2025, %rd2023, 32;
	add.s64 	%rd2026, %rd2000, %rd2025;
	mad.lo.s64 	%rd2027, %rd2002, %rd49, %rd2026;
	and.b64  	%rd2028, %rd2027, 4294967295;
	shr.u64 	%rd2029, %rd2027, 32;
	add.s64 	%rd2030, %rd2001, %rd2029;
	mad.lo.s64 	%rd2031, %rd2002, %rd50, %rd2030;
	and.b64  	%rd2032, %rd2031, 4294967295;
	shr.u64 	%rd2033, %rd2031, 32;
	mad.lo.s64 	%rd2034, %rd2008, 977, %rd1787;
	shr.u64 	%rd2035, %rd2034, 32;
	mad.lo.s64 	%rd2036, %rd2012, 977, %rd2035;
	add.s64 	%rd2037, %rd2036, %rd1812;
	and.b64  	%rd2038, %rd2037, 4294967295;
	shr.u64 	%rd2039, %rd2037, 32;
	mad.lo.s64 	%rd2040, %rd2016, 977, %rd2039;
	add.s64 	%rd2041, %rd2040, %rd1844;
	and.b64  	%rd2042, %rd2041, 4294967295;
	shr.u64 	%rd2043, %rd2041, 32;
	mad.lo.s64 	%rd2044, %rd2020, 977, %rd2043;
	add.s64 	%rd2045, %rd2044, %rd1876;
	and.b64  	%rd2046, %rd2045, 4294967295;
	shr.u64 	%rd2047, %rd2045, 32;
	mad.lo.s64 	%rd2048, %rd2024, 977, %rd2047;
	add.s64 	%rd2049, %rd2048, %rd1908;
	and.b64  	%rd2050, %rd2049, 4294967295;
	shr.u64 	%rd2051, %rd2049, 32;
	mad.lo.s64 	%rd2052, %rd2028, 977, %rd2051;
	add.s64 	%rd2053, %rd2052, %rd1940;
	and.b64  	%rd2054, %rd2053, 4294967295;
	shr.u64 	%rd2055, %rd2053, 32;
	mad.lo.s64 	%rd2056, %rd2032, 977, %rd2055;
	add.s64 	%rd2057, %rd2056, %rd1972;
	and.b64  	%rd2058, %rd2057, 4294967295;
	shr.u64 	%rd2059, %rd2057, 32;
	mad.lo.s64 	%rd2060, %rd2033, 977, %rd2059;
	add.s64 	%rd2061, %rd2060, %rd2004;
	and.b64  	%rd2062, %rd2061, 4294967295;
	shr.u64 	%rd2063, %rd2061, 32;
	add.s64 	%rd91, %rd2008, %rd2038;
	shr.u64 	%rd2064, %rd91, 32;
	add.s64 	%rd2065, %rd2012, %rd2064;
	add.s64 	%rd15795, %rd2065, %rd2042;
	shr.u64 	%rd2066, %rd15795, 32;
	add.s64 	%rd2067, %rd2016, %rd2066;
	add.s64 	%rd15794, %rd2067, %rd2046;
	shr.u64 	%rd2068, %rd15794, 32;
	add.s64 	%rd2069, %rd2020, %rd2068;
	add.s64 	%rd15793, %rd2069, %rd2050;
	shr.u64 	%rd2070, %rd15793, 32;
	add.s64 	%rd2071, %rd2024, %rd2070;
	add.s64 	%rd15792, %rd2071, %rd2054;
	shr.u64 	%rd2072, %rd15792, 32;
	add.s64 	%rd2073, %rd2028, %rd2072;
	add.s64 	%rd15791, %rd2073, %rd2058;
	shr.u64 	%rd2074, %rd15791, 32;
	add.s64 	%rd2075, %rd2032, %rd2074;
	add.s64 	%rd2076, %rd2075, %rd2062;
	shr.u64 	%rd2077, %rd2076, 32;
	add.s64 	%rd2078, %rd2077, %rd2063;
	add.s64 	%rd15797, %rd2034, %rd2078;
	cvt.u32.u64 	%r2123, %rd2076;
	setp.ne.s32 	%p29, %r2123, -1;
	mov.u64 	%rd15796, %rd91;
	@%p29 bra 	$L__BB0_41;
	cvt.u32.u64 	%r824, %rd15791;
	setp.ne.s32 	%p30, %r824, -1;
	mov.b32 	%r2123, -1;
	mov.u64 	%rd15796, %rd91;
	@%p30 bra 	$L__BB0_41;
	cvt.u32.u64 	%r826, %rd15792;
	setp.ne.s32 	%p31, %r826, -1;
	mov.b64 	%rd15791, 4294967295;
	mov.u64 	%rd15796, %rd91;
	@%p31 bra 	$L__BB0_41;
	cvt.u32.u64 	%r828, %rd15793;
	setp.ne.s32 	%p32, %r828, -1;
	mov.b64 	%rd15791, 4294967295;
	mov.u64 	%rd15792, %rd15791;
	mov.u64 	%rd15796, %rd91;
	@%p32 bra 	$L__BB0_41;
	cvt.u32.u64 	%r830, %rd15794;
	setp.ne.s32 	%p33, %r830, -1;
	mov.b64 	%rd15791, 4294967295;
	mov.u64 	%rd15793, %rd15791;
	mov.u64 	%rd15796, %rd91;
	@%p33 bra 	$L__BB0_41;
	cvt.u32.u64 	%r832, %rd15795;
	setp.ne.s32 	%p34, %r832, -1;
	mov.b64 	%rd15791, 4294967295;
	mov.u64 	%rd15792, %rd15791;
	mov.u64 	%rd15794, %rd15791;
	mov.u64 	%rd15796, %rd91;
	@%p34 bra 	$L__BB0_41;
	cvt.u32.u64 	%r834, %rd91;
	mov.b64 	%rd15791, 4294967295;
	setp.eq.s32 	%p35, %r834, -1;
	@%p35 bra 	$L__BB0_40;
	setp.ne.s32 	%p36, %r834, -2;
	mov.u64 	%rd15792, %rd15791;
	mov.u64 	%rd15793, %rd15791;
	mov.u64 	%rd15794, %rd15791;
	mov.u64 	%rd15795, %rd15791;
	mov.u64 	%rd15796, %rd91;
	@%p36 bra 	$L__BB0_41;
	cvt.u32.u64 	%r836, %rd15797;
	setp.lt.u32 	%p37, %r836, -977;
	mov.b64 	%rd15796, 4294967294;
	mov.u64 	%rd15792, %rd15791;
	mov.u64 	%rd15793, %rd15791;
	mov.u64 	%rd15794, %rd15791;
	mov.u64 	%rd15795, %rd15791;
	@%p37 bra 	$L__BB0_41;
$L__BB0_40:
	and.b64  	%rd2086, %rd15797, 4294967295;
	add.s64 	%rd15797, %rd2086, -4294966319;
	shr.s64 	%rd2087, %rd15797, 63;
	and.b64  	%rd2088, %rd91, 4294967295;
	add.s64 	%rd2089, %rd2087, %rd2088;
	add.s64 	%rd15796, %rd2089, -4294967294;
	shr.s64 	%rd15791, %rd15796, 63;
	cvt.u32.u64 	%r2123, %rd15791;
	mov.u64 	%rd15792, %rd15791;
	mov.u64 	%rd15793, %rd15791;
	mov.u64 	%rd15794, %rd15791;
	mov.u64 	%rd15795, %rd15791;
$L__BB0_41:
	and.b64  	%rd2090, %rd15766, 4294967295;
	mul.lo.s64 	%rd2091, %rd2090, 3;
	and.b64  	%rd2092, %rd2091, 4294967295;
	shr.u64 	%rd2093, %rd2091, 32;
	and.b64  	%rd2094, %rd15765, 4294967295;
	mad.lo.s64 	%rd2095, %rd2094, 3, %rd2093;
	and.b64  	%rd2096, %rd2095, 4294967295;
	shr.u64 	%rd2097, %rd2095, 32;
	and.b64  	%rd2098, %rd15764, 4294967295;
	mad.lo.s64 	%rd2099, %rd2098, 3, %rd2097;
	and.b64  	%rd2100, %rd2099, 4294967295;
	shr.u64 	%rd2101, %rd2099, 32;
	and.b64  	%rd2102, %rd15763, 4294967295;
	mad.lo.s64 	%rd2103, %rd2102, 3, %rd2101;
	and.b64  	%rd2104, %rd2103, 4294967295;
	shr.u64 	%rd2105, %rd2103, 32;
	and.b64  	%rd2106, %rd15762, 4294967295;
	mad.lo.s64 	%rd2107, %rd2106, 3, %rd2105;
	and.b64  	%rd2108, %rd2107, 4294967295;
	shr.u64 	%rd2109, %rd2107, 32;
	and.b64  	%rd2110, %rd15761, 4294967295;
	mad.lo.s64 	%rd2111, %rd2110, 3, %rd2109;
	and.b64  	%rd2112, %rd2111, 4294967295;
	shr.u64 	%rd2113, %rd2111, 32;
	and.b64  	%rd2114, %rd15760, 4294967295;
	mad.lo.s64 	%rd2115, %rd2114, 3, %rd2113;
	and.b64  	%rd2116, %rd2115, 4294967295;
	shr.u64 	%rd2117, %rd2115, 32;
	and.b64  	%rd2118, %rd15759, 4294967295;
	mad.lo.s64 	%rd2119, %rd2118, 3, %rd2117;
	and.b64  	%rd2120, %rd2119, 4294967295;
	shr.u64 	%rd2121, %rd2119, 32;
	mad.lo.s64 	%rd2122, %rd2121, 977, %rd2092;
	shr.u64 	%rd2123, %rd2122, 32;
	add.s64 	%rd2124, %rd2123, %rd2096;
	and.b64  	%rd2125, %rd2124, 4294967295;
	shr.u64 	%rd2126, %rd2124, 32;
	add.s64 	%rd2127, %rd2126, %rd2100;
	and.b64  	%rd2128, %rd2127, 4294967295;
	shr.u64 	%rd2129, %rd2127, 32;
	add.s64 	%rd2130, %rd2129, %rd2104;
	and.b64  	%rd2131, %rd2130, 4294967295;
	shr.u64 	%rd2132, %rd2130, 32;
	add.s64 	%rd2133, %rd2132, %rd2108;
	and.b64  	%rd2134, %rd2133, 4294967295;
	shr.u64 	%rd2135, %rd2133, 32;
	add.s64 	%rd2136, %rd2135, %rd2112;
	and.b64  	%rd2137, %rd2136, 4294967295;
	shr.u64 	%rd2138, %rd2136, 32;
	add.s64 	%rd2139, %rd2138, %rd2116;
	and.b64  	%rd2140, %rd2139, 4294967295;
	shr.u64 	%rd2141, %rd2139, 32;
	add.s64 	%rd2142, %rd2141, %rd2120;
	and.b64  	%rd2143, %rd2142, 4294967295;
	shr.u64 	%rd2144, %rd2142, 32;
	add.s64 	%rd108, %rd2121, %rd2125;
	shr.u64 	%rd2145, %rd108, 32;
	add.s64 	%rd15803, %rd2145, %rd2128;
	shr.u64 	%rd2146, %rd15803, 32;
	add.s64 	%rd15802, %rd2146, %rd2131;
	shr.u64 	%rd2147, %rd15802, 32;
	add.s64 	%rd15801, %rd2147, %rd2134;
	shr.u64 	%rd2148, %rd15801, 32;
	add.s64 	%rd15800, %rd2148, %rd2137;
	shr.u64 	%rd2149, %rd15800, 32;
	add.s64 	%rd15799, %rd2149, %rd2140;
	shr.u64 	%rd2150, %rd15799, 32;
	add.s64 	%rd114, %rd2150, %rd2143;
	shr.u64 	%rd2151, %rd114, 32;
	add.s64 	%rd2152, %rd2151, %rd2144;
	add.s64 	%rd15805, %rd2122, %rd2152;
	cvt.u32.u64 	%r837, %rd114;
	setp.ne.s32 	%p38, %r837, -1;
	mov.u64 	%rd15798, %rd114;
	mov.u64 	%rd15804, %rd108;
	@%p38 bra 	$L__BB0_51;
	cvt.u32.u64 	%r838, %rd15799;
	setp.ne.s32 	%p39, %r838, -1;
	mov.b64 	%rd15798, 4294967295;
	mov.u64 	%rd15804, %rd108;
	@%p39 bra 	$L__BB0_51;
	cvt.u32.u64 	%r839, %rd15800;
	setp.ne.s32 	%p40, %r839, -1;
	mov.b64 	%rd15798, 4294967295;
	mov.u64 	%rd15799, %rd15798;
	mov.u64 	%rd15804, %rd108;
	@%p40 bra 	$L__BB0_51;
	cvt.u32.u64 	%r840, %rd15801;
	setp.ne.s32 	%p41, %r840, -1;
	mov.b64 	%rd15798, 4294967295;
	mov.u64 	%rd15800, %rd15798;
	mov.u64 	%rd15804, %rd108;
	@%p41 bra 	$L__BB0_51;
	cvt.u32.u64 	%r841, %rd15802;
	setp.ne.s32 	%p42, %r841, -1;
	mov.b64 	%rd15798, 4294967295;
	mov.u64 	%rd15799, %rd15798;
	mov.u64 	%rd15801, %rd15798;
	mov.u64 	%rd15804, %rd108;
	@%p42 bra 	$L__BB0_51;
	cvt.u32.u64 	%r842, %rd15803;
	setp.ne.s32 	%p43, %r842, -1;
	mov.b64 	%rd15798, 4294967295;
	mov.u64 	%rd15800, %rd15798;
	mov.u64 	%rd15802, %rd15798;
	mov.u64 	%rd15804, %rd108;
	@%p43 bra 	$L__BB0_51;
	cvt.u32.u64 	%r843, %rd108;
	mov.b64 	%rd15798, 4294967295;
	setp.eq.s32 	%p44, %r843, -1;
	@%p44 bra 	$L__BB0_50;
	setp.ne.s32 	%p45, %r843, -2;
	mov.u64 	%rd15799, %rd15798;
	mov.u64 	%rd15800, %rd15798;
	mov.u64 	%rd15801, %rd15798;
	mov.u64 	%rd15802, %rd15798;
	mov.u64 	%rd15803, %rd15798;
	mov.u64 	%rd15804, %rd108;
	@%p45 bra 	$L__BB0_51;
	cvt.u32.u64 	%r844, %rd15805;
	setp.lt.u32 	%p46, %r844, -977;
	mov.b64 	%rd15804, 4294967294;
	mov.u64 	%rd15799, %rd15798;
	mov.u64 	%rd15800, %rd15798;
	mov.u64 	%rd15801, %rd15798;
	mov.u64 	%rd15802, %rd15798;
	mov.u64 	%rd15803, %rd15798;
	@%p46 bra 	$L__BB0_51;
$L__BB0_50:
	and.b64  	%rd2161, %rd15805, 4294967295;
	add.s64 	%rd15805, %rd2161, -4294966319;
	shr.s64 	%rd2162, %rd15805, 63;
	and.b64  	%rd2163, %rd108, 4294967295;
	add.s64 	%rd2164, %rd2162, %rd2163;
	add.s64 	%rd15804, %rd2164, -4294967294;
	shr.s64 	%rd15799, %rd15804, 63;
	add.s64 	%rd2165, %rd15799, %rd114;
	add.s64 	%rd15798, %rd2165, 1;
	mov.u64 	%rd15800, %rd15799;
	mov.u64 	%rd15801, %rd15799;
	mov.u64 	%rd15802, %rd15799;
	mov.u64 	%rd15803, %rd15799;
$L__BB0_51:
	and.b64  	%rd128, %rd15805, 4294967295;
	mul.lo.s64 	%rd2166, %rd128, %rd128;
	and.b64  	%rd2167, %rd2166, 4294967295;
	shr.u64 	%rd2168, %rd2166, 32;
	and.b64  	%rd129, %rd15804, 4294967295;
	mul.lo.s64 	%rd2169, %rd129, %rd128;
	add.s64 	%rd2170, %rd2168, %rd2169;
	and.b64  	%rd2171, %rd2170, 4294967295;
	shr.u64 	%rd2172, %rd2170, 32;
	and.b64  	%rd130, %rd15803, 4294967295;
	mul.lo.s64 	%rd2173, %rd130, %rd128;
	add.s64 	%rd2174, %rd2172, %rd2173;
	and.b64  	%rd2175, %rd2174, 4294967295;
	shr.u64 	%rd2176, %rd2174, 32;
	and.b64  	%rd131, %rd15802, 4294967295;
	mul.lo.s64 	%rd2177, %rd131, %rd128;
	add.s64 	%rd2178, %rd2176, %rd2177;
	and.b64  	%rd2179, %rd2178, 4294967295;
	shr.u64 	%rd2180, %rd2178, 32;
	and.b64  	%rd132, %rd15801, 4294967295;
	mul.lo.s64 	%rd2181, %rd132, %rd128;
	add.s64 	%rd2182, %rd2180, %rd2181;
	and.b64  	%rd2183, %rd2182, 4294967295;
	shr.u64 	%rd2184, %rd2182, 32;
	and.b64  	%rd133, %rd15800, 4294967295;
	mul.lo.s64 	%rd2185, %rd133, %rd128;
	add.s64 	%rd2186, %rd2184, %rd2185;
	and.b64  	%rd2187, %rd2186, 4294967295;
	shr.u64 	%rd2188, %rd2186, 32;
	and.b64  	%rd134, %rd15799, 4294967295;
	mul.lo.s64 	%rd2189, %rd134, %rd128;
	add.s64 	%rd2190, %rd2188, %rd2189;
	and.b64  	%rd2191, %rd2190, 4294967295;
	shr.u64 	%rd2192, %rd2190, 32;
	and.b64  	%rd135, %rd15798, 4294967295;
	mul.lo.s64 	%rd2193, %rd135, %rd128;
	add.s64 	%rd2194, %rd2192, %rd2193;
	and.b64  	%rd2195, %rd2194, 4294967295;
	shr.u64 	%rd2196, %rd2194, 32;
	add.s64 	%rd2197, %rd2171, %rd2169;
	and.b64  	%rd2198, %rd2197, 4294967295;
	shr.u64 	%rd2199, %rd2197, 32;
	add.s64 	%rd2200, %rd2175, %rd2199;
	mad.lo.s64 	%rd2201, %rd129, %rd129, %rd2200;
	and.b64  	%rd2202, %rd2201, 4294967295;
	shr.u64 	%rd2203, %rd2201, 32;
	mul.lo.s64 	%rd2204, %rd130, %rd129;
	add.s64 	%rd2205, %rd2179, %rd2203;
	add.s64 	%rd2206, %rd2205, %rd2204;
	and.b64  	%rd2207, %rd2206, 4294967295;
	shr.u64 	%rd2208, %rd2206, 32;
	mul.lo.s64 	%rd2209, %rd131, %rd129;
	add.s64 	%rd2210, %rd2183, %rd2208;
	add.s64 	%rd2211, %rd2210, %rd2209;
	and.b64  	%rd2212, %rd2211, 4294967295;
	shr.u64 	%rd2213, %rd2211, 32;
	mul.lo.s64 	%rd2214, %rd132, %rd129;
	add.s64 	%rd2215, %rd2187, %rd2213;
	add.s64 	%rd2216, %rd2215, %rd2214;
	and.b64  	%rd2217, %rd2216, 4294967295;
	shr.u64 	%rd2218, %rd2216, 32;
	mul.lo.s64 	%rd2219, %rd133, %rd129;
	add.s64 	%rd2220, %rd2191, %rd2218;
	add.s64 	%rd2221, %rd2220, %rd2219;
	and.b64  	%rd2222, %rd2221, 4294967295;
	shr.u64 	%rd2223, %rd2221, 32;
	mul.lo.s64 	%rd2224, %rd134, %rd129;
	add.s64 	%rd2225, %rd2195, %rd2223;
	add.s64 	%rd2226, %rd2225, %rd2224;
	and.b64  	%rd2227, %rd2226, 4294967295;
	shr.u64 	%rd2228, %rd2226, 32;
	mul.lo.s64 	%rd2229, %rd135, %rd129;
	add.s64 	%rd2230, %rd2196, %rd2228;
	add.s64 	%rd2231, %rd2230, %rd2229;
	and.b64  	%rd2232, %rd2231, 4294967295;
	shr.u64 	%rd2233, %rd2231, 32;
	add.s64 	%rd2234, %rd2202, %rd2173;
	and.b64  	%rd2235, %rd2234, 4294967295;
	shr.u64 	%rd2236, %rd2234, 32;
	add.s64 	%rd2237, %rd2207, %rd2236;
	add.s64 	%rd2238, %rd2237, %rd2204;
	and.b64  	%rd2239, %rd2238, 4294967295;
	shr.u64 	%rd2240, %rd2238, 32;
	add.s64 	%rd2241, %rd2212, %rd2240;
	mad.lo.s64 	%rd2242, %rd130, %rd130, %rd2241;
	and.b64  	%rd2243, %rd2242, 4294967295;
	shr.u64 	%rd2244, %rd2242, 32;
	mul.lo.s64 	%rd2245, %rd131, %rd130;
	add.s64 	%rd2246, %rd2217, %rd2244;
	add.s64 	%rd2247, %rd2246, %rd2245;
	and.b64  	%rd2248, %rd2247, 4294967295;
	shr.u64 	%rd2249, %rd2247, 32;
	mul.lo.s64 	%rd2250, %rd132, %rd130;
	add.s64 	%rd2251, %rd2222, %rd2249;
	add.s64 	%rd2252, %rd2251, %rd2250;
	and.b64  	%rd2253, %rd2252, 4294967295;
	shr.u64 	%rd2254, %rd2252, 32;
	mul.lo.s64 	%rd2255, %rd133, %rd130;
	add.s64 	%rd2256, %rd2227, %rd2254;
	add.s64 	%rd2257, %rd2256, %rd2255;
	and.b64  	%rd2258, %rd2257, 4294967295;
	shr.u64 	%rd2259, %rd2257, 32;
	mul.lo.s64 	%rd2260, %rd134, %rd130;
	add.s64 	%rd2261, %rd2232, %rd2259;
	add.s64 	%rd2262, %rd2261, %rd2260;
	and.b64  	%rd2263, %rd2262, 4294967295;
	shr.u64 	%rd2264, %rd2262, 32;
	mul.lo.s64 	%rd2265, %rd135, %rd130;
	add.s64 	%rd2266, %rd2233, %rd2264;
	add.s64 	%rd2267, %rd2266, %rd2265;
	and.b64  	%rd2268, %rd2267, 4294967295;
	shr.u64 	%rd2269, %rd2267, 32;
	add.s64 	%rd2270, %rd2239, %rd2177;
	and.b64  	%rd2271, %rd2270, 4294967295;
	shr.u64 	%rd2272, %rd2270, 32;
	add.s64 	%rd2273, %rd2243, %rd2272;
	add.s64 	%rd2274, %rd2273, %rd2209;
	and.b64  	%rd2275, %rd2274, 4294967295;
	shr.u64 	%rd2276, %rd2274, 32;
	add.s64 	%rd2277, %rd2248, %rd2276;
	add.s64 	%rd2278, %rd2277, %rd2245;
	and.b64  	%rd2279, %rd2278, 4294967295;
	shr.u64 	%rd2280, %rd2278, 32;
	add.s64 	%rd2281, %rd2253, %rd2280;
	mad.lo.s64 	%rd2282, %rd131, %rd131, %rd2281;
	and.b64  	%rd2283, %rd2282, 4294967295;
	shr.u64 	%rd2284, %rd2282, 32;
	mul.lo.s64 	%rd2285, %rd132, %rd131;
	add.s64 	%rd2286, %rd2258, %rd2284;
	add.s64 	%rd2287, %rd2286, %rd2285;
	and.b64  	%rd2288, %rd2287, 4294967295;
	shr.u64 	%rd2289, %rd2287, 32;
	mul.lo.s64 	%rd2290, %rd133, %rd131;
	add.s64 	%rd2291, %rd2263, %rd2289;
	add.s64 	%rd2292, %rd2291, %rd2290;
	and.b64  	%rd2293, %rd2292, 4294967295;
	shr.u64 	%rd2294, %rd2292, 32;
	mul.lo.s64 	%rd2295, %rd134, %rd131;
	add.s64 	%rd2296, %rd2268, %rd2294;
	add.s64 	%rd2297, %rd2296, %rd2295;
	and.b64  	%rd2298, %rd2297, 4294967295;
	shr.u64 	%rd2299, %rd2297, 32;
	mul.lo.s64 	%rd2300, %rd135, %rd131;
	add.s64 	%rd2301, %rd2269, %rd2299;
	add.s64 	%rd2302, %rd2301, %rd2300;
	and.b64  	%rd2303, %rd2302, 4294967295;
	shr.u64 	%rd2304, %rd2302, 32;
	add.s64 	%rd2305, %rd2275, %rd2181;
	and.b64  	%rd2306, %rd2305, 4294967295;
	shr.u64 	%rd2307, %rd2305, 32;
	add.s64 	%rd2308, %rd2279, %rd2307;
	add.s64 	%rd2309, %rd2308, %rd2214;
	and.b64  	%rd2310, %rd2309, 4294967295;
	shr.u64 	%rd2311, %rd2309, 32;
	add.s64 	%rd2312, %rd2283, %rd2311;
	add.s64 	%rd2313, %rd2312, %rd2250;
	and.b64  	%rd2314, %rd2313, 4294967295;
	shr.u64 	%rd2315, %rd2313, 32;
	add.s64 	%rd2316, %rd2288, %rd2315;
	add.s64 	%rd2317, %rd2316, %rd2285;
	and.b64  	%rd2318, %rd2317, 4294967295;
	shr.u64 	%rd2319, %rd2317, 32;
	add.s64 	%rd2320, %rd2293, %rd2319;
	mad.lo.s64 	%rd2321, %rd132, %rd132, %rd2320;
	and.b64  	%rd2322, %rd2321, 4294967295;
	shr.u64 	%rd2323, %rd2321, 32;
	mul.lo.s64 	%rd2324, %rd133, %rd132;
	add.s64 	%rd2325, %rd2298, %rd2323;
	add.s64 	%rd2326, %rd2325, %rd2324;
	and.b64  	%rd2327, %rd2326, 4294967295;
	shr.u64 	%rd2328, %rd2326, 32;
	mul.lo.s64 	%rd2329, %rd134, %rd132;
	add.s64 	%rd2330, %rd2303, %rd2328;
	add.s64 	%rd2331, %rd2330, %rd2329;
	and.b64  	%rd2332, %rd2331, 4294967295;
	shr.u64 	%rd2333, %rd2331, 32;
	mul.lo.s64 	%rd2334, %rd135, %rd132;
	add.s64 	%rd2335, %rd2304, %rd2333;
	add.s64 	%rd2336, %rd2335, %rd2334;
	and.b64  	%rd2337, %rd2336, 4294967295;
	shr.u64 	%rd2338, %rd2336, 32;
	add.s64 	%rd2339, %rd2310, %rd2185;
	and.b64  	%rd2340, %rd2339, 4294967295;
	shr.u64 	%rd2341, %rd2339, 32;
	add.s64 	%rd2342, %rd2314, %rd2341;
	add.s64 	%rd2343, %rd2342, %rd2219;
	and.b64  	%rd2344, %rd2343, 4294967295;
	shr.u64 	%rd2345, %rd2343, 32;
	add.s64 	%rd2346, %rd2318, %rd2345;
	add.s64 	%rd2347, %rd2346, %rd2255;
	and.b64  	%rd2348, %rd2347, 4294967295;
	shr.u64 	%rd2349, %rd2347, 32;
	add.s64 	%rd2350, %rd2322, %rd2349;
	add.s64 	%rd2351, %rd2350, %rd2290;
	and.b64  	%rd2352, %rd2351, 4294967295;
	shr.u64 	%rd2353, %rd2351, 32;
	add.s64 	%rd2354, %rd2327, %rd2353;
	add.s64 	%rd2355, %rd2354, %rd2324;
	and.b64  	%rd2356, %rd2355, 4294967295;
	shr.u64 	%rd2357, %rd2355, 32;
	add.s64 	%rd2358, %rd2332, %rd2357;
	mad.lo.s64 	%rd2359, %rd133, %rd133, %rd2358;
	and.b64  	%rd2360, %rd2359, 4294967295;
	shr.u64 	%rd2361, %rd2359, 32;
	mul.lo.s64 	%rd2362, %rd134, %rd133;
	add.s64 	%rd2363, %rd2337, %rd2361;
	add.s64 	%rd2364, %rd2363, %rd2362;
	and.b64  	%rd2365, %rd2364, 4294967295;
	shr.u64 	%rd2366, %rd2364, 32;
	mul.lo.s64 	%rd2367, %rd135, %rd133;
	add.s64 	%rd2368, %rd2338, %rd2366;
	add.s64 	%rd2369, %rd2368, %rd2367;
	and.b64  	%rd2370, %rd2369, 4294967295;
	shr.u64 	%rd2371, %rd2369, 32;
	add.s64 	%rd2372, %rd2344, %rd2189;
	and.b64  	%rd2373, %rd2372, 4294967295;
	shr.u64 	%rd2374, %rd2372, 32;
	add.s64 	%rd2375, %rd2348, %rd2374;
	add.s64 	%rd2376, %rd2375, %rd2224;
	and.b64  	%rd2377, %rd2376, 4294967295;
	shr.u64 	%rd2378, %rd2376, 32;
	add.s64 	%rd2379, %rd2352, %rd2378;
	add.s64 	%rd2380, %rd2379, %rd2260;
	and.b64  	%rd2381, %rd2380, 4294967295;
	shr.u64 	%rd2382, %rd2380, 32;
	add.s64 	%rd2383, %rd2356, %rd2382;
	add.s64 	%rd2384, %rd2383, %rd2295;
	and.b64  	%rd2385, %rd2384, 4294967295;
	shr.u64 	%rd2386, %rd2384, 32;
	add.s64 	%rd2387, %rd2360, %rd2386;
	add.s64 	%rd2388, %rd2387, %rd2329;
	and.b64  	%rd2389, %rd2388, 4294967295;
	shr.u64 	%rd2390, %rd2388, 32;
	add.s64 	%rd2391, %rd2365, %rd2390;
	add.s64 	%rd2392, %rd2391, %rd2362;
	and.b64  	%rd2393, %rd2392, 4294967295;
	shr.u64 	%rd2394, %rd2392, 32;
	add.s64 	%rd2395, %rd2370, %rd2394;
	mad.lo.s64 	%rd2396, %rd134, %rd134, %rd2395;
	and.b64  	%rd2397, %rd2396, 4294967295;
	shr.u64 	%rd2398, %rd2396, 32;
	mul.lo.s64 	%rd2399, %rd135, %rd134;
	add.s64 	%rd2400, %rd2371, %rd2398;
	add.s64 	%rd2401, %rd2400, %rd2399;
	and.b64  	%rd2402, %rd2401, 4294967295;
	shr.u64 	%rd2403, %rd2401, 32;
	add.s64 	%rd2404, %rd2377, %rd2193;
	and.b64  	%rd2405, %rd2404, 4294967295;
	shr.u64 	%rd2406, %rd2404, 32;
	add.s64 	%rd2407, %rd2381, %rd2406;
	add.s64 	%rd2408, %rd2407, %rd2229;
	and.b64  	%rd2409, %rd2408, 4294967295;
	shr.u64 	%rd2410, %rd2408, 32;
	add.s64 	%rd2411, %rd2385, %rd2410;
	add.s64 	%rd2412, %rd2411, %rd2265;
	and.b64  	%rd2413, %rd2412, 4294967295;
	shr.u64 	%rd2414, %rd2412, 32;
	add.s64 	%rd2415, %rd2389, %rd2414;
	add.s64 	%rd2416, %rd2415, %rd2300;
	and.b64  	%rd2417, %rd2416, 4294967295;
	shr.u64 	%rd2418, %rd2416, 32;
	add.s64 	%rd2419, %rd2393, %rd2418;
	add.s64 	%rd2420, %rd2419, %rd2334;
	and.b64  	%rd2421, %rd2420, 4294967295;
	shr.u64 	%rd2422, %rd2420, 32;
	add.s64 	%rd2423, %rd2397, %rd2422;
	add.s64 	%rd2424, %rd2423, %rd2367;
	and.b64  	%rd2425, %rd2424, 4294967295;
	shr.u64 	%rd2426, %rd2424, 32;
	add.s64 	%rd2427, %rd2402, %rd2426;
	add.s64 	%rd2428, %rd2427, %rd2399;
	and.b64  	%rd2429, %rd2428, 4294967295;
	shr.u64 	%rd2430, %rd2428, 32;
	add.s64 	%rd2431, %rd2403, %rd2430;
	mad.lo.s64 	%rd2432, %rd135, %rd135, %rd2431;
	and.b64  	%rd2433, %rd2432, 4294967295;
	shr.u64 	%rd2434, %rd2432, 32;
	mad.lo.s64 	%rd2435, %rd2409, 977, %rd2167;
	shr.u64 	%rd2436, %rd2435, 32;
	mad.lo.s64 	%rd2437, %rd2413, 977, %rd2436;
	add.s64 	%rd2438, %rd2437, %rd2198;
	and.b64  	%rd2439, %rd2438, 4294967295;
	shr.u64 	%rd2440, %rd2438, 32;
	mad.lo.s64 	%rd2441, %rd2417, 977, %rd2440;
	add.s64 	%rd2442, %rd2441, %rd2235;
	and.b64  	%rd2443, %rd2442, 4294967295;
	shr.u64 	%rd2444, %rd2442, 32;
	mad.lo.s64 	%rd2445, %rd2421, 977, %rd2444;
	add.s64 	%rd2446, %rd2445, %rd2271;
	and.b64  	%rd2447, %rd2446, 4294967295;
	shr.u64 	%rd2448, %rd2446, 32;
	mad.lo.s64 	%rd2449, %rd2425, 977, %rd2448;
	add.s64 	%rd2450, %rd2449, %rd2306;
	and.b64  	%rd2451, %rd2450, 4294967295;
	shr.u64 	%rd2452, %rd2450, 32;
	mad.lo.s64 	%rd2453, %rd2429, 977, %rd2452;
	add.s64 	%rd2454, %rd2453, %rd2340;
	and.b64  	%rd2455, %rd2454, 4294967295;
	shr.u64 	%rd2456, %rd2454, 32;
	mad.lo.s64 	%rd2457, %rd2433, 977, %rd2456;
	add.s64 	%rd2458, %rd2457, %rd2373;
	and.b64  	%rd2459, %rd2458, 4294967295;
	shr.u64 	%rd2460, %rd2458, 32;
	mad.lo.s64 	%rd2461, %rd2434, 977, %rd2460;
	add.s64 	%rd2462, %rd2461, %rd2405;
	and.b64  	%rd2463, %rd2462, 4294967295;
	shr.u64 	%rd2464, %rd2462, 32;
	add.s64 	%rd15811, %rd2409, %rd2439;
	shr.u64 	%rd2465, %rd15811, 32;
	add.s64 	%rd2466, %rd2413, %rd2465;
	add.s64 	%rd15810, %rd2466, %rd2443;
	shr.u64 	%rd2467, %rd15810, 32;
	add.s64 	%rd2468, %rd2417, %rd2467;
	add.s64 	%rd15809, %rd2468, %rd2447;
	shr.u64 	%rd2469, %rd15809, 32;
	add.s64 	%rd2470, %rd2421, %rd2469;
	add.s64 	%rd15808, %rd2470, %rd2451;
	shr.u64 	%rd2471, %rd15808, 32;
	add.s64 	%rd2472, %rd2425, %rd2471;
	add.s64 	%rd15807, %rd2472, %rd2455;
	shr.u64 	%rd2473, %rd15807, 32;
	add.s64 	%rd2474, %rd2429, %rd2473;
	add.s64 	%rd15806, %rd2474, %rd2459;
	shr.u64 	%rd2475, %rd15806, 32;
	add.s64 	%rd2476, %rd2433, %rd2475;
	add.s64 	%rd2477, %rd2476, %rd2463;
	shr.u64 	%rd2478, %rd2477, 32;
	add.s64 	%rd2479, %rd2478, %rd2464;
	add.s64 	%rd15812, %rd2435, %rd2479;
	cvt.u32.u64 	%r2124, %rd2477;
	setp.ne.s32 	%p47, %r2124, -1;
	@%p47 bra 	$L__BB0_57;
	cvt.u32.u64 	%r846, %rd15807;
	cvt.u32.u64 	%r847, %rd15806;
	and.b32  	%r848, %r847, %r846;
	cvt.u32.u64 	%r849, %rd15808;
	and.b32  	%r850, %r848, %r849;
	cvt.u32.u64 	%r851, %rd15809;
	and.b32  	%r852, %r850, %r851;
	cvt.u32.u64 	%r853, %rd15810;
	and.b32  	%r854, %r852, %r853;
	setp.ne.s32 	%p48, %r854, -1;
	mov.b32 	%r2124, -1;
	@%p48 bra 	$L__BB0_57;
	cvt.u32.u64 	%r856, %rd15811;
	setp.eq.s32 	%p49, %r856, -1;
	@%p49 bra 	$L__BB0_56;
	setp.ne.s32 	%p50, %r856, -2;
	@%p50 bra 	$L__BB0_57;
	cvt.u32.u64 	%r858, %rd15812;
	setp.lt.u32 	%p51, %r858, -977;
	@%p51 bra 	$L__BB0_57;
$L__BB0_56:
	and.b64  	%rd2480, %rd15812, 4294967295;
	add.s64 	%rd15812, %rd2480, -4294966319;
	shr.s64 	%rd2481, %rd15812, 63;
	and.b64  	%rd2482, %rd15811, 4294967295;
	add.s64 	%rd2483, %rd2481, %rd2482;
	add.s64 	%rd15811, %rd2483, -4294967294;
	shr.s64 	%rd15806, %rd15811, 63;
	cvt.u32.u64 	%r2124, %rd15806;
	mov.u64 	%rd15807, %rd15806;
	mov.u64 	%rd15808, %rd15806;
	mov.u64 	%rd15809, %rd15806;
	mov.u64 	%rd15810, %rd15806;
$L__BB0_57:
	and.b64  	%rd153, %rd15797, 4294967295;
	shl.b64 	%rd2484, %rd15797, 1;
	and.b64  	%rd2485, %rd2484, 4294967294;
	shr.u64 	%rd2486, %rd153, 31;
	and.b64  	%rd154, %rd15796, 4294967295;
	shl.b64 	%rd2487, %rd15796, 1;
	or.b64  	%rd2488, %rd2487, %rd2486;
	and.b64  	%rd2489, %rd2488, 4294967295;
	shr.u64 	%rd2490, %rd15796, 31;
	and.b64  	%rd2491, %rd2490, 1;
	and.b64  	%rd155, %rd15795, 4294967295;
	shl.b64 	%rd2492, %rd15795, 1;
	or.b64  	%rd2493, %rd2492, %rd2491;
	and.b64  	%rd2494, %rd2493, 4294967295;
	shr.u64 	%rd2495, %rd15795, 31;
	and.b64  	%rd2496, %rd2495, 1;
	and.b64  	%rd156, %rd15794, 4294967295;
	shl.b64 	%rd2497, %rd15794, 1;
	or.b64  	%rd2498, %rd2497, %rd2496;
	and.b64  	%rd2499, %rd2498, 4294967295;
	shr.u64 	%rd2500, %rd156, 31;
	and.b64  	%rd157, %rd15793, 4294967295;
	shl.b64 	%rd2501, %rd15793, 1;
	or.b64  	%rd2502, %rd2501, %rd2500;
	and.b64  	%rd2503, %rd2502, 4294967295;
	shr.u64 	%rd2504, %rd15793, 31;
	and.b64  	%rd2505, %rd2504, 1;
	and.b64  	%rd158, %rd15792, 4294967295;
	shl.b64 	%rd2506, %rd15792, 1;
	or.b64  	%rd2507, %rd2506, %rd2505;
	and.b64  	%rd2508, %rd2507, 4294967295;
	shr.u64 	%rd2509, %rd15792, 31;
	and.b64  	%rd2510, %rd2509, 1;
	and.b64  	%rd159, %rd15791, 4294967295;
	shl.b64 	%rd2511, %rd15791, 1;
	or.b64  	%rd2512, %rd2511, %rd2510;
	and.b64  	%rd2513, %rd2512, 4294967295;
	shr.u64 	%rd2514, %rd15791, 31;
	and.b64  	%rd2515, %rd2514, 1;
	mul.wide.u32 	%rd2516, %r2123, 2;
	add.s64 	%rd2517, %rd2516, %rd2515;
	and.b64  	%rd2518, %rd2517, 4294967295;
	shr.u64 	%rd2519, %rd2517, 32;
	mad.lo.s64 	%rd2520, %rd2519, 977, %rd2485;
	shr.u64 	%rd2521, %rd2520, 32;
	add.s64 	%rd2522, %rd2521, %rd2489;
	and.b64  	%rd2523, %rd2522, 4294967295;
	shr.u64 	%rd2524, %rd2522, 32;
	add.s64 	%rd2525, %rd2524, %rd2494;
	and.b64  	%rd2526, %rd2525, 4294967295;
	shr.u64 	%rd2527, %rd2525, 32;
	add.s64 	%rd2528, %rd2527, %rd2499;
	and.b64  	%rd2529, %rd2528, 4294967295;
	shr.u64 	%rd2530, %rd2528, 32;
	add.s64 	%rd2531, %rd2530, %rd2503;
	and.b64  	%rd2532, %rd2531, 4294967295;
	shr.u64 	%rd2533, %rd2531, 32;
	add.s64 	%rd2534, %rd2533, %rd2508;
	and.b64  	%rd2535, %rd2534, 4294967295;
	shr.u64 	%rd2536, %rd2534, 32;
	add.s64 	%rd2537, %rd2536, %rd2513;
	and.b64  	%rd2538, %rd2537, 4294967295;
	shr.u64 	%rd2539, %rd2537, 32;
	add.s64 	%rd2540, %rd2539, %rd2518;
	and.b64  	%rd2541, %rd2540, 4294967295;
	shr.u64 	%rd2542, %rd2540, 32;
	add.s64 	%rd15818, %rd2519, %rd2523;
	shr.u64 	%rd2543, %rd15818, 32;
	add.s64 	%rd15817, %rd2543, %rd2526;
	shr.u64 	%rd2544, %rd15817, 32;
	add.s64 	%rd15816, %rd2544, %rd2529;
	shr.u64 	%rd2545, %rd15816, 32;
	add.s64 	%rd15815, %rd2545, %rd2532;
	shr.u64 	%rd2546, %rd15815, 32;
	add.s64 	%rd15814, %rd2546, %rd2535;
	shr.u64 	%rd2547, %rd15814, 32;
	add.s64 	%rd15813, %rd2547, %rd2538;
	shr.u64 	%rd2548, %rd15813, 32;
	add.s64 	%rd2549, %rd2548, %rd2541;
	shr.u64 	%rd2550, %rd2549, 32;
	add.s64 	%rd2551, %rd2550, %rd2542;
	add.s64 	%rd15819, %rd2520, %rd2551;
	cvt.u32.u64 	%r2125, %rd2549;
	setp.ne.s32 	%p52, %r2125, -1;
	@%p52 bra 	$L__BB0_63;
	cvt.u32.u64 	%r860, %rd15814;
	cvt.u32.u64 	%r861, %rd15813;
	and.b32  	%r862, %r861, %r860;
	cvt.u32.u64 	%r863, %rd15815;
	and.b32  	%r864, %r862, %r863;
	cvt.u32.u64 	%r865, %rd15816;
	and.b32  	%r866, %r864, %r865;
	cvt.u32.u64 	%r867, %rd15817;
	and.b32  	%r868, %r866, %r867;
	setp.ne.s32 	%p53, %r868, -1;
	mov.b32 	%r2125, -1;
	@%p53 bra 	$L__BB0_63;
	cvt.u32.u64 	%r870, %rd15818;
	setp.eq.s32 	%p54, %r870, -1;
	@%p54 bra 	$L__BB0_62;
	setp.ne.s32 	%p55, %r870, -2;
	@%p55 bra 	$L__BB0_63;
	cvt.u32.u64 	%r872, %rd15819;
	setp.lt.u32 	%p56, %r872, -977;
	@%p56 bra 	$L__BB0_63;
$L__BB0_62:
	and.b64  	%rd2552, %rd15819, 4294967295;
	add.s64 	%rd15819, %rd2552, -4294966319;
	shr.s64 	%rd2553, %rd15819, 63;
	and.b64  	%rd2554, %rd15818, 4294967295;
	add.s64 	%rd2555, %rd2553, %rd2554;
	add.s64 	%rd15818, %rd2555, -4294967294;
	shr.s64 	%rd15813, %rd15818, 63;
	cvt.u32.u64 	%r2125, %rd15813;
	mov.u64 	%rd15814, %rd15813;
	mov.u64 	%rd15815, %rd15813;
	mov.u64 	%rd15816, %rd15813;
	mov.u64 	%rd15817, %rd15813;
$L__BB0_63:
	and.b64  	%rd2556, %rd15812, 4294967295;
	and.b64  	%rd2557, %rd15819, 4294967295;
	sub.s64 	%rd2558, %rd2556, %rd2557;
	cvt.u32.u64 	%r2151, %rd2558;
	shr.u64 	%rd2559, %rd2558, 63;
	and.b64  	%rd2560, %rd15811, 4294967295;
	and.b64  	%rd2561, %rd15818, 4294967295;
	add.s64 	%rd2562, %rd2559, %rd2561;
	sub.s64 	%rd2563, %rd2560, %rd2562;
	cvt.u32.u64 	%r2150, %rd2563;
	shr.u64 	%rd2564, %rd2563, 63;
	and.b64  	%rd2565, %rd15810, 4294967295;
	and.b64  	%rd2566, %rd15817, 4294967295;
	add.s64 	%rd2567, %rd2564, %rd2566;
	sub.s64 	%rd2568, %rd2565, %rd2567;
	cvt.u32.u64 	%r2149, %rd2568;
	shr.u64 	%rd2569, %rd2568, 63;
	and.b64  	%rd2570, %rd15809, 4294967295;
	and.b64  	%rd2571, %rd15816, 4294967295;
	add.s64 	%rd2572, %rd2569, %rd2571;
	sub.s64 	%rd2573, %rd2570, %rd2572;
	cvt.u32.u64 	%r2148, %rd2573;
	shr.u64 	%rd2574, %rd2573, 63;
	and.b64  	%rd2575, %rd15808, 4294967295;
	and.b64  	%rd2576, %rd15815, 4294967295;
	add.s64 	%rd2577, %rd2574, %rd2576;
	sub.s64 	%rd2578, %rd2575, %rd2577;
	cvt.u32.u64 	%r2147, %rd2578;
	shr.u64 	%rd2579, %rd2578, 63;
	and.b64  	%rd2580, %rd15807, 4294967295;
	and.b64  	%rd2581, %rd15814, 4294967295;
	add.s64 	%rd2582, %rd2579, %rd2581;
	sub.s64 	%rd2583, %rd2580, %rd2582;
	cvt.u32.u64 	%r2146, %rd2583;
	shr.u64 	%rd2584, %rd2583, 63;
	and.b64  	%rd2585, %rd15806, 4294967295;
	and.b64  	%rd2586, %rd15813, 4294967295;
	add.s64 	%rd2587, %rd2584, %rd2586;
	sub.s64 	%rd2588, %rd2585, %rd2587;
	cvt.u32.u64 	%r2145, %rd2588;
	shr.u64 	%rd2589, %rd2588, 63;
	cvt.u32.u64 	%r873, %rd2589;
	add.s32 	%r874, %r2125, %r873;
	sub.s32 	%r2144, %r2124, %r874;
	and.b64  	%rd2590, %rd2558, 4294967295;
	sub.s64 	%rd2591, %rd153, %rd2590;
	shr.u64 	%rd2592, %rd2591, 63;
	and.b64  	%rd2593, %rd2563, 4294967295;
	add.s64 	%rd2594, %rd2592, %rd2593;
	sub.s64 	%rd2595, %rd154, %rd2594;
	shr.u64 	%rd2596, %rd2595, 63;
	and.b64  	%rd2597, %rd2568, 4294967295;
	add.s64 	%rd2598, %rd2596, %rd2597;
	sub.s64 	%rd2599, %rd155, %rd2598;
	shr.u64 	%rd2600, %rd2599, 63;
	and.b64  	%rd2601, %rd2573, 4294967295;
	add.s64 	%rd2602, %rd2600, %rd2601;
	sub.s64 	%rd2603, %rd156, %rd2602;
	shr.u64 	%rd2604, %rd2603, 63;
	and.b64  	%rd2605, %rd2578, 4294967295;
	add.s64 	%rd2606, %rd2604, %rd2605;
	sub.s64 	%rd2607, %rd157, %rd2606;
	shr.u64 	%rd2608, %rd2607, 63;
	and.b64  	%rd2609, %rd2583, 4294967295;
	add.s64 	%rd2610, %rd2608, %rd2609;
	sub.s64 	%rd2611, %rd158, %rd2610;
	shr.u64 	%rd2612, %rd2611, 63;
	and.b64  	%rd2613, %rd2588, 4294967295;
	add.s64 	%rd2614, %rd2612, %rd2613;
	sub.s64 	%rd2615, %rd159, %rd2614;
	shr.u64 	%rd2616, %rd2615, 63;
	cvt.u32.u64 	%r875, %rd2616;
	add.s32 	%r876, %r2144, %r875;
	sub.s32 	%r877, %r2123, %r876;
	and.b64  	%rd2617, %rd2591, 4294967295;
	mul.lo.s64 	%rd2618, %rd2617, %rd128;
	and.b64  	%rd2619, %rd2618, 4294967295;
	shr.u64 	%rd2620, %rd2618, 32;
	mad.lo.s64 	%rd2621, %rd2617, %rd129, %rd2620;
	and.b64  	%rd2622, %rd2621, 4294967295;
	shr.u64 	%rd2623, %rd2621, 32;
	mad.lo.s64 	%rd2624, %rd2617, %rd130, %rd2623;
	and.b64  	%rd2625, %rd2624, 4294967295;
	shr.u64 	%rd2626, %rd2624, 32;
	mad.lo.s64 	%rd2627, %rd2617, %rd131, %rd2626;
	and.b64  	%rd2628, %rd2627, 4294967295;
	shr.u64 	%rd2629, %rd2627, 32;
	mad.lo.s64 	%rd2630, %rd2617, %rd132, %rd2629;
	and.b64  	%rd2631, %rd2630, 4294967295;
	shr.u64 	%rd2632, %rd2630, 32;
	mad.lo.s64 	%rd2633, %rd2617, %rd133, %rd2632;
	and.b64  	%rd2634, %rd2633, 4294967295;
	shr.u64 	%rd2635, %rd2633, 32;
	mad.lo.s64 	%rd2636, %rd2617, %rd134, %rd2635;
	and.b64  	%rd2637, %rd2636, 4294967295;
	shr.u64 	%rd2638, %rd2636, 32;
	mad.lo.s64 	%rd2639, %rd2617, %rd135, %rd2638;
	and.b64  	%rd2640, %rd2639, 4294967295;
	shr.u64 	%rd2641, %rd2639, 32;
	and.b64  	%rd2642, %rd2595, 4294967295;
	mad.lo.s64 	%rd2643, %rd2642, %rd128, %rd2622;
	and.b64  	%rd2644, %rd2643, 4294967295;
	shr.u64 	%rd2645, %rd2643, 32;
	add.s64 	%rd2646, %rd2625, %rd2645;
	mad.lo.s64 	%rd2647, %rd2642, %rd129, %rd2646;
	and.b64  	%rd2648, %rd2647, 4294967295;
	shr.u64 	%rd2649, %rd2647, 32;
	add.s64 	%rd2650, %rd2628, %rd2649;
	mad.lo.s64 	%rd2651, %rd2642, %rd130, %rd2650;
	and.b64  	%rd2652, %rd2651, 4294967295;
	shr.u64 	%rd2653, %rd2651, 32;
	add.s64 	%rd2654, %rd2631, %rd2653;
	mad.lo.s64 	%rd2655, %rd2642, %rd131, %rd2654;
	and.b64  	%rd2656, %rd2655, 4294967295;
	shr.u64 	%rd2657, %rd2655, 32;
	add.s64 	%rd2658, %rd2634, %rd2657;
	mad.lo.s64 	%rd2659, %rd2642, %rd132, %rd2658;
	and.b64  	%rd2660, %rd2659, 4294967295;
	shr.u64 	%rd2661, %rd2659, 32;
	add.s64 	%rd2662, %rd2637, %rd2661;
	mad.lo.s64 	%rd2663, %rd2642, %rd133, %rd2662;
	and.b64  	%rd2664, %rd2663, 4294967295;
	shr.u64 	%rd2665, %rd2663, 32;
	add.s64 	%rd2666, %rd2640, %rd2665;
	mad.lo.s64 	%rd2667, %rd2642, %rd134, %rd2666;
	and.b64  	%rd2668, %rd2667, 4294967295;
	shr.u64 	%rd2669, %rd2667, 32;
	add.s64 	%rd2670, %rd2641, %rd2669;
	mad.lo.s64 	%rd2671, %rd2642, %rd135, %rd2670;
	and.b64  	%rd2672, %rd2671, 4294967295;
	shr.u64 	%rd2673, %rd2671, 32;
	and.b64  	%rd2674, %rd2599, 4294967295;
	mad.lo.s64 	%rd2675, %rd2674, %rd128, %rd2648;
	and.b64  	%rd2676, %rd2675, 4294967295;
	shr.u64 	%rd2677, %rd2675, 32;
	add.s64 	%rd2678, %rd2652, %rd2677;
	mad.lo.s64 	%rd2679, %rd2674, %rd129, %rd2678;
	and.b64  	%rd2680, %rd2679, 4294967295;
	shr.u64 	%rd2681, %rd2679, 32;
	add.s64 	%rd2682, %rd2656, %rd2681;
	mad.lo.s64 	%rd2683, %rd2674, %rd130, %rd2682;
	and.b64  	%rd2684, %rd2683, 4294967295;
	shr.u64 	%rd2685, %rd2683, 32;
	add.s64 	%rd2686, %rd2660, %rd2685;
	mad.lo.s64 	%rd2687, %rd2674, %rd131, %rd2686;
	and.b64  	%rd2688, %rd2687, 4294967295;
	shr.u64 	%rd2689, %rd2687, 32;
	add.s64 	%rd2690, %rd2664, %rd2689;
	mad.lo.s64 	%rd2691, %rd2674, %rd132, %rd2690;
	and.b64  	%rd2692, %rd2691, 4294967295;
	shr.u64 	%rd2693, %rd2691, 32;
	add.s64 	%rd2694, %rd2668, %rd2693;
	mad.lo.s64 	%rd2695, %rd2674, %rd133, %rd2694;
	and.b64  	%rd2696, %rd2695, 4294967295;
	shr.u64 	%rd2697, %rd2695, 32;
	add.s64 	%rd2698, %rd2672, %rd2697;
	mad.lo.s64 	%rd2699, %rd2674, %rd134, %rd2698;
	and.b64  	%rd2700, %rd2699, 4294967295;
	shr.u64 	%rd2701, %rd2699, 32;
	add.s64 	%rd2702, %rd2673, %rd2701;
	mad.lo.s64 	%rd2703, %rd2674, %rd135, %rd2702;
	and.b64  	%rd2704, %rd2703, 4294967295;
	shr.u64 	%rd2705, %rd2703, 32;
	and.b64  	%rd2706, %rd2603, 4294967295;
	mad.lo.s64 	%rd2707, %rd2706, %rd128, %rd2680;
	and.b64  	%rd2708, %rd2707, 4294967295;
	shr.u64 	%rd2709, %rd2707, 32;
	add.s64 	%rd2710, %rd2684, %rd2709;
	mad.lo.s64 	%rd2711, %rd2706, %rd129, %rd2710;
	and.b64  	%rd2712, %rd2711, 4294967295;
	shr.u64 	%rd2713, %rd2711, 32;
	add.s64 	%rd2714, %rd2688, %rd2713;
	mad.lo.s64 	%rd2715, %rd2706, %rd130, %rd2714;
	and.b64  	%rd2716, %rd2715, 4294967295;
	shr.u64 	%rd2717, %rd2715, 32;
	add.s64 	%rd2718, %rd2692, %rd2717;
	mad.lo.s64 	%rd2719, %rd2706, %rd131, %rd2718;
	and.b64  	%rd2720, %rd2719, 4294967295;
	shr.u64 	%rd2721, %rd2719, 32;
	add.s64 	%rd2722, %rd2696, %rd2721;
	mad.lo.s64 	%rd2723, %rd2706, %rd132, %rd2722;
	and.b64  	%rd2724, %rd2723, 4294967295;
	shr.u64 	%rd2725, %rd2723, 32;
	add.s64 	%rd2726, %rd2700, %rd2725;
	mad.lo.s64 	%rd2727, %rd2706, %rd133, %rd2726;
	and.b64  	%rd2728, %rd2727, 4294967295;
	shr.u64 	%rd2729, %rd2727, 32;
	add.s64 	%rd2730, %rd2704, %rd2729;
	mad.lo.s64 	%rd2731, %rd2706, %rd134, %rd2730;
	and.b64  	%rd2732, %rd2731, 4294967295;
	shr.u64 	%rd2733, %rd2731, 32;
	add.s64 	%rd2734, %rd2705, %rd2733;
	mad.lo.s64 	%rd2735, %rd2706, %rd135, %rd2734;
	and.b64  	%rd2736, %rd2735, 4294967295;
	shr.u64 	%rd2737, %rd2735, 32;
	and.b64  	%rd2738, %rd2607, 4294967295;
	mad.lo.s64 	%rd2739, %rd2738, %rd128, %rd2712;
	and.b64  	%rd2740, %rd2739, 4294967295;
	shr.u64 	%rd2741, %rd2739, 32;
	add.s64 	%rd2742, %rd2716, %rd2741;
	mad.lo.s64 	%rd2743, %rd2738, %rd129, %rd2742;
	and.b64  	%rd2744, %rd2743, 4294967295;
	shr.u64 	%rd2745, %rd2743, 32;
	add.s64 	%rd2746, %rd2720, %rd2745;
	mad.lo.s64 	%rd2747, %rd2738, %rd130, %rd2746;
	and.b64  	%rd2748, %rd2747, 4294967295;
	shr.u64 	%rd2749, %rd2747, 32;
	add.s64 	%rd2750, %rd2724, %rd2749;
	mad.lo.s64 	%rd2751, %rd2738, %rd131, %rd2750;
	and.b64  	%rd2752, %rd2751, 4294967295;
	shr.u64 	%rd2753, %rd2751, 32;
	add.s64 	%rd2754, %rd2728, %rd2753;
	mad.lo.s64 	%rd2755, %rd2738, %rd132, %rd2754;
	and.b64  	%rd2756, %rd2755, 4294967295;
	shr.u64 	%rd2757, %rd2755, 32;
	add.s64 	%rd2758, %rd2732, %rd2757;
	mad.lo.s64 	%rd2759, %rd2738, %rd133, %rd2758;
	and.b64  	%rd2760, %rd2759, 4294967295;
	shr.u64 	%rd2761, %rd2759, 32;
	add.s64 	%rd2762, %rd2736, %rd2761;
	mad.lo.s64 	%rd2763, %rd2738, %rd134, %rd2762;
	and.b64  	%rd2764, %rd2763, 4294967295;
	shr.u64 	%rd2765, %rd2763, 32;
	add.s64 	%rd2766, %rd2737, %rd2765;
	mad.lo.s64 	%rd2767, %rd2738, %rd135, %rd2766;
	and.b64  	%rd2768, %rd2767, 4294967295;
	shr.u64 	%rd2769, %rd2767, 32;
	and.b64  	%rd2770, %rd2611, 4294967295;
	mad.lo.s64 	%rd2771, %rd2770, %rd128, %rd2744;
	and.b64  	%rd2772, %rd2771, 4294967295;
	shr.u64 	%rd2773, %rd2771, 32;
	add.s64 	%rd2774, %rd2748, %rd2773;
	mad.lo.s64 	%rd2775, %rd2770, %rd129, %rd2774;
	and.b64  	%rd2776, %rd2775, 4294967295;
	shr.u64 	%rd2777, %rd2775, 32;
	add.s64 	%rd2778, %rd2752, %rd2777;
	mad.lo.s64 	%rd2779, %rd2770, %rd130, %rd2778;
	and.b64  	%rd2780, %rd2779, 4294967295;
	shr.u64 	%rd2781, %rd2779, 32;
	add.s64 	%rd2782, %rd2756, %rd2781;
	mad.lo.s64 	%rd2783, %rd2770, %rd131, %rd2782;
	and.b64  	%rd2784, %rd2783, 4294967295;
	shr.u64 	%rd2785, %rd2783, 32;
	add.s64 	%rd2786, %rd2760, %rd2785;
	mad.lo.s64 	%rd2787, %rd2770, %rd132, %rd2786;
	and.b64  	%rd2788, %rd2787, 4294967295;
	shr.u64 	%rd2789, %rd2787, 32;
	add.s64 	%rd2790, %rd2764, %rd2789;
	mad.lo.s64 	%rd2791, %rd2770, %rd133, %rd2790;
	and.b64  	%rd2792, %rd2791, 4294967295;
	shr.u64 	%rd2793, %rd2791, 32;
	add.s64 	%rd2794, %rd2768, %rd2793;
	mad.lo.s64 	%rd2795, %rd2770, %rd134, %rd2794;
	and.b64  	%rd2796, %rd2795, 4294967295;
	shr.u64 	%rd2797, %rd2795, 32;
	add.s64 	%rd2798, %rd2769, %rd2797;
	mad.lo.s64 	%rd2799, %rd2770, %rd135, %rd2798;
	and.b64  	%rd2800, %rd2799, 4294967295;
	shr.u64 	%rd2801, %rd2799, 32;
	and.b64  	%rd2802, %rd2615, 4294967295;
	mad.lo.s64 	%rd2803, %rd2802, %rd128, %rd2776;
	and.b64  	%rd2804, %rd2803, 4294967295;
	shr.u64 	%rd2805, %rd2803, 32;
	add.s64 	%rd2806, %rd2780, %rd2805;
	mad.lo.s64 	%rd2807, %rd2802, %rd129, %rd2806;
	and.b64  	%rd2808, %rd2807, 4294967295;
	shr.u64 	%rd2809, %rd2807, 32;
	add.s64 	%rd2810, %rd2784, %rd2809;
	mad.lo.s64 	%rd2811, %rd2802, %rd130, %rd2810;
	and.b64  	%rd2812, %rd2811, 4294967295;
	shr.u64 	%rd2813, %rd2811, 32;
	add.s64 	%rd2814, %rd2788, %rd2813;
	mad.lo.s64 	%rd2815, %rd2802, %rd131, %rd2814;
	and.b64  	%rd2816, %rd2815, 4294967295;
	shr.u64 	%rd2817, %rd2815, 32;
	add.s64 	%rd2818, %rd2792, %rd2817;
	mad.lo.s64 	%rd2819, %rd2802, %rd132, %rd2818;
	and.b64  	%rd2820, %rd2819, 4294967295;
	shr.u64 	%rd2821, %rd2819, 32;
	add.s64 	%rd2822, %rd2796, %rd2821;
	mad.lo.s64 	%rd2823, %rd2802, %rd133, %rd2822;
	and.b64  	%rd2824, %rd2823, 4294967295;
	shr.u64 	%rd2825, %rd2823, 32;
	add.s64 	%rd2826, %rd2800, %rd2825;
	mad.lo.s64 	%rd2827, %rd2802, %rd134, %rd2826;
	and.b64  	%rd2828, %rd2827, 4294967295;
	shr.u64 	%rd2829, %rd2827, 32;
	add.s64 	%rd2830, %rd2801, %rd2829;
	mad.lo.s64 	%rd2831, %rd2802, %rd135, %rd2830;
	and.b64  	%rd2832, %rd2831, 4294967295;
	shr.u64 	%rd2833, %rd2831, 32;
	cvt.u64.u32 	%rd2834, %r877;
	mad.lo.s64 	%rd2835, %rd128, %rd2834, %rd2808;
	and.b64  	%rd2836, %rd2835, 4294967295;
	shr.u64 	%rd2837, %rd2835, 32;
	add.s64 	%rd2838, %rd2812, %rd2837;
	mad.lo.s64 	%rd2839, %rd129, %rd2834, %rd2838;
	and.b64  	%rd2840, %rd2839, 4294967295;
	shr.u64 	%rd2841, %rd2839, 32;
	add.s64 	%rd2842, %rd2816, %rd2841;
	mad.lo.s64 	%rd2843, %rd130, %rd2834, %rd2842;
	and.b64  	%rd2844, %rd2843, 4294967295;
	shr.u64 	%rd2845, %rd2843, 32;
	add.s64 	%rd2846, %rd2820, %rd2845;
	mad.lo.s64 	%rd2847, %rd131, %rd2834, %rd2846;
	and.b64  	%rd2848, %rd2847, 4294967295;
	shr.u64 	%rd2849, %rd2847, 32;
	add.s64 	%rd2850, %rd2824, %rd2849;
	mad.lo.s64 	%rd2851, %rd132, %rd2834, %rd2850;
	and.b64  	%rd2852, %rd2851, 4294967295;
	shr.u64 	%rd2853, %rd2851, 32;
	add.s64 	%rd2854, %rd2828, %rd2853;
	mad.lo.s64 	%rd2855, %rd133, %rd2834, %rd2854;
	and.b64  	%rd2856, %rd2855, 4294967295;
	shr.u64 	%rd2857, %rd2855, 32;
	add.s64 	%rd2858, %rd2832, %rd2857;
	mad.lo.s64 	%rd2859, %rd134, %rd2834, %rd2858;
	and.b64  	%rd2860, %rd2859, 4294967295;
	shr.u64 	%rd2861, %rd2859, 32;
	add.s64 	%rd2862, %rd2833, %rd2861;
	mad.lo.s64 	%rd2863, %rd135, %rd2834, %rd2862;
	and.b64  	%rd2864, %rd2863, 4294967295;
	shr.u64 	%rd2865, %rd2863, 32;
	mad.lo.s64 	%rd2866, %rd2840, 977, %rd2619;
	shr.u64 	%rd2867, %rd2866, 32;
	mad.lo.s64 	%rd2868, %rd2844, 977, %rd2867;
	add.s64 	%rd2869, %rd2868, %rd2644;
	and.b64  	%rd2870, %rd2869, 4294967295;
	shr.u64 	%rd2871, %rd2869, 32;
	mad.lo.s64 	%rd2872, %rd2848, 977, %rd2871;
	add.s64 	%rd2873, %rd2872, %rd2676;
	and.b64  	%rd2874, %rd2873, 4294967295;
	shr.u64 	%rd2875, %rd2873, 32;
	mad.lo.s64 	%rd2876, %rd2852, 977, %rd2875;
	add.s64 	%rd2877, %rd2876, %rd2708;
	and.b64  	%rd2878, %rd2877, 4294967295;
	shr.u64 	%rd2879, %rd2877, 32;
	mad.lo.s64 	%rd2880, %rd2856, 977, %rd2879;
	add.s64 	%rd2881, %rd2880, %rd2740;
	and.b64  	%rd2882, %rd2881, 4294967295;
	shr.u64 	%rd2883, %rd2881, 32;
	mad.lo.s64 	%rd2884, %rd2860, 977, %rd2883;
	add.s64 	%rd2885, %rd2884, %rd2772;
	and.b64  	%rd2886, %rd2885, 4294967295;
	shr.u64 	%rd2887, %rd2885, 32;
	mad.lo.s64 	%rd2888, %rd2864, 977, %rd2887;
	add.s64 	%rd2889, %rd2888, %rd2804;
	and.b64  	%rd2890, %rd2889, 4294967295;
	shr.u64 	%rd2891, %rd2889, 32;
	mad.lo.s64 	%rd2892, %rd2865, 977, %rd2891;
	add.s64 	%rd2893, %rd2892, %rd2836;
	and.b64  	%rd2894, %rd2893, 4294967295;
	shr.u64 	%rd2895, %rd2893, 32;
	add.s64 	%rd15825, %rd2840, %rd2870;
	shr.u64 	%rd2896, %rd15825, 32;
	add.s64 	%rd2897, %rd2844, %rd2896;
	add.s64 	%rd15824, %rd2897, %rd2874;
	shr.u64 	%rd2898, %rd15824, 32;
	add.s64 	%rd2899, %rd2848, %rd2898;
	add.s64 	%rd15823, %rd2899, %rd2878;
	shr.u64 	%rd2900, %rd15823, 32;
	add.s64 	%rd2901, %rd2852, %rd2900;
	add.s64 	%rd15822, %rd2901, %rd2882;
	shr.u64 	%rd2902, %rd15822, 32;
	add.s64 	%rd2903, %rd2856, %rd2902;
	add.s64 	%rd15821, %rd2903, %rd2886;
	shr.u64 	%rd2904, %rd15821, 32;
	add.s64 	%rd2905, %rd2860, %rd2904;
	add.s64 	%rd15820, %rd2905, %rd2890;
	shr.u64 	%rd2906, %rd15820, 32;
	add.s64 	%rd2907, %rd2864, %rd2906;
	add.s64 	%rd2908, %rd2907, %rd2894;
	shr.u64 	%rd2909, %rd2908, 32;
	add.s64 	%rd2910, %rd2909, %rd2895;
	add.s64 	%rd15826, %rd2866, %rd2910;
	cvt.u32.u64 	%r2126, %rd2908;
	setp.ne.s32 	%p57, %r2126, -1;
	@%p57 bra 	$L__BB0_69;
	cvt.u32.u64 	%r879, %rd15821;
	cvt.u32.u64 	%r880, %rd15820;
	and.b32  	%r881, %r880, %r879;
	cvt.u32.u64 	%r882, %rd15822;
	and.b32  	%r883, %r881, %r882;
	cvt.u32.u64 	%r884, %rd15823;
	and.b32  	%r885, %r883, %r884;
	cvt.u32.u64 	%r886, %rd15824;
	and.b32  	%r887, %r885, %r886;
	setp.ne.s32 	%p58, %r887, -1;
	mov.b32 	%r2126, -1;
	@%p58 bra 	$L__BB0_69;
	cvt.u32.u64 	%r889, %rd15825;
	setp.eq.s32 	%p59, %r889, -1;
	@%p59 bra 	$L__BB0_68;
	setp.ne.s32 	%p60, %r889, -2;
	@%p60 bra 	$L__BB0_69;
	cvt.u32.u64 	%r891, %rd15826;
	setp.lt.u32 	%p61, %r891, -977;
	@%p61 bra 	$L__BB0_69;
$L__BB0_68:
	and.b64  	%rd2911, %rd15826, 4294967295;
	add.s64 	%rd15826, %rd2911, -4294966319;
	shr.s64 	%rd2912, %rd15826, 63;
	and.b64  	%rd2913, %rd15825, 4294967295;
	add.s64 	%rd2914, %rd2912, %rd2913;
	add.s64 	%rd15825, %rd2914, -4294967294;
	shr.s64 	%rd15820, %rd15825, 63;
	cvt.u32.u64 	%r2126, %rd15820;
	mov.u64 	%rd15821, %rd15820;
	mov.u64 	%rd15822, %rd15820;
	mov.u64 	%rd15823, %rd15820;
	mov.u64 	%rd15824, %rd15820;
$L__BB0_69:
	and.b64  	%rd2915, %rd15782, 3758096384;
	shl.b64 	%rd2916, %rd15782, 3;
	and.b64  	%rd2917, %rd2916, 4294967288;
	shr.u64 	%rd2918, %rd2915, 29;
	shl.b64 	%rd2919, %rd15781, 3;
	or.b64  	%rd2920, %rd2919, %rd2918;
	and.b64  	%rd2921, %rd2920, 4294967295;
	shr.u64 	%rd2922, %rd15781, 29;
	and.b64  	%rd2923, %rd2922, 7;
	shl.b64 	%rd2924, %rd15780, 3;
	or.b64  	%rd2925, %rd2924, %rd2923;
	and.b64  	%rd2926, %rd2925, 4294967295;
	shr.u64 	%rd2927, %rd15780, 29;
	and.b64  	%rd2928, %rd2927, 7;
	and.b64  	%rd2929, %rd15779, 3758096384;
	shl.b64 	%rd2930, %rd15779, 3;
	or.b64  	%rd2931, %rd2930, %rd2928;
	and.b64  	%rd2932, %rd2931, 4294967295;
	shr.u64 	%rd2933, %rd2929, 29;
	shl.b64 	%rd2934, %rd15778, 3;
	or.b64  	%rd2935, %rd2934, %rd2933;
	and.b64  	%rd2936, %rd2935, 4294967295;
	shr.u64 	%rd2937, %rd15778, 29;
	and.b64  	%rd2938, %rd2937, 7;
	shl.b64 	%rd2939, %rd15777, 3;
	or.b64  	%rd2940, %rd2939, %rd2938;
	and.b64  	%rd2941, %rd2940, 4294967295;
	shr.u64 	%rd2942, %rd15777, 29;
	and.b64  	%rd2943, %rd2942, 7;
	shl.b64 	%rd2944, %rd15776, 3;
	or.b64  	%rd2945, %rd2944, %rd2943;
	and.b64  	%rd2946, %rd2945, 4294967295;
	shr.u64 	%rd2947, %rd15776, 29;
	and.b64  	%rd2948, %rd2947, 7;
	shl.b64 	%rd2949, %rd15775, 3;
	or.b64  	%rd2950, %rd2949, %rd2948;
	and.b64  	%rd2951, %rd2950, 4294967295;
	shr.u64 	%rd2952, %rd15775, 29;
	and.b64  	%rd2953, %rd2952, 7;
	mad.lo.s64 	%rd2954, %rd2953, 977, %rd2917;
	shr.u64 	%rd2955, %rd2954, 32;
	add.s64 	%rd2956, %rd2955, %rd2921;
	and.b64  	%rd2957, %rd2956, 4294967295;
	shr.u64 	%rd2958, %rd2956, 32;
	add.s64 	%rd2959, %rd2958, %rd2926;
	and.b64  	%rd2960, %rd2959, 4294967295;
	shr.u64 	%rd2961, %rd2959, 32;
	add.s64 	%rd2962, %rd2961, %rd2932;
	and.b64  	%rd2963, %rd2962, 4294967295;
	shr.u64 	%rd2964, %rd2962, 32;
	add.s64 	%rd2965, %rd2964, %rd2936;
	and.b64  	%rd2966, %rd2965, 4294967295;
	shr.u64 	%rd2967, %rd2965, 32;
	add.s64 	%rd2968, %rd2967, %rd2941;
	and.b64  	%rd2969, %rd2968, 4294967295;
	shr.u64 	%rd2970, %rd2968, 32;
	add.s64 	%rd2971, %rd2970, %rd2946;
	and.b64  	%rd2972, %rd2971, 4294967295;
	shr.u64 	%rd2973, %rd2971, 32;
	add.s64 	%rd2974, %rd2973, %rd2951;
	and.b64  	%rd2975, %rd2974, 4294967295;
	shr.u64 	%rd2976, %rd2974, 32;
	add.s64 	%rd15832, %rd2953, %rd2957;
	shr.u64 	%rd2977, %rd15832, 32;
	add.s64 	%rd15831, %rd2977, %rd2960;
	shr.u64 	%rd2978, %rd15831, 32;
	add.s64 	%rd15830, %rd2978, %rd2963;
	shr.u64 	%rd2979, %rd15830, 32;
	add.s64 	%rd15829, %rd2979, %rd2966;
	shr.u64 	%rd2980, %rd15829, 32;
	add.s64 	%rd15828, %rd2980, %rd2969;
	shr.u64 	%rd2981, %rd15828, 32;
	add.s64 	%rd15827, %rd2981, %rd2972;
	shr.u64 	%rd2982, %rd15827, 32;
	add.s64 	%rd2983, %rd2982, %rd2975;
	shr.u64 	%rd2984, %rd2983, 32;
	add.s64 	%rd2985, %rd2984, %rd2976;
	add.s64 	%rd15833, %rd2954, %rd2985;
	cvt.u32.u64 	%r2127, %rd2983;
	setp.ne.s32 	%p62, %r2127, -1;
	@%p62 bra 	$L__BB0_75;
	cvt.u32.u64 	%r893, %rd15828;
	cvt.u32.u64 	%r894, %rd15827;
	and.b32  	%r895, %r894, %r893;
	cvt.u32.u64 	%r896, %rd15829;
	and.b32  	%r897, %r895, %r896;
	cvt.u32.u64 	%r898, %rd15830;
	and.b32  	%r899, %r897, %r898;
	cvt.u32.u64 	%r900, %rd15831;
	and.b32  	%r901, %r899, %r900;
	setp.ne.s32 	%p63, %r901, -1;
	mov.b32 	%r2127, -1;
	@%p63 bra 	$L__BB0_75;
	cvt.u32.u64 	%r903, %rd15832;
	setp.eq.s32 	%p64, %r903, -1;
	@%p64 bra 	$L__BB0_74;
	setp.ne.s32 	%p65, %r903, -2;
	@%p65 bra 	$L__BB0_75;
	cvt.u32.u64 	%r905, %rd15833;
	setp.lt.u32 	%p66, %r905, -977;
	@%p66 bra 	$L__BB0_75;
$L__BB0_74:
	and.b64  	%rd2986, %rd15833, 4294967295;
	add.s64 	%rd15833, %rd2986, -4294966319;
	shr.s64 	%rd2987, %rd15833, 63;
	and.b64  	%rd2988, %rd15832, 4294967295;
	add.s64 	%rd2989, %rd2987, %rd2988;
	add.s64 	%rd15832, %rd2989, -4294967294;
	shr.s64 	%rd15827, %rd15832, 63;
	cvt.u32.u64 	%r2127, %rd15827;
	mov.u64 	%rd15828, %rd15827;
	mov.u64 	%rd15829, %rd15827;
	mov.u64 	%rd15830, %rd15827;
	mov.u64 	%rd15831, %rd15827;
$L__BB0_75:
	and.b64  	%rd2990, %rd15826, 4294967295;
	and.b64  	%rd2991, %rd15833, 4294967295;
	sub.s64 	%rd2992, %rd2990, %rd2991;
	cvt.u32.u64 	%r2143, %rd2992;
	shr.u64 	%rd2993, %rd2992, 63;
	and.b64  	%rd2994, %rd15825, 4294967295;
	and.b64  	%rd2995, %rd15832, 4294967295;
	add.s64 	%rd2996, %rd2993, %rd2995;
	sub.s64 	%rd2997, %rd2994, %rd2996;
	cvt.u32.u64 	%r2142, %rd2997;
	shr.u64 	%rd2998, %rd2997, 63;
	and.b64  	%rd2999, %rd15824, 4294967295;
	and.b64  	%rd3000, %rd15831, 4294967295;
	add.s64 	%rd3001, %rd2998, %rd3000;
	sub.s64 	%rd3002, %rd2999, %rd3001;
	cvt.u32.u64 	%r2141, %rd3002;
	shr.u64 	%rd3003, %rd3002, 63;
	and.b64  	%rd3004, %rd15823, 4294967295;
	and.b64  	%rd3005, %rd15830, 4294967295;
	add.s64 	%rd3006, %rd3003, %rd3005;
	sub.s64 	%rd3007, %rd3004, %rd3006;
	cvt.u32.u64 	%r2140, %rd3007;
	shr.u64 	%rd3008, %rd3007, 63;
	and.b64  	%rd3009, %rd15822, 4294967295;
	and.b64  	%rd3010, %rd15829, 4294967295;
	add.s64 	%rd3011, %rd3008, %rd3010;
	sub.s64 	%rd3012, %rd3009, %rd3011;
	cvt.u32.u64 	%r2139, %rd3012;
	shr.u64 	%rd3013, %rd3012, 63;
	and.b64  	%rd3014, %rd15821, 4294967295;
	and.b64  	%rd3015, %rd15828, 4294967295;
	add.s64 	%rd3016, %rd3013, %rd3015;
	sub.s64 	%rd3017, %rd3014, %rd3016;
	cvt.u32.u64 	%r2138, %rd3017;
	shr.u64 	%rd3018, %rd3017, 63;
	and.b64  	%rd3019, %rd15820, 4294967295;
	and.b64  	%rd3020, %rd15827, 4294967295;
	add.s64 	%rd3021, %rd3018, %rd3020;
	sub.s64 	%rd3022, %rd3019, %rd3021;
	cvt.u32.u64 	%r2137, %rd3022;
	shr.u64 	%rd3023, %rd3022, 63;
	cvt.u32.u64 	%r906, %rd3023;
	add.s32 	%r907, %r2127, %r906;
	sub.s32 	%r2136, %r2126, %r907;
	cvt.u64.u32 	%rd3024, %r2179;
	mul.wide.u32 	%rd3025, %r2179, 2;
	and.b64  	%rd3026, %rd3025, 4294967294;
	shr.u64 	%rd3027, %rd3024, 31;
	mul.wide.u32 	%rd3028, %r2178, 2;
	or.b64  	%rd3029, %rd3028, %rd3027;
	and.b64  	%rd3030, %rd3029, 4294967295;
	shr.u64 	%rd3031, %rd3028, 32;
	mul.wide.u32 	%rd3032, %r2177, 2;
	or.b64  	%rd3033, %rd3032, %rd3031;
	and.b64  	%rd3034, %rd3033, 4294967295;
	shr.u64 	%rd3035, %rd3032, 32;
	mul.wide.u32 	%rd3036, %r2176, 2;
	or.b64  	%rd3037, %rd3036, %rd3035;
	and.b64  	%rd3038, %rd3037, 4294967295;
	shr.u64 	%rd3039, %rd3036, 32;
	mul.wide.u32 	%rd3040, %r2175, 2;
	add.s64 	%rd3041, %rd3040, %rd3039;
	and.b64  	%rd3042, %rd3041, 4294967295;
	shr.u64 	%rd3043, %rd3041, 32;
	mul.wide.u32 	%rd3044, %r2174, 2;
	add.s64 	%rd3045, %rd3044, %rd3043;
	and.b64  	%rd3046, %rd3045, 4294967295;
	shr.u64 	%rd3047, %rd3045, 32;
	mul.wide.u32 	%rd3048, %r2173, 2;
	add.s64 	%rd3049, %rd3048, %rd3047;
	and.b64  	%rd3050, %rd3049, 4294967295;
	shr.u64 	%rd3051, %rd3049, 32;
	mul.wide.u32 	%rd3052, %r2172, 2;
	add.s64 	%rd3053, %rd3052, %rd3051;
	and.b64  	%rd3054, %rd3053, 4294967295;
	shr.u64 	%rd3055, %rd3053, 32;
	mad.lo.s64 	%rd3056, %rd3055, 977, %rd3026;
	shr.u64 	%rd3057, %rd3056, 32;
	add.s64 	%rd3058, %rd3057, %rd3030;
	and.b64  	%rd3059, %rd3058, 4294967295;
	shr.u64 	%rd3060, %rd3058, 32;
	add.s64 	%rd3061, %rd3060, %rd3034;
	and.b64  	%rd3062, %rd3061, 4294967295;
	shr.u64 	%rd3063, %rd3061, 32;
	add.s64 	%rd3064, %rd3063, %rd3038;
	and.b64  	%rd3065, %rd3064, 4294967295;
	shr.u64 	%rd3066, %rd3064, 32;
	add.s64 	%rd3067, %rd3066, %rd3042;
	and.b64  	%rd3068, %rd3067, 4294967295;
	shr.u64 	%rd3069, %rd3067, 32;
	add.s64 	%rd3070, %rd3069, %rd3046;
	and.b64  	%rd3071, %rd3070, 4294967295;
	shr.u64 	%rd3072, %rd3070, 32;
	add.s64 	%rd3073, %rd3072, %rd3050;
	and.b64  	%rd3074, %rd3073, 4294967295;
	shr.u64 	%rd3075, %rd3073, 32;
	add.s64 	%rd3076, %rd3075, %rd3054;
	and.b64  	%rd3077, %rd3076, 4294967295;
	shr.u64 	%rd3078, %rd3076, 32;
	add.s64 	%rd15840, %rd3055, %rd3059;
	shr.u64 	%rd3079, %rd15840, 32;
	add.s64 	%rd15839, %rd3079, %rd3062;
	shr.u64 	%rd3080, %rd15839, 32;
	add.s64 	%rd15838, %rd3080, %rd3065;
	shr.u64 	%rd3081, %rd15838, 32;
	add.s64 	%rd15837, %rd3081, %rd3068;
	shr.u64 	%rd3082, %rd15837, 32;
	add.s64 	%rd15836, %rd3082, %rd3071;
	shr.u64 	%rd3083, %rd15836, 32;
	add.s64 	%rd15835, %rd3083, %rd3074;
	shr.u64 	%rd3084, %rd15835, 32;
	add.s64 	%rd15834, %rd3084, %rd3077;
	shr.u64 	%rd3085, %rd15834, 32;
	add.s64 	%rd3086, %rd3085, %rd3078;
	add.s64 	%rd15841, %rd3056, %rd3086;
	cvt.u32.u64 	%r908, %rd15835;
	cvt.u32.u64 	%r909, %rd15834;
	and.b32  	%r910, %r909, %r908;
	cvt.u32.u64 	%r911, %rd15836;
	and.b32  	%r912, %r910, %r911;
	cvt.u32.u64 	%r913, %rd15837;
	and.b32  	%r914, %r912, %r913;
	cvt.u32.u64 	%r915, %rd15838;
	and.b32  	%r916, %r914, %r915;
	cvt.u32.u64 	%r917, %rd15839;
	and.b32  	%r918, %r916, %r917;
	setp.ne.s32 	%p67, %r918, -1;
	@%p67 bra 	$L__BB0_80;
	cvt.u32.u64 	%r919, %rd15840;
	setp.eq.s32 	%p68, %r919, -1;
	@%p68 bra 	$L__BB0_79;
	setp.ne.s32 	%p69, %r919, -2;
	@%p69 bra 	$L__BB0_80;
	cvt.u32.u64 	%r920, %rd15841;
	setp.lt.u32 	%p70, %r920, -977;
	@%p70 bra 	$L__BB0_80;
$L__BB0_79:
	and.b64  	%rd3087, %rd15841, 4294967295;
	add.s64 	%rd15841, %rd3087, -4294966319;
	shr.s64 	%rd3088, %rd15841, 63;
	and.b64  	%rd3089, %rd15840, 4294967295;
	add.s64 	%rd3090, %rd3088, %rd3089;
	add.s64 	%rd15840, %rd3090, -4294967294;
	shr.s64 	%rd15835, %rd15840, 63;
	not.b64 	%rd3091, %rd15835;
	shr.u64 	%rd3092, %rd3091, 63;
	add.s64 	%rd15834, %rd15834, %rd3092;
	mov.u64 	%rd15836, %rd15835;
	mov.u64 	%rd15837, %rd15835;
	mov.u64 	%rd15838, %rd15835;
	mov.u64 	%rd15839, %rd15835;
$L__BB0_80:
	and.b64  	%rd3093, %rd15841, 4294967295;
	cvt.u64.u32 	%rd3094, %r2171;
	mul.lo.s64 	%rd3095, %rd3093, %rd3094;
	and.b64  	%rd3096, %rd3095, 4294967295;
	shr.u64 	%rd3097, %rd3095, 32;
	cvt.u64.u32 	%rd3098, %r2170;
	mad.lo.s64 	%rd3099, %rd3093, %rd3098, %rd3097;
	and.b64  	%rd3100, %rd3099, 4294967295;
	shr.u64 	%rd3101, %rd3099, 32;
	cvt.u64.u32 	%rd3102, %r2169;
	mad.lo.s64 	%rd3103, %rd3093, %rd3102, %rd3101;
	and.b64  	%rd3104, %rd3103, 4294967295;
	shr.u64 	%rd3105, %rd3103, 32;
	cvt.u64.u32 	%rd3106, %r2168;
	mad.lo.s64 	%rd3107, %rd3093, %rd3106, %rd3105;
	and.b64  	%rd3108, %rd3107, 4294967295;
	shr.u64 	%rd3109, %rd3107, 32;
	cvt.u64.u32 	%rd3110, %r2167;
	mad.lo.s64 	%rd3111, %rd3093, %rd3110, %rd3109;
	and.b64  	%rd3112, %rd3111, 4294967295;
	shr.u64 	%rd3113, %rd3111, 32;
	cvt.u64.u32 	%rd3114, %r2166;
	mad.lo.s64 	%rd3115, %rd3093, %rd3114, %rd3113;
	and.b64  	%rd3116, %rd3115, 4294967295;
	shr.u64 	%rd3117, %rd3115, 32;
	cvt.u64.u32 	%rd3118, %r2165;
	mad.lo.s64 	%rd3119, %rd3093, %rd3118, %rd3117;
	and.b64  	%rd3120, %rd3119, 4294967295;
	shr.u64 	%rd3121, %rd3119, 32;
	cvt.u64.u32 	%rd3122, %r2164;
	mad.lo.s64 	%rd3123, %rd3093, %rd3122, %rd3121;
	and.b64  	%rd3124, %rd3123, 4294967295;
	shr.u64 	%rd3125, %rd3123, 32;
	and.b64  	%rd3126, %rd15840, 4294967295;
	mad.lo.s64 	%rd3127, %rd3126, %rd3094, %rd3100;
	and.b64  	%rd3128, %rd3127, 4294967295;
	shr.u64 	%rd3129, %rd3127, 32;
	add.s64 	%rd3130, %rd3104, %rd3129;
	mad.lo.s64 	%rd3131, %rd3126, %rd3098, %rd3130;
	and.b64  	%rd3132, %rd3131, 4294967295;
	shr.u64 	%rd3133, %rd3131, 32;
	add.s64 	%rd3134, %rd3108, %rd3133;
	mad.lo.s64 	%rd3135, %rd3126, %rd3102, %rd3134;
	and.b64  	%rd3136, %rd3135, 4294967295;
	shr.u64 	%rd3137, %rd3135, 32;
	add.s64 	%rd3138, %rd3112, %rd3137;
	mad.lo.s64 	%rd3139, %rd3126, %rd3106, %rd3138;
	and.b64  	%rd3140, %rd3139, 4294967295;
	shr.u64 	%rd3141, %rd3139, 32;
	add.s64 	%rd3142, %rd3116, %rd3141;
	mad.lo.s64 	%rd3143, %rd3126, %rd3110, %rd3142;
	and.b64  	%rd3144, %rd3143, 4294967295;
	shr.u64 	%rd3145, %rd3143, 32;
	add.s64 	%rd3146, %rd3120, %rd3145;
	mad.lo.s64 	%rd3147, %rd3126, %rd3114, %rd3146;
	and.b64  	%rd3148, %rd3147, 4294967295;
	shr.u64 	%rd3149, %rd3147, 32;
	add.s64 	%rd3150, %rd3124, %rd3149;
	mad.lo.s64 	%rd3151, %rd3126, %rd3118, %rd3150;
	and.b64  	%rd3152, %rd3151, 4294967295;
	shr.u64 	%rd3153, %rd3151, 32;
	add.s64 	%rd3154, %rd3125, %rd3153;
	mad.lo.s64 	%rd3155, %rd3126, %rd3122, %rd3154;
	and.b64  	%rd3156, %rd3155, 4294967295;
	shr.u64 	%rd3157, %rd3155, 32;
	and.b64  	%rd3158, %rd15839, 4294967295;
	mad.lo.s64 	%rd3159, %rd3158, %rd3094, %rd3132;
	and.b64  	%rd3160, %rd3159, 4294967295;
	shr.u64 	%rd3161, %rd3159, 32;
	add.s64 	%rd3162, %rd3136, %rd3161;
	mad.lo.s64 	%rd3163, %rd3158, %rd3098, %rd3162;
	and.b64  	%rd3164, %rd3163, 4294967295;
	shr.u64 	%rd3165, %rd3163, 32;
	add.s64 	%rd3166, %rd3140, %rd3165;
	mad.lo.s64 	%rd3167, %rd3158, %rd3102, %rd3166;
	and.b64  	%rd3168, %rd3167, 4294967295;
	shr.u64 	%rd3169, %rd3167, 32;
	add.s64 	%rd3170, %rd3144, %rd3169;
	mad.lo.s64 	%rd3171, %rd3158, %rd3106, %rd3170;
	and.b64  	%rd3172, %rd3171, 4294967295;
	shr.u64 	%rd3173, %rd3171, 32;
	add.s64 	%rd3174, %rd3148, %rd3173;
	mad.lo.s64 	%rd3175, %rd3158, %rd3110, %rd3174;
	and.b64  	%rd3176, %rd3175, 4294967295;
	shr.u64 	%rd3177, %rd3175, 32;
	add.s64 	%rd3178, %rd3152, %rd3177;
	mad.lo.s64 	%rd3179, %rd3158, %rd3114, %rd3178;
	and.b64  	%rd3180, %rd3179, 4294967295;
	shr.u64 	%rd3181, %rd3179, 32;
	add.s64 	%rd3182, %rd3156, %rd3181;
	mad.lo.s64 	%rd3183, %rd3158, %rd3118, %rd3182;
	and.b64  	%rd3184, %rd3183, 4294967295;
	shr.u64 	%rd3185, %rd3183, 32;
	add.s64 	%rd3186, %rd3157, %rd3185;
	mad.lo.s64 	%rd3187, %rd3158, %rd3122, %rd3186;
	and.b64  	%rd3188, %rd3187, 4294967295;
	shr.u64 	%rd3189, %rd3187, 32;
	and.b64  	%rd3190, %rd15838, 4294967295;
	mad.lo.s64 	%rd3191, %rd3190, %rd3094, %rd3164;
	and.b64  	%rd3192, %rd3191, 4294967295;
	shr.u64 	%rd3193, %rd3191, 32;
	add.s64 	%rd3194, %rd3168, %rd3193;
	mad.lo.s64 	%rd3195, %rd3190, %rd3098, %rd3194;
	and.b64  	%rd3196, %rd3195, 4294967295;
	shr.u64 	%rd3197, %rd3195, 32;
	add.s64 	%rd3198, %rd3172, %rd3197;
	mad.lo.s64 	%rd3199, %rd3190, %rd3102, %rd3198;
	and.b64  	%rd3200, %rd3199, 4294967295;
	shr.u64 	%rd3201, %rd3199, 32;
	add.s64 	%rd3202, %rd3176, %rd3201;
	mad.lo.s64 	%rd3203, %rd3190, %rd3106, %rd3202;
	and.b64  	%rd3204, %rd3203, 4294967295;
	shr.u64 	%rd3205, %rd3203, 32;
	add.s64 	%rd3206, %rd3180, %rd3205;
	mad.lo.s64 	%rd3207, %rd3190, %rd3110, %rd3206;
	and.b64  	%rd3208, %rd3207, 4294967295;
	shr.u64 	%rd3209, %rd3207, 32;
	add.s64 	%rd3210, %rd3184, %rd3209;
	mad.lo.s64 	%rd3211, %rd3190, %rd3114, %rd3210;
	and.b64  	%rd3212, %rd3211, 4294967295;
	shr.u64 	%rd3213, %rd3211, 32;
	add.s64 	%rd3214, %rd3188, %rd3213;
	mad.lo.s64 	%rd3215, %rd3190, %rd3118, %rd3214;
	and.b64  	%rd3216, %rd3215, 4294967295;
	shr.u64 	%rd3217, %rd3215, 32;
	add.s64 	%rd3218, %rd3189, %rd3217;
	mad.lo.s64 	%rd3219, %rd3190, %rd3122, %rd3218;
	and.b64  	%rd3220, %rd3219, 4294967295;
	shr.u64 	%rd3221, %rd3219, 32;
	and.b64  	%rd3222, %rd15837, 4294967295;
	mad.lo.s64 	%rd3223, %rd3222, %rd3094, %rd3196;
	and.b64  	%rd3224, %rd3223, 4294967295;
	shr.u64 	%rd3225, %rd3223, 32;
	add.s64 	%rd3226, %rd3200, %rd3225;
	mad.lo.s64 	%rd3227, %rd3222, %rd3098, %rd3226;
	and.b64  	%rd3228, %rd3227, 4294967295;
	shr.u64 	%rd3229, %rd3227, 32;
	add.s64 	%rd3230, %rd3204, %rd3229;
	mad.lo.s64 	%rd3231, %rd3222, %rd3102, %rd3230;
	and.b64  	%rd3232, %rd3231, 4294967295;
	shr.u64 	%rd3233, %rd3231, 32;
	add.s64 	%rd3234, %rd3208, %rd3233;
	mad.lo.s64 	%rd3235, %rd3222, %rd3106, %rd3234;
	and.b64  	%rd3236, %rd3235, 4294967295;
	shr.u64 	%rd3237, %rd3235, 32;
	add.s64 	%rd3238, %rd3212, %rd3237;
	mad.lo.s64 	%rd3239, %rd3222, %rd3110, %rd3238;
	and.b64  	%rd3240, %rd3239, 4294967295;
	shr.u64 	%rd3241, %rd3239, 32;
	add.s64 	%rd3242, %rd3216, %rd3241;
	mad.lo.s64 	%rd3243, %rd3222, %rd3114, %rd3242;
	and.b64  	%rd3244, %rd3243, 4294967295;
	shr.u64 	%rd3245, %rd3243, 32;
	add.s64 	%rd3246, %rd3220, %rd3245;
	mad.lo.s64 	%rd3247, %rd3222, %rd3118, %rd3246;
	and.b64  	%rd3248, %rd3247, 4294967295;
	shr.u64 	%rd3249, %rd3247, 32;
	add.s64 	%rd3250, %rd3221, %rd3249;
	mad.lo.s64 	%rd3251, %rd3222, %rd3122, %rd3250;
	and.b64  	%rd3252, %rd3251, 4294967295;
	shr.u64 	%rd3253, %rd3251, 32;
	and.b64  	%rd3254, %rd15836, 4294967295;
	mad.lo.s64 	%rd3255, %rd3254, %rd3094, %rd3228;
	and.b64  	%rd3256, %rd3255, 4294967295;
	shr.u64 	%rd3257, %rd3255, 32;
	add.s64 	%rd3258, %rd3232, %rd3257;
	mad.lo.s64 	%rd3259, %rd3254, %rd3098, %rd3258;
	and.b64  	%rd3260, %rd3259, 4294967295;
	shr.u64 	%rd3261, %rd3259, 32;
	add.s64 	%rd3262, %rd3236, %rd3261;
	mad.lo.s64 	%rd3263, %rd3254, %rd3102, %rd3262;
	and.b64  	%rd3264, %rd3263, 4294967295;
	shr.u64 	%rd3265, %rd3263, 32;
	add.s64 	%rd3266, %rd3240, %rd3265;
	mad.lo.s64 	%rd3267, %rd3254, %rd3106, %rd3266;
	and.b64  	%rd3268, %rd3267, 4294967295;
	shr.u64 	%rd3269, %rd3267, 32;
	add.s64 	%rd3270, %rd3244, %rd3269;
	mad.lo.s64 	%rd3271, %rd3254, %rd3110, %rd3270;
	and.b64  	%rd3272, %rd3271, 4294967295;
	shr.u64 	%rd3273, %rd3271, 32;
	add.s64 	%rd3274, %rd3248, %rd3273;
	mad.lo.s64 	%rd3275, %rd3254, %rd3114, %rd3274;
	and.b64  	%rd3276, %rd3275, 4294967295;
	shr.u64 	%rd3277, %rd3275, 32;
	add.s64 	%rd3278, %rd3252, %rd3277;
	mad.lo.s64 	%rd3279, %rd3254, %rd3118, %rd3278;
	and.b64  	%rd3280, %rd3279, 4294967295;
	shr.u64 	%rd3281, %rd3279, 32;
	add.s64 	%rd3282, %rd3253, %rd3281;
	mad.lo.s64 	%rd3283, %rd3254, %rd3122, %rd3282;
	and.b64  	%rd3284, %rd3283, 4294967295;
	shr.u64 	%rd3285, %rd3283, 32;
	and.b64  	%rd3286, %rd15835, 4294967295;
	mad.lo.s64 	%rd3287, %rd3286, %rd3094, %rd3260;
	and.b64  	%rd3288, %rd3287, 4294967295;
	shr.u64 	%rd3289, %rd3287, 32;
	add.s64 	%rd3290, %rd3264, %rd3289;
	mad.lo.s64 	%rd3291, %rd3286, %rd3098, %rd3290;
	and.b64  	%rd3292, %rd3291, 4294967295;
	shr.u64 	%rd3293, %rd3291, 32;
	add.s64 	%rd3294, %rd3268, %rd3293;
	mad.lo.s64 	%rd3295, %rd3286, %rd3102, %rd3294;
	and.b64  	%rd3296, %rd3295, 4294967295;
	shr.u64 	%rd3297, %rd3295, 32;
	add.s64 	%rd3298, %rd3272, %rd3297;
	mad.lo.s64 	%rd3299, %rd3286, %rd3106, %rd3298;
	and.b64  	%rd3300, %rd3299, 4294967295;
	shr.u64 	%rd3301, %rd3299, 32;
	add.s64 	%rd3302, %rd3276, %rd3301;
	mad.lo.s64 	%rd3303, %rd3286, %rd3110, %rd3302;
	and.b64  	%rd3304, %rd3303, 4294967295;
	shr.u64 	%rd3305, %rd3303, 32;
	add.s64 	%rd3306, %rd3280, %rd3305;
	mad.lo.s64 	%rd3307, %rd3286, %rd3114, %rd3306;
	and.b64  	%rd3308, %rd3307, 4294967295;
	shr.u64 	%rd3309, %rd3307, 32;
	add.s64 	%rd3310, %rd3284, %rd3309;
	mad.lo.s64 	%rd3311, %rd3286, %rd3118, %rd3310;
	and.b64  	%rd3312, %rd3311, 4294967295;
	shr.u64 	%rd3313, %rd3311, 32;
	add.s64 	%rd3314, %rd3285, %rd3313;
	mad.lo.s64 	%rd3315, %rd3286, %rd3122, %rd3314;
	and.b64  	%rd3316, %rd3315, 4294967295;
	shr.u64 	%rd3317, %rd3315, 32;
	and.b64  	%rd3318, %rd15834, 4294967295;
	mad.lo.s64 	%rd3319, %rd3318, %rd3094, %rd3292;
	and.b64  	%rd3320, %rd3319, 4294967295;
	shr.u64 	%rd3321, %rd3319, 32;
	add.s64 	%rd3322, %rd3296, %rd3321;
	mad.lo.s64 	%rd3323, %rd3318, %rd3098, %rd3322;
	and.b64  	%rd3324, %rd3323, 4294967295;
	shr.u64 	%rd3325, %rd3323, 32;
	add.s64 	%rd3326, %rd3300, %rd3325;
	mad.lo.s64 	%rd3327, %rd3318, %rd3102, %rd3326;
	and.b64  	%rd3328, %rd3327, 4294967295;
	shr.u64 	%rd3329, %rd3327, 32;
	add.s64 	%rd3330, %rd3304, %rd3329;
	mad.lo.s64 	%rd3331, %rd3318, %rd3106, %rd3330;
	and.b64  	%rd3332, %rd3331, 4294967295;
	shr.u64 	%rd3333, %rd3331, 32;
	add.s64 	%rd3334, %rd3308, %rd3333;
	mad.lo.s64 	%rd3335, %rd3318, %rd3110, %rd3334;
	and.b64  	%rd3336, %rd3335, 4294967295;
	shr.u64 	%rd3337, %rd3335, 32;
	add.s64 	%rd3338, %rd3312, %rd3337;
	mad.lo.s64 	%rd3339, %rd3318, %rd3114, %rd3338;
	and.b64  	%rd3340, %rd3339, 4294967295;
	shr.u64 	%rd3341, %rd3339, 32;
	add.s64 	%rd3342, %rd3316, %rd3341;
	mad.lo.s64 	%rd3343, %rd3318, %rd3118, %rd3342;
	and.b64  	%rd3344, %rd3343, 4294967295;
	shr.u64 	%rd3345, %rd3343, 32;
	add.s64 	%rd3346, %rd3317, %rd3345;
	mad.lo.s64 	%rd3347, %rd3318, %rd3122, %rd3346;
	and.b64  	%rd3348, %rd3347, 4294967295;
	shr.u64 	%rd3349, %rd3347, 32;
	mad.lo.s64 	%rd3350, %rd3324, 977, %rd3096;
	shr.u64 	%rd3351, %rd3350, 32;
	mad.lo.s64 	%rd3352, %rd3328, 977, %rd3351;
	add.s64 	%rd3353, %rd3352, %rd3128;
	and.b64  	%rd3354, %rd3353, 4294967295;
	shr.u64 	%rd3355, %rd3353, 32;
	mad.lo.s64 	%rd3356, %rd3332, 977, %rd3355;
	add.s64 	%rd3357, %rd3356, %rd3160;
	and.b64  	%rd3358, %rd3357, 4294967295;
	shr.u64 	%rd3359, %rd3357, 32;
	mad.lo.s64 	%rd3360, %rd3336, 977, %rd3359;
	add.s64 	%rd3361, %rd3360, %rd3192;
	and.b64  	%rd3362, %rd3361, 4294967295;
	shr.u64 	%rd3363, %rd3361, 32;
	mad.lo.s64 	%rd3364, %rd3340, 977, %rd3363;
	add.s64 	%rd3365, %rd3364, %rd3224;
	and.b64  	%rd3366, %rd3365, 4294967295;
	shr.u64 	%rd3367, %rd3365, 32;
	mad.lo.s64 	%rd3368, %rd3344, 977, %rd3367;
	add.s64 	%rd3369, %rd3368, %rd3256;
	and.b64  	%rd3370, %rd3369, 4294967295;
	shr.u64 	%rd3371, %rd3369, 32;
	mad.lo.s64 	%rd3372, %rd3348, 977, %rd3371;
	add.s64 	%rd3373, %rd3372, %rd3288;
	and.b64  	%rd3374, %rd3373, 4294967295;
	shr.u64 	%rd3375, %rd3373, 32;
	mad.lo.s64 	%rd3376, %rd3349, 977, %rd3375;
	add.s64 	%rd3377, %rd3376, %rd3320;
	and.b64  	%rd3378, %rd3377, 4294967295;
	shr.u64 	%rd3379, %rd3377, 32;
	add.s64 	%rd231, %rd3324, %rd3354;
	shr.u64 	%rd3380, %rd231, 32;
	add.s64 	%rd3381, %rd3328, %rd3380;
	add.s64 	%rd3382, %rd3381, %rd3358;
	shr.u64 	%rd3383, %rd3382, 32;
	add.s64 	%rd3384, %rd3332, %rd3383;
	add.s64 	%rd3385, %rd3384, %rd3362;
	shr.u64 	%rd3386, %rd3385, 32;
	add.s64 	%rd3387, %rd3336, %rd3386;
	add.s64 	%rd3388, %rd3387, %rd3366;
	shr.u64 	%rd3389, %rd3388, 32;
	add.s64 	%rd3390, %rd3340, %rd3389;
	add.s64 	%rd3391, %rd3390, %rd3370;
	shr.u64 	%rd3392, %rd3391, 32;
	add.s64 	%rd3393, %rd3344, %rd3392;
	add.s64 	%rd3394, %rd3393, %rd3374;
	shr.u64 	%rd3395, %rd3394, 32;
	add.s64 	%rd3396, %rd3348, %rd3395;
	add.s64 	%rd3397, %rd3396, %rd3378;
	shr.u64 	%rd3398, %rd3397, 32;
	add.s64 	%rd3399, %rd3398, %rd3379;
	add.s64 	%rd232, %rd3350, %rd3399;
	cvt.u32.u64 	%r2135, %rd232;
	cvt.u32.u64 	%r2134, %rd231;
	cvt.u32.u64 	%r2133, %rd3382;
	cvt.u32.u64 	%r2132, %rd3385;
	cvt.u32.u64 	%r2131, %rd3388;
	cvt.u32.u64 	%r2130, %rd3391;
	cvt.u32.u64 	%r2129, %rd3394;
	cvt.u32.u64 	%r2128, %rd3397;
	setp.ne.s32 	%p71, %r2128, -1;
	@%p71 bra 	$L__BB0_90;
	setp.ne.s32 	%p72, %r2129, -1;
	mov.b32 	%r2128, -1;
	@%p72 bra 	$L__BB0_90;
	setp.ne.s32 	%p73, %r2130, -1;
	mov.b32 	%r2128, -1;
	mov.u32 	%r2129, %r2128;
	@%p73 bra 	$L__BB0_90;
	setp.ne.s32 	%p74, %r2131, -1;
	mov.b32 	%r2128, -1;
	mov.u32 	%r2130, %r2128;
	@%p74 bra 	$L__BB0_90;
	setp.ne.s32 	%p75, %r2132, -1;
	mov.b32 	%r2128, -1;
	mov.u32 	%r2129, %r2128;
	mov.u32 	%r2131, %r2128;
	@%p75 bra 	$L__BB0_90;
	setp.ne.s32 	%p76, %r2133, -1;
	mov.b32 	%r2128, -1;
	mov.u32 	%r2130, %r2128;
	mov.u32 	%r2132, %r2128;
	@%p76 bra 	$L__BB0_90;
	mov.b32 	%r2128, -1;
	setp.eq.s32 	%p77, %r2134, -1;
	@%p77 bra 	$L__BB0_89;
	setp.ne.s32 	%p78, %r2134, -2;
	mov.u32 	%r2129, %r2128;
	mov.u32 	%r2130, %r2128;
	mov.u32 	%r2131, %r2128;
	mov.u32 	%r2132, %r2128;
	mov.u32 	%r2133, %r2128;
	@%p78 bra 	$L__BB0_90;
	setp.lt.u32 	%p79, %r2135, -977;
	mov.b32 	%r2134, -2;
	mov.u32 	%r2129, %r2128;
	mov.u32 	%r2130, %r2128;
	mov.u32 	%r2131, %r2128;
	mov.u32 	%r2132, %r2128;
	mov.u32 	%r2133, %r2128;
	@%p79 bra 	$L__BB0_90;
$L__BB0_89:
	and.b64  	%rd3400, %rd232, 4294967295;
	add.s64 	%rd3401, %rd3400, -4294966319;
	cvt.u32.u64 	%r2135, %rd3401;
	shr.s64 	%rd3402, %rd3401, 63;
	and.b64  	%rd3403, %rd231, 4294967295;
	add.s64 	%rd3404, %rd3402, %rd3403;
	add.s64 	%rd3405, %rd3404, -4294967294;
	cvt.u32.u64 	%r2134, %rd3405;
	shr.s64 	%rd3406, %rd3405, 63;
	cvt.u32.u64 	%r2128, %rd3406;
	mov.u32 	%r2129, %r2128;
	mov.u32 	%r2130, %r2128;
	mov.u32 	%r2131, %r2128;
	mov.u32 	%r2132, %r2128;
	mov.u32 	%r2133, %r2128;
$L__BB0_90:
	shr.u32 	%r929, %r31, %r2122;
	and.b32  	%r930, %r929, 1;
	setp.eq.b32 	%p80, %r930, 1;
	not.pred 	%p81, %p80;
	mov.u32 	%r2164, %r2128;
	mov.u32 	%r2165, %r2129;
	mov.u32 	%r2166, %r2130;
	mov.u32 	%r2167, %r2131;
	mov.u32 	%r2168, %r2132;
	mov.u32 	%r2169, %r2133;
	mov.u32 	%r2170, %r2134;
	mov.u32 	%r2171, %r2135;
	mov.u32 	%r2172, %r2136;
	mov.u32 	%r2173, %r2137;
	mov.u32 	%r2174, %r2138;
	mov.u32 	%r2175, %r2139;
	mov.u32 	%r2176, %r2140;
	mov.u32 	%r2177, %r2141;
	mov.u32 	%r2178, %r2142;
	mov.u32 	%r2179, %r2143;
	mov.u32 	%r2180, %r2144;
	mov.u32 	%r2181, %r2145;
	mov.u32 	%r2182, %r2146;
	mov.u32 	%r2183, %r2147;
	mov.u32 	%r2184, %r2148;
	mov.u32 	%r2185, %r2149;
	mov.u32 	%r2186, %r2150;
	mov.u32 	%r2187, %r2151;
	@%p81 bra 	$L__BB0_209;
	ld.const.u32 	%r2180, [GX+28];
	ld.const.u32 	%r2181, [GX+24];
	ld.const.u32 	%r2182, [GX+20];
	ld.const.u32 	%r2183, [GX+16];
	ld.const.u32 	%r2184, [GX+12];
	ld.const.u32 	%r2185, [GX+8];
	ld.const.u32 	%r2186, [GX+4];
	ld.const.u32 	%r2187, [GX];
	ld.const.u32 	%r2175, [GY+16];
	ld.const.u32 	%r2176, [GY+12];
	ld.const.u32 	%r2177, [GY+8];
	ld.const.u32 	%r2178, [GY+4];
	ld.const.u32 	%r2172, [GY+28];
	ld.const.u32 	%r2173, [GY+24];
	ld.const.u32 	%r2174, [GY+20];
	ld.const.u32 	%r2179, [GY];
	or.b32  	%r933, %r2135, %r2134;
	or.b32  	%r934, %r933, %r2133;
	or.b32  	%r935, %r934, %r2132;
	or.b32  	%r936, %r935, %r2131;
	or.b32  	%r937, %r936, %r2130;
	or.b32  	%r938, %r937, %r2129;
	or.b32  	%r939, %r938, %r2128;
	setp.eq.s32 	%p82, %r939, 0;
	mov.b32 	%r2171, 1;
	mov.b32 	%r2164, 0;
	mov.u32 	%r2165, %r2164;
	mov.u32 	%r2166, %r2164;
	mov.u32 	%r2167, %r2164;
	mov.u32 	%r2168, %r2164;
	mov.u32 	%r2169, %r2164;
	mov.u32 	%r2170, %r2164;
	@%p82 bra 	$L__BB0_209;
	mul.wide.u32 	%rd3407, %r2135, %r2135;
	and.b64  	%rd3408, %rd3407, 4294967293;
	shr.u64 	%rd3409, %rd3407, 32;
	mul.wide.u32 	%rd3410, %r2134, %r2135;
	add.s64 	%rd3411, %rd3409, %rd3410;
	and.b64  	%rd3412, %rd3411, 4294967295;
	shr.u64 	%rd3413, %rd3411, 32;
	mul.wide.u32 	%rd3414, %r2133, %r2135;
	add.s64 	%rd3415, %rd3413, %rd3414;
	and.b64  	%rd3416, %rd3415, 4294967295;
	shr.u64 	%rd3417, %rd3415, 32;
	mul.wide.u32 	%rd3418, %r2132, %r2135;
	add.s64 	%rd3419, %rd3417, %rd3418;
	and.b64  	%rd3420, %rd3419, 4294967295;
	shr.u64 	%rd3421, %rd3419, 32;
	mul.wide.u32 	%rd3422, %r2131, %r2135;
	add.s64 	%rd3423, %rd3421, %rd3422;
	and.b64  	%rd3424, %rd3423, 4294967295;
	shr.u64 	%rd3425, %rd3423, 32;
	mul.wide.u32 	%rd3426, %r2130, %r2135;
	add.s64 	%rd3427, %rd3425, %rd3426;
	and.b64  	%rd3428, %rd3427, 4294967295;
	shr.u64 	%rd3429, %rd3427, 32;
	mul.wide.u32 	%rd3430, %r2129, %r2135;
	add.s64 	%rd3431, %rd3429, %rd3430;
	and.b64  	%rd3432, %rd3431, 4294967295;
	shr.u64 	%rd3433, %rd3431, 32;
	mul.wide.u32 	%rd3434, %r2128, %r2135;
	add.s64 	%rd3435, %rd3433, %rd3434;
	and.b64  	%rd3436, %rd3435, 4294967295;
	shr.u64 	%rd3437, %rd3435, 32;
	add.s64 	%rd3438, %rd3412, %rd3410;
	and.b64  	%rd3439, %rd3438, 4294967295;
	shr.u64 	%rd3440, %rd3438, 32;
	mul.wide.u32 	%rd3441, %r2134, %r2134;
	add.s64 	%rd3442, %rd3416, %rd3440;
	add.s64 	%rd3443, %rd3442, %rd3441;
	and.b64  	%rd3444, %rd3443, 4294967295;
	shr.u64 	%rd3445, %rd3443, 32;
	mul.wide.u32 	%rd3446, %r2133, %r2134;
	add.s64 	%rd3447, %rd3420, %rd3445;
	add.s64 	%rd3448, %rd3447, %rd3446;
	and.b64  	%rd3449, %rd3448, 4294967295;
	shr.u64 	%rd3450, %rd3448, 32;
	mul.wide.u32 	%rd3451, %r2132, %r2134;
	add.s64 	%rd3452, %rd3424, %rd3450;
	add.s64 	%rd3453, %rd3452, %rd3451;
	and.b64  	%rd3454, %rd3453, 4294967295;
	shr.u64 	%rd3455, %rd3453, 32;
	mul.wide.u32 	%rd3456, %r2131, %r2134;
	add.s64 	%rd3457, %rd3428, %rd3455;
	add.s64 	%rd3458, %rd3457, %rd3456;
	and.b64  	%rd3459, %rd3458, 4294967295;
	shr.u64 	%rd3460, %rd3458, 32;
	mul.wide.u32 	%rd3461, %r2130, %r2134;
	add.s64 	%rd3462, %rd3432, %rd3460;
	add.s64 	%rd3463, %rd3462, %rd3461;
	and.b64  	%rd3464, %rd3463, 4294967295;
	shr.u64 	%rd3465, %rd3463, 32;
	mul.wide.u32 	%rd3466, %r2129, %r2134;
	add.s64 	%rd3467, %rd3436, %rd3465;
	add.s64 	%rd3468, %rd3467, %rd3466;
	and.b64  	%rd3469, %rd3468, 4294967295;
	shr.u64 	%rd3470, %rd3468, 32;
	mul.wide.u32 	%rd3471, %r2128, %r2134;
	add.s64 	%rd3472, %rd3437, %rd3470;
	add.s64 	%rd3473, %rd3472, %rd3471;
	and.b64  	%rd3474, %rd3473, 4294967295;
	shr.u64 	%rd3475, %rd3473, 32;
	add.s64 	%rd3476, %rd3444, %rd3414;
	and.b64  	%rd3477, %rd3476, 4294967295;
	shr.u64 	%rd3478, %rd3476, 32;
	add.s64 	%rd3479, %rd3449, %rd3478;
	add.s64 	%rd3480, %rd3479, %rd3446;
	and.b64  	%rd3481, %rd3480, 4294967295;
	shr.u64 	%rd3482, %rd3480, 32;
	mul.wide.u32 	%rd3483, %r2133, %r2133;
	add.s64 	%rd3484, %rd3454, %rd3482;
	add.s64 	%rd3485, %rd3484, %rd3483;
	and.b64  	%rd3486, %rd3485, 4294967295;
	shr.u64 	%rd3487, %rd3485, 32;
	mul.wide.u32 	%rd3488, %r2132, %r2133;
	add.s64 	%rd3489, %rd3459, %rd3487;
	add.s64 	%rd3490, %rd3489, %rd3488;
	and.b64  	%rd3491, %rd3490, 4294967295;
	shr.u64 	%rd3492, %rd3490, 32;
	mul.wide.u32 	%rd3493, %r2131, %r2133;
	add.s64 	%rd3494, %rd3464, %rd3492;
	add.s64 	%rd3495, %rd3494, %rd3493;
	and.b64  	%rd3496, %rd3495, 4294967295;
	shr.u64 	%rd3497, %rd3495, 32;
	mul.wide.u32 	%rd3498, %r2130, %r2133;
	add.s64 	%rd3499, %rd3469, %rd3497;
	add.s64 	%rd3500, %rd3499, %rd3498;
	and.b64  	%rd3501, %rd3500, 4294967295;
	shr.u64 	%rd3502, %rd3500, 32;
	mul.wide.u32 	%rd3503, %r2129, %r2133;
	add.s64 	%rd3504, %rd3474, %rd3502;
	add.s64 	%rd3505, %rd3504, %rd3503;
	and.b64  	%rd3506, %rd3505, 4294967295;
	shr.u64 	%rd3507, %rd3505, 32;
	mul.wide.u32 	%rd3508, %r2128, %r2133;
	add.s64 	%rd3509, %rd3475, %rd3507;
	add.s64 	%rd3510, %rd3509, %rd3508;
	and.b64  	%rd3511, %rd3510, 4294967295;
	shr.u64 	%rd3512, %rd3510, 32;
	add.s64 	%rd3513, %rd3481, %rd3418;
	and.b64  	%rd3514, %rd3513, 4294967295;
	shr.u64 	%rd3515, %rd3513, 32;
	add.s64 	%rd3516, %rd3486, %rd3515;
	add.s64 	%rd3517, %rd3516, %rd3451;
	and.b64  	%rd3518, %rd3517, 4294967295;
	shr.u64 	%rd3519, %rd3517, 32;
	add.s64 	%rd3520, %rd3491, %rd3519;
	add.s64 	%rd3521, %rd3520, %rd3488;
	and.b64  	%rd3522, %rd3521, 4294967295;
	shr.u64 	%rd3523, %rd3521, 32;
	mul.wide.u32 	%rd3524, %r2132, %r2132;
	add.s64 	%rd3525, %rd3496, %rd3523;
	add.s64 	%rd3526, %rd3525, %rd3524;
	and.b64  	%rd3527, %rd3526, 4294967295;
	shr.u64 	%rd3528, %rd3526, 32;
	mul.wide.u32 	%rd3529, %r2131, %r2132;
	add.s64 	%rd3530, %rd3501, %rd3528;
	add.s64 	%rd3531, %rd3530, %rd3529;
	and.b64  	%rd3532, %rd3531, 4294967295;
	shr.u64 	%rd3533, %rd3531, 32;
	mul.wide.u32 	%rd3534, %r2130, %r2132;
	add.s64 	%rd3535, %rd3506, %rd3533;
	add.s64 	%rd3536, %rd3535, %rd3534;
	and.b64  	%rd3537, %rd3536, 4294967295;
	shr.u64 	%rd3538, %rd3536, 32;
	mul.wide.u32 	%rd3539, %r2129, %r2132;
	add.s64 	%rd3540, %rd3511, %rd3538;
	add.s64 	%rd3541, %rd3540, %rd3539;
	and.b64  	%rd3542, %rd3541, 4294967295;
	shr.u64 	%rd3543, %rd3541, 32;
	mul.wide.u32 	%rd3544, %r2128, %r2132;
	add.s64 	%rd3545, %rd3512, %rd3543;
	add.s64 	%rd3546, %rd3545, %rd3544;
	and.b64  	%rd3547, %rd3546, 4294967295;
	shr.u64 	%rd3548, %rd3546, 32;
	add.s64 	%rd3549, %rd3518, %rd3422;
	and.b64  	%rd3550, %rd3549, 4294967295;
	shr.u64 	%rd3551, %rd3549, 32;
	add.s64 	%rd3552, %rd3522, %rd3551;
	add.s64 	%rd3553, %rd3552, %rd3456;
	and.b64  	%rd3554, %rd3553, 4294967295;
	shr.u64 	%rd3555, %rd3553, 32;
	add.s64 	%rd3556, %rd3527, %rd3555;
	add.s64 	%rd3557, %rd3556, %rd3493;
	and.b64  	%rd3558, %rd3557, 4294967295;
	shr.u64 	%rd3559, %rd3557, 32;
	add.s64 	%rd3560, %rd3532, %rd3559;
	add.s64 	%rd3561, %rd3560, %rd3529;
	and.b64  	%rd3562, %rd3561, 4294967295;
	shr.u64 	%rd3563, %rd3561, 32;
	mul.wide.u32 	%rd3564, %r2131, %r2131;
	add.s64 	%rd3565, %rd3537, %rd3563;
	add.s64 	%rd3566, %rd3565, %rd3564;
	and.b64  	%rd3567, %rd3566, 4294967295;
	shr.u64 	%rd3568, %rd3566, 32;
	mul.wide.u32 	%rd3569, %r2130, %r2131;
	add.s64 	%rd3570, %rd3542, %rd3568;
	add.s64 	%rd3571, %rd3570, %rd3569;
	and.b64  	%rd3572, %rd3571, 4294967295;
	shr.u64 	%rd3573, %rd3571, 32;
	mul.wide.u32 	%rd3574, %r2129, %r2131;
	add.s64 	%rd3575, %rd3547, %rd3573;
	add.s64 	%rd3576, %rd3575, %rd3574;
	and.b64  	%rd3577, %rd3576, 4294967295;
	shr.u64 	%rd3578, %rd3576, 32;
	mul.wide.u32 	%rd3579, %r2128, %r2131;
	add.s64 	%rd3580, %rd3548, %rd3578;
	add.s64 	%rd3581, %rd3580, %rd3579;
	and.b64  	%rd3582, %rd3581, 4294967295;
	shr.u64 	%rd3583, %rd3581, 32;
	add.s64 	%rd3584, %rd3554, %rd3426;
	and.b64  	%rd3585, %rd3584, 4294967295;
	shr.u64 	%rd3586, %rd3584, 32;
	add.s64 	%rd3587, %rd3558, %rd3586;
	add.s64 	%rd3588, %rd3587, %rd3461;
	and.b64  	%rd3589, %rd3588, 4294967295;
	shr.u64 	%rd3590, %rd3588, 32;
	add.s64 	%rd3591, %rd3562, %rd3590;
	add.s64 	%rd3592, %rd3591, %rd3498;
	and.b64  	%rd3593, %rd3592, 4294967295;
	shr.u64 	%rd3594, %rd3592, 32;
	add.s64 	%rd3595, %rd3567, %rd3594;
	add.s64 	%rd3596, %rd3595, %rd3534;
	and.b64  	%rd3597, %rd3596, 4294967295;
	shr.u64 	%rd3598, %rd3596, 32;
	add.s64 	%rd3599, %rd3572, %rd3598;
	add.s64 	%rd3600, %rd3599, %rd3569;
	and.b64  	%rd3601, %rd3600, 4294967295;
	shr.u64 	%rd3602, %rd3600, 32;
	mul.wide.u32 	%rd3603, %r2130, %r2130;
	add.s64 	%rd3604, %rd3577, %rd3602;
	add.s64 	%rd3605, %rd3604, %rd3603;
	and.b64  	%rd3606, %rd3605, 4294967295;
	shr.u64 	%rd3607, %rd3605, 32;
	mul.wide.u32 	%rd3608, %r2129, %r2130;
	add.s64 	%rd3609, %rd3582, %rd3607;
	add.s64 	%rd3610, %rd3609, %rd3608;
	and.b64  	%rd3611, %rd3610, 4294967295;
	shr.u64 	%rd3612, %rd3610, 32;
	mul.wide.u32 	%rd3613, %r2128, %r2130;
	add.s64 	%rd3614, %rd3583, %rd3612;
	add.s64 	%rd3615, %rd3614, %rd3613;
	and.b64  	%rd3616, %rd3615, 4294967295;
	shr.u64 	%rd3617, %rd3615, 32;
	add.s64 	%rd3618, %rd3589, %rd3430;
	and.b64  	%rd3619, %rd3618, 4294967295;
	shr.u64 	%rd3620, %rd3618, 32;
	add.s64 	%rd3621, %rd3593, %rd3620;
	add.s64 	%rd3622, %rd3621, %rd3466;
	and.b64  	%rd3623, %rd3622, 4294967295;
	shr.u64 	%rd3624, %rd3622, 32;
	add.s64 	%rd3625, %rd3597, %rd3624;
	add.s64 	%rd3626, %rd3625, %rd3503;
	and.b64  	%rd3627, %rd3626, 4294967295;
	shr.u64 	%rd3628, %rd3626, 32;
	add.s64 	%rd3629, %rd3601, %rd3628;
	add.s64 	%rd3630, %rd3629, %rd3539;
	and.b64  	%rd3631, %rd3630, 4294967295;
	shr.u64 	%rd3632, %rd3630, 32;
	add.s64 	%rd3633, %rd3606, %rd3632;
	add.s64 	%rd3634, %rd3633, %rd3574;
	and.b64  	%rd3635, %rd3634, 4294967295;
	shr.u64 	%rd3636, %rd3634, 32;
	add.s64 	%rd3637, %rd3611, %rd3636;
	add.s64 	%rd3638, %rd3637, %rd3608;
	and.b64  	%rd3639, %rd3638, 4294967295;
	shr.u64 	%rd3640, %rd3638, 32;
	mul.wide.u32 	%rd3641, %r2129, %r2129;
	add.s64 	%rd3642, %rd3616, %rd3640;
	add.s64 	%rd3643, %rd3642, %rd3641;
	and.b64  	%rd3644, %rd3643, 4294967295;
	shr.u64 	%rd3645, %rd3643, 32;
	mul.wide.u32 	%rd3646, %r2128, %r2129;
	add.s64 	%rd3647, %rd3617, %rd3645;
	add.s64 	%rd3648, %rd3647, %rd3646;
	and.b64  	%rd3649, %rd3648, 4294967295;
	shr.u64 	%rd3650, %rd3648, 32;
	add.s64 	%rd3651, %rd3623, %rd3434;
	and.b64  	%rd3652, %rd3651, 4294967295;
	shr.u64 	%rd3653, %rd3651, 32;
	add.s64 	%rd3654, %rd3627, %rd3653;
	add.s64 	%rd3655, %rd3654, %rd3471;
	and.b64  	%rd3656, %rd3655, 4294967295;
	shr.u64 	%rd3657, %rd3655, 32;
	add.s64 	%rd3658, %rd3631, %rd3657;
	add.s64 	%rd3659, %rd3658, %rd3508;
	and.b64  	%rd3660, %rd3659, 4294967295;
	shr.u64 	%rd3661, %rd3659, 32;
	add.s64 	%rd3662, %rd3635, %rd3661;
	add.s64 	%rd3663, %rd3662, %rd3544;
	and.b64  	%rd3664, %rd3663, 4294967295;
	shr.u64 	%rd3665, %rd3663, 32;
	add.s64 	%rd3666, %rd3639, %rd3665;
	add.s64 	%rd3667, %rd3666, %rd3579;
	and.b64  	%rd3668, %rd3667, 4294967295;
	shr.u64 	%rd3669, %rd3667, 32;
	add.s64 	%rd3670, %rd3644, %rd3669;
	add.s64 	%rd3671, %rd3670, %rd3613;
	and.b64  	%rd3672, %rd3671, 4294967295;
	shr.u64 	%rd3673, %rd3671, 32;
	add.s64 	%rd3674, %rd3649, %rd3673;
	add.s64 	%rd3675, %rd3674, %rd3646;
	and.b64  	%rd3676, %rd3675, 4294967295;
	shr.u64 	%rd3677, %rd3675, 32;
	mul.wide.u32 	%rd3678, %r2128, %r2128;
	add.s64 	%rd3679, %rd3650, %rd3677;
	add.s64 	%rd3680, %rd3679, %rd3678;
	and.b64  	%rd3681, %rd3680, 4294967295;
	shr.u64 	%rd3682, %rd3680, 32;
	mad.lo.s64 	%rd3683, %rd3656, 977, %rd3408;
	shr.u64 	%rd3684, %rd3683, 32;
	mad.lo.s64 	%rd3685, %rd3660, 977, %rd3684;
	add.s64 	%rd3686, %rd3685, %rd3439;
	and.b64  	%rd3687, %rd3686, 4294967295;
	shr.u64 	%rd3688, %rd3686, 32;
	mad.lo.s64 	%rd3689, %rd3664, 977, %rd3688;
	add.s64 	%rd3690, %rd3689, %rd3477;
	and.b64  	%rd3691, %rd3690, 4294967295;
	shr.u64 	%rd3692, %rd3690, 32;
	mad.lo.s64 	%rd3693, %rd3668, 977, %rd3692;
	add.s64 	%rd3694, %rd3693, %rd3514;
	and.b64  	%rd3695, %rd3694, 4294967295;
	shr.u64 	%rd3696, %rd3694, 32;
	mad.lo.s64 	%rd3697, %rd3672, 977, %rd3696;
	add.s64 	%rd3698, %rd3697, %rd3550;
	and.b64  	%rd3699, %rd3698, 4294967295;
	shr.u64 	%rd3700, %rd3698, 32;
	mad.lo.s64 	%rd3701, %rd3676, 977, %rd3700;
	add.s64 	%rd3702, %rd3701, %rd3585;
	and.b64  	%rd3703, %rd3702, 4294967295;
	shr.u64 	%rd3704, %rd3702, 32;
	mad.lo.s64 	%rd3705, %rd3681, 977, %rd3704;
	add.s64 	%rd3706, %rd3705, %rd3619;
	and.b64  	%rd3707, %rd3706, 4294967295;
	shr.u64 	%rd3708, %rd3706, 32;
	mad.lo.s64 	%rd3709, %rd3682, 977, %rd3708;
	add.s64 	%rd3710, %rd3709, %rd3652;
	and.b64  	%rd3711, %rd3710, 4294967295;
	shr.u64 	%rd3712, %rd3710, 32;
	add.s64 	%rd233, %rd3656, %rd3687;
	shr.u64 	%rd3713, %rd233, 32;
	add.s64 	%rd3714, %rd3660, %rd3713;
	add.s64 	%rd15844, %rd3714, %rd3691;
	shr.u64 	%rd3715, %rd15844, 32;
	add.s64 	%rd3716, %rd3664, %rd3715;
	add.s64 	%rd15845, %rd3716, %rd3695;
	shr.u64 	%rd3717, %rd15845, 32;
	add.s64 	%rd3718, %rd3668, %rd3717;
	add.s64 	%rd15846, %rd3718, %rd3699;
	shr.u64 	%rd3719, %rd15846, 32;
	add.s64 	%rd3720, %rd3672, %rd3719;
	add.s64 	%rd15847, %rd3720, %rd3703;
	shr.u64 	%rd3721, %rd15847, 32;
	add.s64 	%rd3722, %rd3676, %rd3721;
	add.s64 	%rd15848, %rd3722, %rd3707;
	shr.u64 	%rd3723, %rd15848, 32;
	add.s64 	%rd3724, %rd3681, %rd3723;
	add.s64 	%rd3725, %rd3724, %rd3711;
	shr.u64 	%rd3726, %rd3725, 32;
	add.s64 	%rd3727, %rd3726, %rd3712;
	add.s64 	%rd15842, %rd3683, %rd3727;
	cvt.u32.u64 	%r2152, %rd3725;
	setp.ne.s32 	%p83, %r2152, -1;
	mov.u64 	%rd15843, %rd233;
	@%p83 bra 	$L__BB0_102;
	cvt.u32.u64 	%r941, %rd15848;
	setp.ne.s32 	%p84, %r941, -1;
	mov.b32 	%r2152, -1;
	mov.u64 	%rd15843, %rd233;
	@%p84 bra 	$L__BB0_102;
	cvt.u32.u64 	%r943, %rd15847;
	setp.ne.s32 	%p85, %r943, -1;
	mov.b64 	%rd15848, 4294967295;
	mov.u64 	%rd15843, %rd233;
	@%p85 bra 	$L__BB0_102;
	cvt.u32.u64 	%r945, %rd15846;
	setp.ne.s32 	%p86, %r945, -1;
	mov.b64 	%rd15847, 4294967295;
	mov.u64 	%rd15843, %rd233;
	mov.u64 	%rd15848, %rd15847;
	@%p86 bra 	$L__BB0_102;
	cvt.u32.u64 	%r947, %rd15845;
	setp.ne.s32 	%p87, %r947, -1;
	mov.b64 	%rd15846, 4294967295;
	mov.u64 	%rd15843, %rd233;
	mov.u64 	%rd15847, %rd15846;
	mov.u64 	%rd15848, %rd15846;
	@%p87 bra 	$L__BB0_102;
	cvt.u32.u64 	%r949, %rd15844;
	setp.ne.s32 	%p88, %r949, -1;
	mov.b64 	%rd15845, 4294967295;
	mov.u64 	%rd15843, %rd233;
	mov.u64 	%rd15846, %rd15845;
	mov.u64 	%rd15847, %rd15845;
	mov.u64 	%rd15848, %rd15845;
	@%p88 bra 	$L__BB0_102;
	cvt.u32.u64 	%r951, %rd233;
	mov.b64 	%rd15844, 4294967295;
	setp.eq.s32 	%p89, %r951, -1;
	@%p89 bra 	$L__BB0_101;
	setp.ne.s32 	%p90, %r951, -2;
	mov.u64 	%rd15843, %rd233;
	mov.u64 	%rd15845, %rd15844;
	mov.u64 	%rd15846, %rd15844;
	mov.u64 	%rd15847, %rd15844;
	mov.u64 	%rd15848, %rd15844;
	@%p90 bra 	$L__BB0_102;
	cvt.u32.u64 	%r953, %rd15842;
	setp.lt.u32 	%p91, %r953, -977;
	mov.b64 	%rd15843, 4294967294;
	mov.u64 	%rd15845, %rd15844;
	mov.u64 	%rd15846, %rd15844;
	mov.u64 	%rd15847, %rd15844;
	mov.u64 	%rd15848, %rd15844;
	@%p91 bra 	$L__BB0_102;
$L__BB0_101:
	and.b64  	%rd3735, %rd15842, 4294967295;
	add.s64 	%rd15842, %rd3735, -4294966319;
	shr.s64 	%rd3736, %rd15842, 63;
	and.b64  	%rd3737, %rd233, 4294967295;
	add.s64 	%rd3738, %rd3736, %rd3737;
	add.s64 	%rd15843, %rd3738, -4294967294;
	shr.s64 	%rd15844, %rd15843, 63;
	cvt.u32.u64 	%r2152, %rd15844;
	mov.u64 	%rd15845, %rd15844;
	mov.u64 	%rd15846, %rd15844;
	mov.u64 	%rd15847, %rd15844;
	mov.u64 	%rd15848, %rd15844;
$L__BB0_102:
	and.b64  	%rd250, %rd15842, 4294967295;
	cvt.u64.u32 	%rd3739, %r2187;
	mul.lo.s64 	%rd3740, %rd250, %rd3739;
	and.b64  	%rd3741, %rd3740, 4294967295;
	shr.u64 	%rd3742, %rd3740, 32;
	and.b64  	%rd251, %rd15843, 4294967295;
	mad.lo.s64 	%rd3743, %rd251, %rd3739, %rd3742;
	and.b64  	%rd3744, %rd3743, 4294967295;
	shr.u64 	%rd3745, %rd3743, 32;
	and.b64  	%rd252, %rd15844, 4294967295;
	mad.lo.s64 	%rd3746, %rd252, %rd3739, %rd3745;
	and.b64  	%rd3747, %rd3746, 4294967295;
	shr.u64 	%rd3748, %rd3746, 32;
	and.b64  	%rd253, %rd15845, 4294967295;
	mad.lo.s64 	%rd3749, %rd253, %rd3739, %rd3748;
	and.b64  	%rd3750, %rd3749, 4294967295;
	shr.u64 	%rd3751, %rd3749, 32;
	and.b64  	%rd254, %rd15846, 4294967295;
	mad.lo.s64 	%rd3752, %rd254, %rd3739, %rd3751;
	and.b64  	%rd3753, %rd3752, 4294967295;
	shr.u64 	%rd3754, %rd3752, 32;
	and.b64  	%rd255, %rd15847, 4294967295;
	mad.lo.s64 	%rd3755, %rd255, %rd3739, %rd3754;
	and.b64  	%rd3756, %rd3755, 4294967295;
	shr.u64 	%rd3757, %rd3755, 32;
	and.b64  	%rd256, %rd15848, 4294967295;
	mad.lo.s64 	%rd3758, %rd256, %rd3739, %rd3757;
	and.b64  	%rd3759, %rd3758, 4294967295;
	shr.u64 	%rd3760, %rd3758, 32;
	mul.wide.u32 	%rd3761, %r2152, %r2187;
	add.s64 	%rd3762, %rd3760, %rd3761;
	and.b64  	%rd3763, %rd3762, 4294967295;
	shr.u64 	%rd3764, %rd3762, 32;
	cvt.u64.u32 	%rd3765, %r2186;
	mad.lo.s64 	%rd3766, %rd250, %rd3765, %rd3744;
	and.b64  	%rd3767, %rd3766, 4294967295;
	shr.u64 	%rd3768, %rd3766, 32;
	add.s64 	%rd3769, %rd3747, %rd3768;
	mad.lo.s64 	%rd3770, %rd251, %rd3765, %rd3769;
	and.b64  	%rd3771, %rd3770, 4294967295;
	shr.u64 	%rd3772, %rd3770, 32;
	add.s64 	%rd3773, %rd3750, %rd3772;
	mad.lo.s64 	%rd3774, %rd252, %rd3765, %rd3773;
	and.b64  	%rd3775, %rd3774, 4294967295;
	shr.u64 	%rd3776, %rd3774, 32;
	add.s64 	%rd3777, %rd3753, %rd3776;
	mad.lo.s64 	%rd3778, %rd253, %rd3765, %rd3777;
	and.b64  	%rd3779, %rd3778, 4294967295;
	shr.u64 	%rd3780, %rd3778, 32;
	add.s64 	%rd3781, %rd3756, %rd3780;
	mad.lo.s64 	%rd3782, %rd254, %rd3765, %rd3781;
	and.b64  	%rd3783, %rd3782, 4294967295;
	shr.u64 	%rd3784, %rd3782, 32;
	add.s64 	%rd3785, %rd3759, %rd3784;
	mad.lo.s64 	%rd3786, %rd255, %rd3765, %rd3785;
	and.b64  	%rd3787, %rd3786, 4294967295;
	shr.u64 	%rd3788, %rd3786, 32;
	add.s64 	%rd3789, %rd3763, %rd3788;
	mad.lo.s64 	%rd3790, %rd256, %rd3765, %rd3789;
	and.b64  	%rd3791, %rd3790, 4294967295;
	shr.u64 	%rd3792, %rd3790, 32;
	mul.wide.u32 	%rd3793, %r2152, %r2186;
	add.s64 	%rd3794, %rd3764, %rd3792;
	add.s64 	%rd3795, %rd3794, %rd3793;
	and.b64  	%rd3796, %rd3795, 4294967295;
	shr.u64 	%rd3797, %rd3795, 32;
	cvt.u64.u32 	%rd3798, %r2185;
	mad.lo.s64 	%rd3799, %rd250, %rd3798, %rd3771;
	and.b64  	%rd3800, %rd3799, 4294967295;
	shr.u64 	%rd3801, %rd3799, 32;
	add.s64 	%rd3802, %rd3775, %rd3801;
	mad.lo.s64 	%rd3803, %rd251, %rd3798, %rd3802;
	and.b64  	%rd3804, %rd3803, 4294967295;
	shr.u64 	%rd3805, %rd3803, 32;
	add.s64 	%rd3806, %rd3779, %rd3805;
	mad.lo.s64 	%rd3807, %rd252, %rd3798, %rd3806;
	and.b64  	%rd3808, %rd3807, 4294967295;
	shr.u64 	%rd3809, %rd3807, 32;
	add.s64 	%rd3810, %rd3783, %rd3809;
	mad.lo.s64 	%rd3811, %rd253, %rd3798, %rd3810;
	and.b64  	%rd3812, %rd3811, 4294967295;
	shr.u64 	%rd3813, %rd3811, 32;
	add.s64 	%rd3814, %rd3787, %rd3813;
	mad.lo.s64 	%rd3815, %rd254, %rd3798, %rd3814;
	and.b64  	%rd3816, %rd3815, 4294967295;
	shr.u64 	%rd3817, %rd3815, 32;
	add.s64 	%rd3818, %rd3791, %rd3817;
	mad.lo.s64 	%rd3819, %rd255, %rd3798, %rd3818;
	and.b64  	%rd3820, %rd3819, 4294967295;
	shr.u64 	%rd3821, %rd3819, 32;
	add.s64 	%rd3822, %rd3796, %rd3821;
	mad.lo.s64 	%rd3823, %rd256, %rd3798, %rd3822;
	and.b64  	%rd3824, %rd3823, 4294967295;
	shr.u64 	%rd3825, %rd3823, 32;
	mul.wide.u32 	%rd3826, %r2152, %r2185;
	add.s64 	%rd3827, %rd3797, %rd3825;
	add.s64 	%rd3828, %rd3827, %rd3826;
	and.b64  	%rd3829, %rd3828, 4294967295;
	shr.u64 	%rd3830, %rd3828, 32;
	cvt.u64.u32 	%rd3831, %r2184;
	mad.lo.s64 	%rd3832, %rd250, %rd3831, %rd3804;
	and.b64  	%rd3833, %rd3832, 4294967295;
	shr.u64 	%rd3834, %rd3832, 32;
	add.s64 	%rd3835, %rd3808, %rd3834;
	mad.lo.s64 	%rd3836, %rd251, %rd3831, %rd3835;
	and.b64  	%rd3837, %rd3836, 4294967295;
	shr.u64 	%rd3838, %rd3836, 32;
	add.s64 	%rd3839, %rd3812, %rd3838;
	mad.lo.s64 	%rd3840, %rd252, %rd3831, %rd3839;
	and.b64  	%rd3841, %rd3840, 4294967295;
	shr.u64 	%rd3842, %rd3840, 32;
	add.s64 	%rd3843, %rd3816, %rd3842;
	mad.lo.s64 	%rd3844, %rd253, %rd3831, %rd3843;
	and.b64  	%rd3845, %rd3844, 4294967295;
	shr.u64 	%rd3846, %rd3844, 32;
	add.s64 	%rd3847, %rd3820, %rd3846;
	mad.lo.s64 	%rd3848, %rd254, %rd3831, %rd3847;
	and.b64  	%rd3849, %rd3848, 4294967295;
	shr.u64 	%rd3850, %rd3848, 32;
	add.s64 	%rd3851, %rd3824, %rd3850;
	mad.lo.s64 	%rd3852, %rd255, %rd3831, %rd3851;
	and.b64  	%rd3853, %rd3852, 4294967295;
	shr.u64 	%rd3854, %rd3852, 32;
	add.s64 	%rd3855, %rd3829, %rd3854;
	mad.lo.s64 	%rd3856, %rd256, %rd3831, %rd3855;
	and.b64  	%rd3857, %rd3856, 4294967295;
	shr.u64 	%rd3858, %rd3856, 32;
	mul.wide.u32 	%rd3859, %r2152, %r2184;
	add.s64 	%rd3860, %rd3830, %rd3858;
	add.s64 	%rd3861, %rd3860, %rd3859;
	and.b64  	%rd3862, %rd3861, 4294967295;
	shr.u64 	%rd3863, %rd3861, 32;
	cvt.u64.u32 	%rd3864, %r2183;
	mad.lo.s64 	%rd3865, %rd250, %rd3864, %rd3837;
	and.b64  	%rd3866, %rd3865, 4294967295;
	shr.u64 	%rd3867, %rd3865, 32;
	add.s64 	%rd3868, %rd3841, %rd3867;
	mad.lo.s64 	%rd3869, %rd251, %rd3864, %rd3868;
	and.b64  	%rd3870, %rd3869, 4294967295;
	shr.u64 	%rd3871, %rd3869, 32;
	add.s64 	%rd3872, %rd3845, %rd3871;
	mad.lo.s64 	%rd3873, %rd252, %rd3864, %rd3872;
	and.b64  	%rd3874, %rd3873, 4294967295;
	shr.u64 	%rd3875, %rd3873, 32;
	add.s64 	%rd3876, %rd3849, %rd3875;
	mad.lo.s64 	%rd3877, %rd253, %rd3864, %rd3876;
	and.b64  	%rd3878, %rd3877, 4294967295;
	shr.u64 	%rd3879, %rd3877, 32;
	add.s64 	%rd3880, %rd3853, %rd3879;
	mad.lo.s64 	%rd3881, %rd254, %rd3864, %rd3880;
	and.b64  	%rd3882, %rd3881, 4294967295;
	shr.u64 	%rd3883, %rd3881, 32;
	add.s64 	%rd3884, %rd3857, %rd3883;
	mad.lo.s64 	%rd3885, %rd255, %rd3864, %rd3884;
	and.b64  	%rd3886, %rd3885, 4294967295;
	shr.u64 	%rd3887, %rd3885, 32;
	add.s64 	%rd3888, %rd3862, %rd3887;
	mad.lo.s64 	%rd3889, %rd256, %rd3864, %rd3888;
	and.b64  	%rd3890, %rd3889, 4294967295;
	shr.u64 	%rd3891, %rd3889, 32;
	mul.wide.u32 	%rd3892, %r2152, %r2183;
	add.s64 	%rd3893, %rd3863, %rd3891;
	add.s64 	%rd3894, %rd3893, %rd3892;
	and.b64  	%rd3895, %rd3894, 4294967295;
	shr.u64 	%rd3896, %rd3894, 32;
	cvt.u64.u32 	%rd3897, %r2182;
	mad.lo.s64 	%rd3898, %rd250, %rd3897, %rd3870;
	and.b64  	%rd3899, %rd3898, 4294967295;
	shr.u64 	%rd3900, %rd3898, 32;
	add.s64 	%rd3901, %rd3874, %rd3900;
	mad.lo.s64 	%rd3902, %rd251, %rd3897, %rd3901;
	and.b64  	%rd3903, %rd3902, 4294967295;
	shr.u64 	%rd3904, %rd3902, 32;
	add.s64 	%rd3905, %rd3878, %rd3904;
	mad.lo.s64 	%rd3906, %rd252, %rd3897, %rd3905;
	and.b64  	%rd3907, %rd3906, 4294967295;
	shr.u64 	%rd3908, %rd3906, 32;
	add.s64 	%rd3909, %rd3882, %rd3908;
	mad.lo.s64 	%rd3910, %rd253, %rd3897, %rd3909;
	and.b64  	%rd3911, %rd3910, 4294967295;
	shr.u64 	%rd3912, %rd3910, 32;
	add.s64 	%rd3913, %rd3886, %rd3912;
	mad.lo.s64 	%rd3914, %rd254, %rd3897, %rd3913;
	and.b64  	%rd3915, %rd3914, 4294967295;
	shr.u64 	%rd3916, %rd3914, 32;
	add.s64 	%rd3917, %rd3890, %rd3916;
	mad.lo.s64 	%rd3918, %rd255, %rd3897, %rd3917;
	and.b64  	%rd3919, %rd3918, 4294967295;
	shr.u64 	%rd3920, %rd3918, 32;
	add.s64 	%rd3921, %rd3895, %rd3920;
	mad.lo.s64 	%rd3922, %rd256, %rd3897, %rd3921;
	and.b64  	%rd3923, %rd3922, 4294967295;
	shr.u64 	%rd3924, %rd3922, 32;
	mul.wide.u32 	%rd3925, %r2152, %r2182;
	add.s64 	%rd3926, %rd3896, %rd3924;
	add.s64 	%rd3927, %rd3926, %rd3925;
	and.b64  	%rd3928, %rd3927, 4294967295;
	shr.u64 	%rd3929, %rd3927, 32;
	cvt.u64.u32 	%rd3930, %r2181;
	mad.lo.s64 	%rd3931, %rd250, %rd3930, %rd3903;
	and.b64  	%rd3932, %rd3931, 4294967295;
	shr.u64 	%rd3933, %rd3931, 32;
	add.s64 	%rd3934, %rd3907, %rd3933;
	mad.lo.s64 	%rd3935, %rd251, %rd3930, %rd3934;
	and.b64  	%rd3936, %rd3935, 4294967295;
	shr.u64 	%rd3937, %rd3935, 32;
	add.s64 	%rd3938, %rd3911, %rd3937;
	mad.lo.s64 	%rd3939, %rd252, %rd3930, %rd3938;
	and.b64  	%rd3940, %rd3939, 4294967295;
	shr.u64 	%rd3941, %rd3939, 32;
	add.s64 	%rd3942, %rd3915, %rd3941;
	mad.lo.s64 	%rd3943, %rd253, %rd3930, %rd3942;
	and.b64  	%rd3944, %rd3943, 4294967295;
	shr.u64 	%rd3945, %rd3943, 32;
	add.s64 	%rd3946, %rd3919, %rd3945;
	mad.lo.s64 	%rd3947, %rd254, %rd3930, %rd3946;
	and.b64  	%rd3948, %rd3947, 4294967295;
	shr.u64 	%rd3949, %rd3947, 32;
	add.s64 	%rd3950, %rd3923, %rd3949;
	mad.lo.s64 	%rd3951, %rd255, %rd3930, %rd3950;
	and.b64  	%rd3952, %rd3951, 4294967295;
	shr.u64 	%rd3953, %rd3951, 32;
	add.s64 	%rd3954, %rd3928, %rd3953;
	mad.lo.s64 	%rd3955, %rd256, %rd3930, %rd3954;
	and.b64  	%rd3956, %rd3955, 4294967295;
	shr.u64 	%rd3957, %rd3955, 32;
	mul.wide.u32 	%rd3958, %r2152, %r2181;
	add.s64 	%rd3959, %rd3929, %rd3957;
	add.s64 	%rd3960, %rd3959, %rd3958;
	and.b64  	%rd3961, %rd3960, 4294967295;
	shr.u64 	%rd3962, %rd3960, 32;
	cvt.u64.u32 	%rd3963, %r2180;
	mad.lo.s64 	%rd3964, %rd250, %rd3963, %rd3936;
	and.b64  	%rd3965, %rd3964, 4294967295;
	shr.u64 	%rd3966, %rd3964, 32;
	add.s64 	%rd3967, %rd3940, %rd3966;
	mad.lo.s64 	%rd3968, %rd251, %rd3963, %rd3967;
	and.b64  	%rd3969, %rd3968, 4294967295;
	shr.u64 	%rd3970, %rd3968, 32;
	add.s64 	%rd3971, %rd3944, %rd3970;
	mad.lo.s64 	%rd3972, %rd252, %rd3963, %rd3971;
	and.b64  	%rd3973, %rd3972, 4294967295;
	shr.u64 	%rd3974, %rd3972, 32;
	add.s64 	%rd3975, %rd3948, %rd3974;
	mad.lo.s64 	%rd3976, %rd253, %rd3963, %rd3975;
	and.b64  	%rd3977, %rd3976, 4294967295;
	shr.u64 	%rd3978, %rd3976, 32;
	add.s64 	%rd3979, %rd3952, %rd3978;
	mad.lo.s64 	%rd3980, %rd254, %rd3963, %rd3979;
	and.b64  	%rd3981, %rd3980, 4294967295;
	shr.u64 	%rd3982, %rd3980, 32;
	add.s64 	%rd3983, %rd3956, %rd3982;
	mad.lo.s64 	%rd3984, %rd255, %rd3963, %rd3983;
	and.b64  	%rd3985, %rd3984, 4294967295;
	shr.u64 	%rd3986, %rd3984, 32;
	add.s64 	%rd3987, %rd3961, %rd3986;
	mad.lo.s64 	%rd3988, %rd256, %rd3963, %rd3987;
	and.b64  	%rd3989, %rd3988, 4294967295;
	shr.u64 	%rd3990, %rd3988, 32;
	mul.wide.u32 	%rd3991, %r2152, %r2180;
	add.s64 	%rd3992, %rd3962, %rd3990;
	add.s64 	%rd3993, %rd3992, %rd3991;
	and.b64  	%rd3994, %rd3993, 4294967295;
	shr.u64 	%rd3995, %rd3993, 32;
	mad.lo.s64 	%rd3996, %rd3969, 977, %rd3741;
	shr.u64 	%rd3997, %rd3996, 32;
	mad.lo.s64 	%rd3998, %rd3973, 977, %rd3997;
	add.s64 	%rd3999, %rd3998, %rd3767;
	and.b64  	%rd4000, %rd3999, 4294967295;
	shr.u64 	%rd4001, %rd3999, 32;
	mad.lo.s64 	%rd4002, %rd3977, 977, %rd4001;
	add.s64 	%rd4003, %rd4002, %rd3800;
	and.b64  	%rd4004, %rd4003, 4294967295;
	shr.u64 	%rd4005, %rd4003, 32;
	mad.lo.s64 	%rd4006, %rd3981, 977, %rd4005;
	add.s64 	%rd4007, %rd4006, %rd3833;
	and.b64  	%rd4008, %rd4007, 4294967295;
	shr.u64 	%rd4009, %rd4007, 32;
	mad.lo.s64 	%rd4010, %rd3985, 977, %rd4009;
	add.s64 	%rd4011, %rd4010, %rd3866;
	and.b64  	%rd4012, %rd4011, 4294967295;
	shr.u64 	%rd4013, %rd4011, 32;
	mad.lo.s64 	%rd4014, %rd3989, 977, %rd4013;
	add.s64 	%rd4015, %rd4014, %rd3899;
	and.b64  	%rd4016, %rd4015, 4294967295;
	shr.u64 	%rd4017, %rd4015, 32;
	mad.lo.s64 	%rd4018, %rd3994, 977, %rd4017;
	add.s64 	%rd4019, %rd4018, %rd3932;
	and.b64  	%rd4020, %rd4019, 4294967295;
	shr.u64 	%rd4021, %rd4019, 32;
	mad.lo.s64 	%rd4022, %rd3995, 977, %rd4021;
	add.s64 	%rd4023, %rd4022, %rd3965;
	and.b64  	%rd4024, %rd4023, 4294967295;
	shr.u64 	%rd4025, %rd4023, 32;
	add.s64 	%rd15850, %rd3969, %rd4000;
	shr.u64 	%rd4026, %rd15850, 32;
	add.s64 	%rd4027, %rd3973, %rd4026;
	add.s64 	%rd15851, %rd4027, %rd4004;
	shr.u64 	%rd4028, %rd15851, 32;
	add.s64 	%rd4029, %rd3977, %rd4028;
	add.s64 	%rd15852, %rd4029, %rd4008;
	shr.u64 	%rd4030, %rd15852, 32;
	add.s64 	%rd4031, %rd3981, %rd4030;
	add.s64 	%rd15853, %rd4031, %rd4012;
	shr.u64 	%rd4032, %rd15853, 32;
	add.s64 	%rd4033, %rd3985, %rd4032;
	add.s64 	%rd15854, %rd4033, %rd4016;
	shr.u64 	%rd4034, %rd15854, 32;
	add.s64 	%rd4035, %rd3989, %rd4034;
	add.s64 	%rd15855, %rd4035, %rd4020;
	shr.u64 	%rd4036, %rd15855, 32;
	add.s64 	%rd4037, %rd3994, %rd4036;
	add.s64 	%rd4038, %rd4037, %rd4024;
	shr.u64 	%rd4039, %rd4038, 32;
	add.s64 	%rd4040, %rd4039, %rd4025;
	add.s64 	%rd15849, %rd3996, %rd4040;
	cvt.u32.u64 	%r2153, %rd4038;
	setp.ne.s32 	%p92, %r2153, -1;
	@%p92 bra 	$L__BB0_108;
	cvt.u32.u64 	%r955, %rd15854;
	cvt.u32.u64 	%r956, %rd15855;
	and.b32  	%r957, %r956, %r955;
	cvt.u32.u64 	%r958, %rd15853;
	and.b32  	%r959, %r957, %r958;
	cvt.u32.u64 	%r960, %rd15852;
	and.b32  	%r961, %r959, %r960;
	cvt.u32.u64 	%r962, %rd15851;
	and.b32  	%r963, %r961, %r962;
	setp.ne.s32 	%p93, %r963, -1;
	mov.b32 	%r2153, -1;
	@%p93 bra 	$L__BB0_108;
	cvt.u32.u64 	%r965, %rd15850;
	setp.eq.s32 	%p94, %r965, -1;
	@%p94 bra 	$L__BB0_107;
	setp.ne.s32 	%p95, %r965, -2;
	@%p95 bra 	$L__BB0_108;
	cvt.u32.u64 	%r967, %rd15849;
	setp.lt.u32 	%p96, %r967, -977;
	@%p96 bra 	$L__BB0_108;
$L__BB0_107:
	and.b64  	%rd4041, %rd15849, 4294967295;
	add.s64 	%rd15849, %rd4041, -4294966319;
	shr.s64 	%rd4042, %rd15849, 63;
	and.b64  	%rd4043, %rd15850, 4294967295;
	add.s64 	%rd4044, %rd4042, %rd4043;
	add.s64 	%rd15850, %rd4044, -4294967294;
	shr.s64 	%rd15851, %rd15850, 63;
	cvt.u32.u64 	%r2153, %rd15851;
	mov.u64 	%rd15852, %rd15851;
	mov.u64 	%rd15853, %rd15851;
	mov.u64 	%rd15854, %rd15851;
	mov.u64 	%rd15855, %rd15851;
$L__BB0_108:
	ld.const.u32 	%r968, [GY+28];
	ld.const.u32 	%r969, [GY+24];
	ld.const.u32 	%r970, [GY+20];
	ld.const.u32 	%r971, [GY+8];
	ld.const.u32 	%r972, [GY+4];
	ld.const.u32 	%r973, [GY];
	mul.wide.u32 	%rd4045, %r2135, %r973;
	and.b64  	%rd4046, %rd4045, 4294967295;
	shr.u64 	%rd4047, %rd4045, 32;
	mul.wide.u32 	%rd4048, %r2134, %r973;
	add.s64 	%rd4049, %rd4047, %rd4048;
	and.b64  	%rd4050, %rd4049, 4294967295;
	shr.u64 	%rd4051, %rd4049, 32;
	mul.wide.u32 	%rd4052, %r2133, %r973;
	add.s64 	%rd4053, %rd4051, %rd4052;
	and.b64  	%rd4054, %rd4053, 4294967295;
	shr.u64 	%rd4055, %rd4053, 32;
	mul.wide.u32 	%rd4056, %r2132, %r973;
	add.s64 	%rd4057, %rd4055, %rd4056;
	and.b64  	%rd4058, %rd4057, 4294967295;
	shr.u64 	%rd4059, %rd4057, 32;
	mul.wide.u32 	%rd4060, %r2131, %r973;
	add.s64 	%rd4061, %rd4059, %rd4060;
	and.b64  	%rd4062, %rd4061, 4294967295;
	shr.u64 	%rd4063, %rd4061, 32;
	mul.wide.u32 	%rd4064, %r2130, %r973;
	add.s64 	%rd4065, %rd4063, %rd4064;
	and.b64  	%rd4066, %rd4065, 4294967295;
	shr.u64 	%rd4067, %rd4065, 32;
	mul.wide.u32 	%rd4068, %r2129, %r973;
	add.s64 	%rd4069, %rd4067, %rd4068;
	and.b64  	%rd4070, %rd4069, 4294967295;
	shr.u64 	%rd4071, %rd4069, 32;
	mul.wide.u32 	%rd4072, %r2128, %r973;
	add.s64 	%rd4073, %rd4071, %rd4072;
	and.b64  	%rd4074, %rd4073, 4294967295;
	shr.u64 	%rd4075, %rd4073, 32;
	mul.wide.u32 	%rd4076, %r2135, %r972;
	add.s64 	%rd4077, %rd4050, %rd4076;
	and.b64  	%rd4078, %rd4077, 4294967295;
	shr.u64 	%rd4079, %rd4077, 32;
	mul.wide.u32 	%rd4080, %r2134, %r972;
	add.s64 	%rd4081, %rd4054, %rd4079;
	add.s64 	%rd4082, %rd4081, %rd4080;
	and.b64  	%rd4083, %rd4082, 4294967295;
	shr.u64 	%rd4084, %rd4082, 32;
	mul.wide.u32 	%rd4085, %r2133, %r972;
	add.s64 	%rd4086, %rd4058, %rd4084;
	add.s64 	%rd4087, %rd4086, %rd4085;
	and.b64  	%rd4088, %rd4087, 4294967295;
	shr.u64 	%rd4089, %rd4087, 32;
	mul.wide.u32 	%rd4090, %r2132, %r972;
	add.s64 	%rd4091, %rd4062, %rd4089;
	add.s64 	%rd4092, %rd4091, %rd4090;
	and.b64  	%rd4093, %rd4092, 4294967295;
	shr.u64 	%rd4094, %rd4092, 32;
	mul.wide.u32 	%rd4095, %r2131, %r972;
	add.s64 	%rd4096, %rd4066, %rd4094;
	add.s64 	%rd4097, %rd4096, %rd4095;
	and.b64  	%rd4098, %rd4097, 4294967295;
	shr.u64 	%rd4099, %rd4097, 32;
	mul.wide.u32 	%rd4100, %r2130, %r972;
	add.s64 	%rd4101, %rd4070, %rd4099;
	add.s64 	%rd4102, %rd4101, %rd4100;
	and.b64  	%rd4103, %rd4102, 4294967295;
	shr.u64 	%rd4104, %rd4102, 32;
	mul.wide.u32 	%rd4105, %r2129, %r972;
	add.s64 	%rd4106, %rd4074, %rd4104;
	add.s64 	%rd4107, %rd4106, %rd4105;
	and.b64  	%rd4108, %rd4107, 4294967295;
	shr.u64 	%rd4109, %rd4107, 32;
	mul.wide.u32 	%rd4110, %r2128, %r972;
	add.s64 	%rd4111, %rd4075, %rd4109;
	add.s64 	%rd4112, %rd4111, %rd4110;
	and.b64  	%rd4113, %rd4112, 4294967295;
	shr.u64 	%rd4114, %rd4112, 32;
	mul.wide.u32 	%rd4115, %r2135, %r971;
	add.s64 	%rd4116, %rd4083, %rd4115;
	and.b64  	%rd4117, %rd4116, 4294967295;
	shr.u64 	%rd4118, %rd4116, 32;
	mul.wide.u32 	%rd4119, %r2134, %r971;
	add.s64 	%rd4120, %rd4088, %rd4118;
	add.s64 	%rd4121, %rd4120, %rd4119;
	and.b64  	%rd4122, %rd4121, 4294967295;
	shr.u64 	%rd4123, %rd4121, 32;
	mul.wide.u32 	%rd4124, %r2133, %r971;
	add.s64 	%rd4125, %rd4093, %rd4123;
	add.s64 	%rd4126, %rd4125, %rd4124;
	and.b64  	%rd4127, %rd4126, 4294967295;
	shr.u64 	%rd4128, %rd4126, 32;
	mul.wide.u32 	%rd4129, %r2132, %r971;
	add.s64 	%rd4130, %rd4098, %rd4128;
	add.s64 	%rd4131, %rd4130, %rd4129;
	and.b64  	%rd4132, %rd4131, 4294967295;
	shr.u64 	%rd4133, %rd4131, 32;
	mul.wide.u32 	%rd4134, %r2131, %r971;
	add.s64 	%rd4135, %rd4103, %rd4133;
	add.s64 	%rd4136, %rd4135, %rd4134;
	and.b64  	%rd4137, %rd4136, 4294967295;
	shr.u64 	%rd4138, %rd4136, 32;
	mul.wide.u32 	%rd4139, %r2130, %r971;
	add.s64 	%rd4140, %rd4108, %rd4138;
	add.s64 	%rd4141, %rd4140, %rd4139;
	and.b64  	%rd4142, %rd4141, 4294967295;
	shr.u64 	%rd4143, %rd4141, 32;
	mul.wide.u32 	%rd4144, %r2129, %r971;
	add.s64 	%rd4145, %rd4113, %rd4143;
	add.s64 	%rd4146, %rd4145, %rd4144;
	and.b64  	%rd4147, %rd4146, 4294967295;
	shr.u64 	%rd4148, %rd4146, 32;
	mul.wide.u32 	%rd4149, %r2128, %r971;
	add.s64 	%rd4150, %rd4114, %rd4148;
	add.s64 	%rd4151, %rd4150, %rd4149;
	and.b64  	%rd4152, %rd4151, 4294967295;
	shr.u64 	%rd4153, %rd4151, 32;
	mul.wide.u32 	%rd4154, %r2135, %r2176;
	add.s64 	%rd4155, %rd4122, %rd4154;
	and.b64  	%rd4156, %rd4155, 4294967295;
	shr.u64 	%rd4157, %rd4155, 32;
	mul.wide.u32 	%rd4158, %r2134, %r2176;
	add.s64 	%rd4159, %rd4127, %rd4157;
	add.s64 	%rd4160, %rd4159, %rd4158;
	and.b64  	%rd4161, %rd4160, 4294967295;
	shr.u64 	%rd4162, %rd4160, 32;
	mul.wide.u32 	%rd4163, %r2133, %r2176;
	add.s64 	%rd4164, %rd4132, %rd4162;
	add.s64 	%rd4165, %rd4164, %rd4163;
	and.b64  	%rd4166, %rd4165, 4294967295;
	shr.u64 	%rd4167, %rd4165, 32;
	mul.wide.u32 	%rd4168, %r2132, %r2176;
	add.s64 	%rd4169, %rd4137, %rd4167;
	add.s64 	%rd4170, %rd4169, %rd4168;
	and.b64  	%rd4171, %rd4170, 4294967295;
	shr.u64 	%rd4172, %rd4170, 32;
	mul.wide.u32 	%rd4173, %r2131, %r2176;
	add.s64 	%rd4174, %rd4142, %rd4172;
	add.s64 	%rd4175, %rd4174, %rd4173;
	and.b64  	%rd4176, %rd4175, 4294967295;
	shr.u64 	%rd4177, %rd4175, 32;
	mul.wide.u32 	%rd4178, %r2130, %r2176;
	add.s64 	%rd4179, %rd4147, %rd4177;
	add.s64 	%rd4180, %rd4179, %rd4178;
	and.b64  	%rd4181, %rd4180, 4294967295;
	shr.u64 	%rd4182, %rd4180, 32;
	mul.wide.u32 	%rd4183, %r2129, %r2176;
	add.s64 	%rd4184, %rd4152, %rd4182;
	add.s64 	%rd4185, %rd4184, %rd4183;
	and.b64  	%rd4186, %rd4185, 4294967295;
	shr.u64 	%rd4187, %rd4185, 32;
	mul.wide.u32 	%rd4188, %r2128, %r2176;
	add.s64 	%rd4189, %rd4153, %rd4187;
	add.s64 	%rd4190, %rd4189, %rd4188;
	and.b64  	%rd4191, %rd4190, 4294967295;
	shr.u64 	%rd4192, %rd4190, 32;
	mul.wide.u32 	%rd4193, %r2135, %r2175;
	add.s64 	%rd4194, %rd4161, %rd4193;
	and.b64  	%rd4195, %rd4194, 4294967295;
	shr.u64 	%rd4196, %rd4194, 32;
	mul.wide.u32 	%rd4197, %r2134, %r2175;
	add.s64 	%rd4198, %rd4166, %rd4196;
	add.s64 	%rd4199, %rd4198, %rd4197;
	and.b64  	%rd4200, %rd4199, 4294967295;
	shr.u64 	%rd4201, %rd4199, 32;
	mul.wide.u32 	%rd4202, %r2133, %r2175;
	add.s64 	%rd4203, %rd4171, %rd4201;
	add.s64 	%rd4204, %rd4203, %rd4202;
	and.b64  	%rd4205, %rd4204, 4294967295;
	shr.u64 	%rd4206, %rd4204, 32;
	mul.wide.u32 	%rd4207, %r2132, %r2175;
	add.s64 	%rd4208, %rd4176, %rd4206;
	add.s64 	%rd4209, %rd4208, %rd4207;
	and.b64  	%rd4210, %rd4209, 4294967295;
	shr.u64 	%rd4211, %rd4209, 32;
	mul.wide.u32 	%rd4212, %r2131, %r2175;
	add.s64 	%rd4213, %rd4181, %rd4211;
	add.s64 	%rd4214, %rd4213, %rd4212;
	and.b64  	%rd4215, %rd4214, 4294967295;
	shr.u64 	%rd4216, %rd4214, 32;
	mul.wide.u32 	%rd4217, %r2130, %r2175;
	add.s64 	%rd4218, %rd4186, %rd4216;
	add.s64 	%rd4219, %rd4218, %rd4217;
	and.b64  	%rd4220, %rd4219, 4294967295;
	shr.u64 	%rd4221, %rd4219, 32;
	mul.wide.u32 	%rd4222, %r2129, %r2175;
	add.s64 	%rd4223, %rd4191, %rd4221;
	add.s64 	%rd4224, %rd4223, %rd4222;
	and.b64  	%rd4225, %rd4224, 4294967295;
	shr.u64 	%rd4226, %rd4224, 32;
	mul.wide.u32 	%rd4227, %r2128, %r2175;
	add.s64 	%rd4228, %rd4192, %rd4226;
	add.s64 	%rd4229, %rd4228, %rd4227;
	and.b64  	%rd4230, %rd4229, 4294967295;
	shr.u64 	%rd4231, %rd4229, 32;
	mul.wide.u32 	%rd4232, %r2135, %r970;
	add.s64 	%rd4233, %rd4200, %rd4232;
	and.b64  	%rd4234, %rd4233, 4294967295;
	shr.u64 	%rd4235, %rd4233, 32;
	mul.wide.u32 	%rd4236, %r2134, %r970;
	add.s64 	%rd4237, %rd4205, %rd4235;
	add.s64 	%rd4238, %rd4237, %rd4236;
	and.b64  	%rd4239, %rd4238, 4294967295;
	shr.u64 	%rd4240, %rd4238, 32;
	mul.wide.u32 	%rd4241, %r2133, %r970;
	add.s64 	%rd4242, %rd4210, %rd4240;
	add.s64 	%rd4243, %rd4242, %rd4241;
	and.b64  	%rd4244, %rd4243, 4294967295;
	shr.u64 	%rd4245, %rd4243, 32;
	mul.wide.u32 	%rd4246, %r2132, %r970;
	add.s64 	%rd4247, %rd4215, %rd4245;
	add.s64 	%rd4248, %rd4247, %rd4246;
	and.b64  	%rd4249, %rd4248, 4294967295;
	shr.u64 	%rd4250, %rd4248, 32;
	mul.wide.u32 	%rd4251, %r2131, %r970;
	add.s64 	%rd4252, %rd4220, %rd4250;
	add.s64 	%rd4253, %rd4252, %rd4251;
	and.b64  	%rd4254, %rd4253, 4294967295;
	shr.u64 	%rd4255, %rd4253, 32;
	mul.wide.u32 	%rd4256, %r2130, %r970;
	add.s64 	%rd4257, %rd4225, %rd4255;
	add.s64 	%rd4258, %rd4257, %rd4256;
	and.b64  	%rd4259, %rd4258, 4294967295;
	shr.u64 	%rd4260, %rd4258, 32;
	mul.wide.u32 	%rd4261, %r2129, %r970;
	add.s64 	%rd4262, %rd4230, %rd4260;
	add.s64 	%rd4263, %rd4262, %rd4261;
	and.b64  	%rd4264, %rd4263, 4294967295;
	shr.u64 	%rd4265, %rd4263, 32;
	mul.wide.u32 	%rd4266, %r2128, %r970;
	add.s64 	%rd4267, %rd4231, %rd4265;
	add.s64 	%rd4268, %rd4267, %rd4266;
	and.b64  	%rd4269, %rd4268, 4294967295;
	shr.u64 	%rd4270, %rd4268, 32;
	mul.wide.u32 	%rd4271, %r2135, %r969;
	add.s64 	%rd4272, %rd4239, %rd4271;
	and.b64  	%rd4273, %rd4272, 4294967295;
	shr.u64 	%rd4274, %rd4272, 32;
	mul.wide.u32 	%rd4275, %r2134, %r969;
	add.s64 	%rd4276, %rd4244, %rd4274;
	add.s64 	%rd4277, %rd4276, %rd4275;
	and.b64  	%rd4278, %rd4277, 4294967295;
	shr.u64 	%rd4279, %rd4277, 32;
	mul.wide.u32 	%rd4280, %r2133, %r969;
	add.s64 	%rd4281, %rd4249, %rd4279;
	add.s64 	%rd4282, %rd4281, %rd4280;
	and.b64  	%rd4283, %rd4282, 4294967295;
	shr.u64 	%rd4284, %rd4282, 32;
	mul.wide.u32 	%rd4285, %r2132, %r969;
	add.s64 	%rd4286, %rd4254, %rd4284;
	add.s64 	%rd4287, %rd4286, %rd4285;
	and.b64  	%rd4288, %rd4287, 4294967295;
	shr.u64 	%rd4289, %rd4287, 32;
	mul.wide.u32 	%rd4290, %r2131, %r969;
	add.s64 	%rd4291, %rd4259, %rd4289;
	add.s64 	%rd4292, %rd4291, %rd4290;
	and.b64  	%rd4293, %rd4292, 4294967295;
	shr.u64 	%rd4294, %rd4292, 32;
	mul.wide.u32 	%rd4295, %r2130, %r969;
	add.s64 	%rd4296, %rd4264, %rd4294;
	add.s64 	%rd4297, %rd4296, %rd4295;
	and.b64  	%rd4298, %rd4297, 4294967295;
	shr.u64 	%rd4299, %rd4297, 32;
	mul.wide.u32 	%rd4300, %r2129, %r969;
	add.s64 	%rd4301, %rd4269, %rd4299;
	add.s64 	%rd4302, %rd4301, %rd4300;
	and.b64  	%rd4303, %rd4302, 4294967295;
	shr.u64 	%rd4304, %rd4302, 32;
	mul.wide.u32 	%rd4305, %r2128, %r969;
	add.s64 	%rd4306, %rd4270, %rd4304;
	add.s64 	%rd4307, %rd4306, %rd4305;
	and.b64  	%rd4308, %rd4307, 4294967295;
	shr.u64 	%rd4309, %rd4307, 32;
	mul.wide.u32 	%rd4310, %r2135, %r968;
	add.s64 	%rd4311, %rd4278, %rd4310;
	and.b64  	%rd4312, %rd4311, 4294967295;
	shr.u64 	%rd4313, %rd4311, 32;
	mul.wide.u32 	%rd4314, %r2134, %r968;
	add.s64 	%rd4315, %rd4283, %rd4313;
	add.s64 	%rd4316, %rd4315, %rd4314;
	and.b64  	%rd4317, %rd4316, 4294967295;
	shr.u64 	%rd4318, %rd4316, 32;
	mul.wide.u32 	%rd4319, %r2133, %r968;
	add.s64 	%rd4320, %rd4288, %rd4318;
	add.s64 	%rd4321, %rd4320, %rd4319;
	and.b64  	%rd4322, %rd4321, 4294967295;
	shr.u64 	%rd4323, %rd4321, 32;
	mul.wide.u32 	%rd4324, %r2132, %r968;
	add.s64 	%rd4325, %rd4293, %rd4323;
	add.s64 	%rd4326, %rd4325, %rd4324;
	and.b64  	%rd4327, %rd4326, 4294967295;
	shr.u64 	%rd4328, %rd4326, 32;
	mul.wide.u32 	%rd4329, %r2131, %r968;
	add.s64 	%rd4330, %rd4298, %rd4328;
	add.s64 	%rd4331, %rd4330, %rd4329;
	and.b64  	%rd4332, %rd4331, 4294967295;
	shr.u64 	%rd4333, %rd4331, 32;
	mul.wide.u32 	%rd4334, %r2130, %r968;
	add.s64 	%rd4335, %rd4303, %rd4333;
	add.s64 	%rd4336, %rd4335, %rd4334;
	and.b64  	%rd4337, %rd4336, 4294967295;
	shr.u64 	%rd4338, %rd4336, 32;
	mul.wide.u32 	%rd4339, %r2129, %r968;
	add.s64 	%rd4340, %rd4308, %rd4338;
	add.s64 	%rd4341, %rd4340, %rd4339;
	and.b64  	%rd4342, %rd4341, 4294967295;
	shr.u64 	%rd4343, %rd4341, 32;
	mul.wide.u32 	%rd4344, %r2128, %r968;
	add.s64 	%rd4345, %rd4309, %rd4343;
	add.s64 	%rd4346, %rd4345, %rd4344;
	and.b64  	%rd4347, %rd4346, 4294967295;
	shr.u64 	%rd4348, %rd4346, 32;
	mad.lo.s64 	%rd4349, %rd4317, 977, %rd4046;
	shr.u64 	%rd4350, %rd4349, 32;
	mad.lo.s64 	%rd4351, %rd4322, 977, %rd4350;
	add.s64 	%rd4352, %rd4351, %rd4078;
	and.b64  	%rd4353, %rd4352, 4294967295;
	shr.u64 	%rd4354, %rd4352, 32;
	mad.lo.s64 	%rd4355, %rd4327, 977, %rd4354;
	add.s64 	%rd4356, %rd4355, %rd4117;
	and.b64  	%rd4357, %rd4356, 4294967295;
	shr.u64 	%rd4358, %rd4356, 32;
	mad.lo.s64 	%rd4359, %rd4332, 977, %rd4358;
	add.s64 	%rd4360, %rd4359, %rd4156;
	and.b64  	%rd4361, %rd4360, 4294967295;
	shr.u64 	%rd4362, %rd4360, 32;
	mad.lo.s64 	%rd4363, %rd4337, 977, %rd4362;
	add.s64 	%rd4364, %rd4363, %rd4195;
	and.b64  	%rd4365, %rd4364, 4294967295;
	shr.u64 	%rd4366, %rd4364, 32;
	mad.lo.s64 	%rd4367, %rd4342, 977, %rd4366;
	add.s64 	%rd4368, %rd4367, %rd4234;
	and.b64  	%rd4369, %rd4368, 4294967295;
	shr.u64 	%rd4370, %rd4368, 32;
	mad.lo.s64 	%rd4371, %rd4347, 977, %rd4370;
	add.s64 	%rd4372, %rd4371, %rd4273;
	and.b64  	%rd4373, %rd4372, 4294967295;
	shr.u64 	%rd4374, %rd4372, 32;
	mad.lo.s64 	%rd4375, %rd4348, 977, %rd4374;
	add.s64 	%rd4376, %rd4375, %rd4312;
	and.b64  	%rd4377, %rd4376, 4294967295;
	shr.u64 	%rd4378, %rd4376, 32;
	add.s64 	%rd15857, %rd4317, %rd4353;
	shr.u64 	%rd4379, %rd15857, 32;
	add.s64 	%rd4380, %rd4322, %rd4379;
	add.s64 	%rd15858, %rd4380, %rd4357;
	shr.u64 	%rd4381, %rd15858, 32;
	add.s64 	%rd4382, %rd4327, %rd4381;
	add.s64 	%rd15859, %rd4382, %rd4361;
	shr.u64 	%rd4383, %rd15859, 32;
	add.s64 	%rd4384, %rd4332, %rd4383;
	add.s64 	%rd15860, %rd4384, %rd4365;
	shr.u64 	%rd4385, %rd15860, 32;
	add.s64 	%rd4386, %rd4337, %rd4385;
	add.s64 	%rd15861, %rd4386, %rd4369;
	shr.u64 	%rd4387, %rd15861, 32;
	add.s64 	%rd4388, %rd4342, %rd4387;
	add.s64 	%rd15862, %rd4388, %rd4373;
	shr.u64 	%rd4389, %rd15862, 32;
	add.s64 	%rd4390, %rd4347, %rd4389;
	add.s64 	%rd15863, %rd4390, %rd4377;
	shr.u64 	%rd4391, %rd15863, 32;
	add.s64 	%rd4392, %rd4391, %rd4378;
	add.s64 	%rd15856, %rd4349, %rd4392;
	cvt.u32.u64 	%r974, %rd15862;
	cvt.u32.u64 	%r975, %rd15863;
	and.b32  	%r976, %r975, %r974;
	cvt.u32.u64 	%r977, %rd15861;
	and.b32  	%r978, %r976, %r977;
	cvt.u32.u64 	%r979, %rd15860;
	and.b32  	%r980, %r978, %r979;
	cvt.u32.u64 	%r981, %rd15859;
	and.b32  	%r982, %r980, %r981;
	cvt.u32.u64 	%r983, %rd15858;
	and.b32  	%r984, %r982, %r983;
	setp.ne.s32 	%p97, %r984, -1;
	@%p97 bra 	$L__BB0_113;
	cvt.u32.u64 	%r985, %rd15857;
	setp.eq.s32 	%p98, %r985, -1;
	@%p98 bra 	$L__BB0_112;
	setp.ne.s32 	%p99, %r985, -2;
	@%p99 bra 	$L__BB0_113;
	cvt.u32.u64 	%r986, %rd15856;
	setp.lt.u32 	%p100, %r986, -977;
	@%p100 bra 	$L__BB0_113;
$L__BB0_112:
	and.b64  	%rd4393, %rd15856, 4294967295;
	add.s64 	%rd15856, %rd4393, -4294966319;
	shr.s64 	%rd4394, %rd15856, 63;
	and.b64  	%rd4395, %rd15857, 4294967295;
	add.s64 	%rd4396, %rd4394, %rd4395;
	add.s64 	%rd15857, %rd4396, -4294967294;
	shr.s64 	%rd15858, %rd15857, 63;
	not.b64 	%rd4397, %rd15858;
	shr.u64 	%rd4398, %rd4397, 63;
	add.s64 	%rd15863, %rd15863, %rd4398;
	mov.u64 	%rd15859, %rd15858;
	mov.u64 	%rd15860, %rd15858;
	mov.u64 	%rd15861, %rd15858;
	mov.u64 	%rd15862, %rd15858;
$L__BB0_113:
	and.b64  	%rd4399, %rd15856, 4294967295;
	mul.lo.s64 	%rd4400, %rd4399, %rd250;
	and.b64  	%rd4401, %rd4400, 4294967295;
	shr.u64 	%rd4402, %rd4400, 32;
	mad.lo.s64 	%rd4403, %rd4399, %rd251, %rd4402;
	and.b64  	%rd4404, %rd4403, 4294967295;
	shr.u64 	%rd4405, %rd4403, 32;
	mad.lo.s64 	%rd4406, %rd4399, %rd252, %rd4405;
	and.b64  	%rd4407, %rd4406, 4294967295;
	shr.u64 	%rd4408, %rd4406, 32;
	mad.lo.s64 	%rd4409, %rd4399, %rd253, %rd4408;
	and.b64  	%rd4410, %rd4409, 4294967295;
	shr.u64 	%rd4411, %rd4409, 32;
	mad.lo.s64 	%rd4412, %rd4399, %rd254, %rd4411;
	and.b64  	%rd4413, %rd4412, 4294967295;
	shr.u64 	%rd4414, %rd4412, 32;
	mad.lo.s64 	%rd4415, %rd4399, %rd255, %rd4414;
	and.b64  	%rd4416, %rd4415, 4294967295;
	shr.u64 	%rd4417, %rd4415, 32;
	mad.lo.s64 	%rd4418, %rd4399, %rd256, %rd4417;
	and.b64  	%rd4419, %rd4418, 4294967295;
	shr.u64 	%rd4420, %rd4418, 32;
	cvt.u64.u32 	%rd4421, %r2152;
	mad.lo.s64 	%rd4422, %rd4399, %rd4421, %rd4420;
	and.b64  	%rd4423, %rd4422, 4294967295;
	shr.u64 	%rd4424, %rd4422, 32;
	and.b64  	%rd4425, %rd15857, 4294967295;
	mad.lo.s64 	%rd4426, %rd4425, %rd250, %rd4404;
	and.b64  	%rd4427, %rd4426, 4294967295;
	shr.u64 	%rd4428, %rd4426, 32;
	add.s64 	%rd4429, %rd4407, %rd4428;
	mad.lo.s64 	%rd4430, %rd4425, %rd251, %rd4429;
	and.b64  	%rd4431, %rd4430, 4294967295;
	shr.u64 	%rd4432, %rd4430, 32;
	add.s64 	%rd4433, %rd4410, %rd4432;
	mad.lo.s64 	%rd4434, %rd4425, %rd252, %rd4433;
	and.b64  	%rd4435, %rd4434, 4294967295;
	shr.u64 	%rd4436, %rd4434, 32;
	add.s64 	%rd4437, %rd4413, %rd4436;
	mad.lo.s64 	%rd4438, %rd4425, %rd253, %rd4437;
	and.b64  	%rd4439, %rd4438, 4294967295;
	shr.u64 	%rd4440, %rd4438, 32;
	add.s64 	%rd4441, %rd4416, %rd4440;
	mad.lo.s64 	%rd4442, %rd4425, %rd254, %rd4441;
	and.b64  	%rd4443, %rd4442, 4294967295;
	shr.u64 	%rd4444, %rd4442, 32;
	add.s64 	%rd4445, %rd4419, %rd4444;
	mad.lo.s64 	%rd4446, %rd4425, %rd255, %rd4445;
	and.b64  	%rd4447, %rd4446, 4294967295;
	shr.u64 	%rd4448, %rd4446, 32;
	add.s64 	%rd4449, %rd4423, %rd4448;
	mad.lo.s64 	%rd4450, %rd4425, %rd256, %rd4449;
	and.b64  	%rd4451, %rd4450, 4294967295;
	shr.u64 	%rd4452, %rd4450, 32;
	add.s64 	%rd4453, %rd4424, %rd4452;
	mad.lo.s64 	%rd4454, %rd4425, %rd4421, %rd4453;
	and.b64  	%rd4455, %rd4454, 4294967295;
	shr.u64 	%rd4456, %rd4454, 32;
	and.b64  	%rd4457, %rd15858, 4294967295;
	mad.lo.s64 	%rd4458, %rd4457, %rd250, %rd4431;
	and.b64  	%rd4459, %rd4458, 4294967295;
	shr.u64 	%rd4460, %rd4458, 32;
	add.s64 	%rd4461, %rd4435, %rd4460;
	mad.lo.s64 	%rd4462, %rd4457, %rd251, %rd4461;
	and.b64  	%rd4463, %rd4462, 4294967295;
	shr.u64 	%rd4464, %rd4462, 32;
	add.s64 	%rd4465, %rd4439, %rd4464;
	mad.lo.s64 	%rd4466, %rd4457, %rd252, %rd4465;
	and.b64  	%rd4467, %rd4466, 4294967295;
	shr.u64 	%rd4468, %rd4466, 32;
	add.s64 	%rd4469, %rd4443, %rd4468;
	mad.lo.s64 	%rd4470, %rd4457, %rd253, %rd4469;
	and.b64  	%rd4471, %rd4470, 4294967295;
	shr.u64 	%rd4472, %rd4470, 32;
	add.s64 	%rd4473, %rd4447, %rd4472;
	mad.lo.s64 	%rd4474, %rd4457, %rd254, %rd4473;
	and.b64  	%rd4475, %rd4474, 4294967295;
	shr.u64 	%rd4476, %rd4474, 32;
	add.s64 	%rd4477, %rd4451, %rd4476;
	mad.lo.s64 	%rd4478, %rd4457, %rd255, %rd4477;
	and.b64  	%rd4479, %rd4478, 4294967295;
	shr.u64 	%rd4480, %rd4478, 32;
	add.s64 	%rd4481, %rd4455, %rd4480;
	mad.lo.s64 	%rd4482, %rd4457, %rd256, %rd4481;
	and.b64  	%rd4483, %rd4482, 4294967295;
	shr.u64 	%rd4484, %rd4482, 32;
	add.s64 	%rd4485, %rd4456, %rd4484;
	mad.lo.s64 	%rd4486, %rd4457, %rd4421, %rd4485;
	and.b64  	%rd4487, %rd4486, 4294967295;
	shr.u64 	%rd4488, %rd4486, 32;
	and.b64  	%rd4489, %rd15859, 4294967295;
	mad.lo.s64 	%rd4490, %rd4489, %rd250, %rd4463;
	and.b64  	%rd4491, %rd4490, 4294967295;
	shr.u64 	%rd4492, %rd4490, 32;
	add.s64 	%rd4493, %rd4467, %rd4492;
	mad.lo.s64 	%rd4494, %rd4489, %rd251, %rd4493;
	and.b64  	%rd4495, %rd4494, 4294967295;
	shr.u64 	%rd4496, %rd4494, 32;
	add.s64 	%rd4497, %rd4471, %rd4496;
	mad.lo.s64 	%rd4498, %rd4489, %rd252, %rd4497;
	and.b64  	%rd4499, %rd4498, 4294967295;
	shr.u64 	%rd4500, %rd4498, 32;
	add.s64 	%rd4501, %rd4475, %rd4500;
	mad.lo.s64 	%rd4502, %rd4489, %rd253, %rd4501;
	and.b64  	%rd4503, %rd4502, 4294967295;
	shr.u64 	%rd4504, %rd4502, 32;
	add.s64 	%rd4505, %rd4479, %rd4504;
	mad.lo.s64 	%rd4506, %rd4489, %rd254, %rd4505;
	and.b64  	%rd4507, %rd4506, 4294967295;
	shr.u64 	%rd4508, %rd4506, 32;
	add.s64 	%rd4509, %rd4483, %rd4508;
	mad.lo.s64 	%rd4510, %rd4489, %rd255, %rd4509;
	and.b64  	%rd4511, %rd4510, 4294967295;
	shr.u64 	%rd4512, %rd4510, 32;
	add.s64 	%rd4513, %rd4487, %rd4512;
	mad.lo.s64 	%rd4514, %rd4489, %rd256, %rd4513;
	and.b64  	%rd4515, %rd4514, 4294967295;
	shr.u64 	%rd4516, %rd4514, 32;
	add.s64 	%rd4517, %rd4488, %rd4516;
	mad.lo.s64 	%rd4518, %rd4489, %rd4421, %rd4517;
	and.b64  	%rd4519, %rd4518, 4294967295;
	shr.u64 	%rd4520, %rd4518, 32;
	and.b64  	%rd4521, %rd15860, 4294967295;
	mad.lo.s64 	%rd4522, %rd4521, %rd250, %rd4495;
	and.b64  	%rd4523, %rd4522, 4294967295;
	shr.u64 	%rd4524, %rd4522, 32;
	add.s64 	%rd4525, %rd4499, %rd4524;
	mad.lo.s64 	%rd4526, %rd4521, %rd251, %rd4525;
	and.b64  	%rd4527, %rd4526, 4294967295;
	shr.u64 	%rd4528, %rd4526, 32;
	add.s64 	%rd4529, %rd4503, %rd4528;
	mad.lo.s64 	%rd4530, %rd4521, %rd252, %rd4529;
	and.b64  	%rd4531, %rd4530, 4294967295;
	shr.u64 	%rd4532, %rd4530, 32;
	add.s64 	%rd4533, %rd4507, %rd4532;
	mad.lo.s64 	%rd4534, %rd4521, %rd253, %rd4533;
	and.b64  	%rd4535, %rd4534, 4294967295;
	shr.u64 	%rd4536, %rd4534, 32;
	add.s64 	%rd4537, %rd4511, %rd4536;
	mad.lo.s64 	%rd4538, %rd4521, %rd254, %rd4537;
	and.b64  	%rd4539, %rd4538, 4294967295;
	shr.u64 	%rd4540, %rd4538, 32;
	add.s64 	%rd4541, %rd4515, %rd4540;
	mad.lo.s64 	%rd4542, %rd4521, %rd255, %rd4541;
	and.b64  	%rd4543, %rd4542, 4294967295;
	shr.u64 	%rd4544, %rd4542, 32;
	add.s64 	%rd4545, %rd4519, %rd4544;
	mad.lo.s64 	%rd4546, %rd4521, %rd256, %rd4545;
	and.b64  	%rd4547, %rd4546, 4294967295;
	shr.u64 	%rd4548, %rd4546, 32;
	add.s64 	%rd4549, %rd4520, %rd4548;
	mad.lo.s64 	%rd4550, %rd4521, %rd4421, %rd4549;
	and.b64  	%rd4551, %rd4550, 4294967295;
	shr.u64 	%rd4552, %rd4550, 32;
	and.b64  	%rd4553, %rd15861, 4294967295;
	mad.lo.s64 	%rd4554, %rd4553, %rd250, %rd4527;
	and.b64  	%rd4555, %rd4554, 4294967295;
	shr.u64 	%rd4556, %rd4554, 32;
	add.s64 	%rd4557, %rd4531, %rd4556;
	mad.lo.s64 	%rd4558, %rd4553, %rd251, %rd4557;
	and.b64  	%rd4559, %rd4558, 4294967295;
	shr.u64 	%rd4560, %rd4558, 32;
	add.s64 	%rd4561, %rd4535, %rd4560;
	mad.lo.s64 	%rd4562, %rd4553, %rd252, %rd4561;
	and.b64  	%rd4563, %rd4562, 4294967295;
	shr.u64 	%rd4564, %rd4562, 32;
	add.s64 	%rd4565, %rd4539, %rd4564;
	mad.lo.s64 	%rd4566, %rd4553, %rd253, %rd4565;
	and.b64  	%rd4567, %rd4566, 4294967295;
	shr.u64 	%rd4568, %rd4566, 32;
	add.s64 	%rd4569, %rd4543, %rd4568;
	mad.lo.s64 	%rd4570, %rd4553, %rd254, %rd4569;
	and.b64  	%rd4571, %rd4570, 4294967295;
	shr.u64 	%rd4572, %rd4570, 32;
	add.s64 	%rd4573, %rd4547, %rd4572;
	mad.lo.s64 	%rd4574, %rd4553, %rd255, %rd4573;
	and.b64  	%rd4575, %rd4574, 4294967295;
	shr.u64 	%rd4576, %rd4574, 32;
	add.s64 	%rd4577, %rd4551, %rd4576;
	mad.lo.s64 	%rd4578, %rd4553, %rd256, %rd4577;
	and.b64  	%rd4579, %rd4578, 4294967295;
	shr.u64 	%rd4580, %rd4578, 32;
	add.s64 	%rd4581, %rd4552, %rd4580;
	mad.lo.s64 	%rd4582, %rd4553, %rd4421, %rd4581;
	and.b64  	%rd4583, %rd4582, 4294967295;
	shr.u64 	%rd4584, %rd4582, 32;
	and.b64  	%rd4585, %rd15862, 4294967295;
	mad.lo.s64 	%rd4586, %rd4585, %rd250, %rd4559;
	and.b64  	%rd4587, %rd4586, 4294967295;
	shr.u64 	%rd4588, %rd4586, 32;
	add.s64 	%rd4589, %rd4563, %rd4588;
	mad.lo.s64 	%rd4590, %rd4585, %rd251, %rd4589;
	and.b64  	%rd4591, %rd4590, 4294967295;
	shr.u64 	%rd4592, %rd4590, 32;
	add.s64 	%rd4593, %rd4567, %rd4592;
	mad.lo.s64 	%rd4594, %rd4585, %rd252, %rd4593;
	and.b64  	%rd4595, %rd4594, 4294967295;
	shr.u64 	%rd4596, %rd4594, 32;
	add.s64 	%rd4597, %rd4571, %rd4596;
	mad.lo.s64 	%rd4598, %rd4585, %rd253, %rd4597;
	and.b64  	%rd4599, %rd4598, 4294967295;
	shr.u64 	%rd4600, %rd4598, 32;
	add.s64 	%rd4601, %rd4575, %rd4600;
	mad.lo.s64 	%rd4602, %rd4585, %rd254, %rd4601;
	and.b64  	%rd4603, %rd4602, 4294967295;
	shr.u64 	%rd4604, %rd4602, 32;
	add.s64 	%rd4605, %rd4579, %rd4604;
	mad.lo.s64 	%rd4606, %rd4585, %rd255, %rd4605;
	and.b64  	%rd4607, %rd4606, 4294967295;
	shr.u64 	%rd4608, %rd4606, 32;
	add.s64 	%rd4609, %rd4583, %rd4608;
	mad.lo.s64 	%rd4610, %rd4585, %rd256, %rd4609;
	and.b64  	%rd4611, %rd4610, 4294967295;
	shr.u64 	%rd4612, %rd4610, 32;
	add.s64 	%rd4613, %rd4584, %rd4612;
	mad.lo.s64 	%rd4614, %rd4585, %rd4421, %rd4613;
	and.b64  	%rd4615, %rd4614, 4294967295;
	shr.u64 	%rd4616, %rd4614, 32;
	and.b64  	%rd4617, %rd15863, 4294967295;
	mad.lo.s64 	%rd4618, %rd4617, %rd250, %rd4591;
	and.b64  	%rd4619, %rd4618, 4294967295;
	shr.u64 	%rd4620, %rd4618, 32;
	add.s64 	%rd4621, %rd4595, %rd4620;
	mad.lo.s64 	%rd4622, %rd4617, %rd251, %rd4621;
	and.b64  	%rd4623, %rd4622, 4294967295;
	shr.u64 	%rd4624, %rd4622, 32;
	add.s64 	%rd4625, %rd4599, %rd4624;
	mad.lo.s64 	%rd4626, %rd4617, %rd252, %rd4625;
	and.b64  	%rd4627, %rd4626, 4294967295;
	shr.u64 	%rd4628, %rd4626, 32;
	add.s64 	%rd4629, %rd4603, %rd4628;
	mad.lo.s64 	%rd4630, %rd4617, %rd253, %rd4629;
	and.b64  	%rd4631, %rd4630, 4294967295;
	shr.u64 	%rd4632, %rd4630, 32;
	add.s64 	%rd4633, %rd4607, %rd4632;
	mad.lo.s64 	%rd4634, %rd4617, %rd254, %rd4633;
	and.b64  	%rd4635, %rd4634, 4294967295;
	shr.u64 	%rd4636, %rd4634, 32;
	add.s64 	%rd4637, %rd4611, %rd4636;
	mad.lo.s64 	%rd4638, %rd4617, %rd255, %rd4637;
	and.b64  	%rd4639, %rd4638, 4294967295;
	shr.u64 	%rd4640, %rd4638, 32;
	add.s64 	%rd4641, %rd4615, %rd4640;
	mad.lo.s64 	%rd4642, %rd4617, %rd256, %rd4641;
	and.b64  	%rd4643, %rd4642, 4294967295;
	shr.u64 	%rd4644, %rd4642, 32;
	add.s64 	%rd4645, %rd4616, %rd4644;
	mad.lo.s64 	%rd4646, %rd4617, %rd4421, %rd4645;
	and.b64  	%rd4647, %rd4646, 4294967295;
	shr.u64 	%rd4648, %rd4646, 32;
	mad.lo.s64 	%rd4649, %rd4623, 977, %rd4401;
	shr.u64 	%rd4650, %rd4649, 32;
	mad.lo.s64 	%rd4651, %rd4627, 977, %rd4650;
	add.s64 	%rd4652, %rd4651, %rd4427;
	and.b64  	%rd4653, %rd4652, 4294967295;
	shr.u64 	%rd4654, %rd4652, 32;
	mad.lo.s64 	%rd4655, %rd4631, 977, %rd4654;
	add.s64 	%rd4656, %rd4655, %rd4459;
	and.b64  	%rd4657, %rd4656, 4294967295;
	shr.u64 	%rd4658, %rd4656, 32;
	mad.lo.s64 	%rd4659, %rd4635, 977, %rd4658;
	add.s64 	%rd4660, %rd4659, %rd4491;
	and.b64  	%rd4661, %rd4660, 4294967295;
	shr.u64 	%rd4662, %rd4660, 32;
	mad.lo.s64 	%rd4663, %rd4639, 977, %rd4662;
	add.s64 	%rd4664, %rd4663, %rd4523;
	and.b64  	%rd4665, %rd4664, 4294967295;
	shr.u64 	%rd4666, %rd4664, 32;
	mad.lo.s64 	%rd4667, %rd4643, 977, %rd4666;
	add.s64 	%rd4668, %rd4667, %rd4555;
	and.b64  	%rd4669, %rd4668, 4294967295;
	shr.u64 	%rd4670, %rd4668, 32;
	mad.lo.s64 	%rd4671, %rd4647, 977, %rd4670;
	add.s64 	%rd4672, %rd4671, %rd4587;
	and.b64  	%rd4673, %rd4672, 4294967295;
	shr.u64 	%rd4674, %rd4672, 32;
	mad.lo.s64 	%rd4675, %rd4648, 977, %rd4674;
	add.s64 	%rd4676, %rd4675, %rd4619;
	and.b64  	%rd4677, %rd4676, 4294967295;
	shr.u64 	%rd4678, %rd4676, 32;
	add.s64 	%rd15865, %rd4623, %rd4653;
	shr.u64 	%rd4679, %rd15865, 32;
	add.s64 	%rd4680, %rd4627, %rd4679;
	add.s64 	%rd15866, %rd4680, %rd4657;
	shr.u64 	%rd4681, %rd15866, 32;
	add.s64 	%rd4682, %rd4631, %rd4681;
	add.s64 	%rd15867, %rd4682, %rd4661;
	shr.u64 	%rd4683, %rd15867, 32;
	add.s64 	%rd4684, %rd4635, %rd4683;
	add.s64 	%rd15868, %rd4684, %rd4665;
	shr.u64 	%rd4685, %rd15868, 32;
	add.s64 	%rd4686, %rd4639, %rd4685;
	add.s64 	%rd15869, %rd4686, %rd4669;
	shr.u64 	%rd4687, %rd15869, 32;
	add.s64 	%rd4688, %rd4643, %rd4687;
	add.s64 	%rd15870, %rd4688, %rd4673;
	shr.u64 	%rd4689, %rd15870, 32;
	add.s64 	%rd4690, %rd4647, %rd4689;
	add.s64 	%rd4691, %rd4690, %rd4677;
	shr.u64 	%rd4692, %rd4691, 32;
	add.s64 	%rd4693, %rd4692, %rd4678;
	add.s64 	%rd15864, %rd4649, %rd4693;
	cvt.u32.u64 	%r2154, %rd4691;
	setp.ne.s32 	%p101, %r2154, -1;
	@%p101 bra 	$L__BB0_119;
	cvt.u32.u64 	%r988, %rd15869;
	cvt.u32.u64 	%r989, %rd15870;
	and.b32  	%r990, %r989, %r988;
	cvt.u32.u64 	%r991, %rd15868;
	and.b32  	%r992, %r990, %r991;
	cvt.u32.u64 	%r993, %rd15867;
	and.b32  	%r994, %r992, %r993;
	cvt.u32.u64 	%r995, %rd15866;
	and.b32  	%r996, %r994, %r995;
	setp.ne.s32 	%p102, %r996, -1;
	mov.b32 	%r2154, -1;
	@%p102 bra 	$L__BB0_119;
	cvt.u32.u64 	%r998, %rd15865;
	setp.eq.s32 	%p103, %r998, -1;
	@%p103 bra 	$L__BB0_118;
	setp.ne.s32 	%p104, %r998, -2;
	@%p104 bra 	$L__BB0_119;
	cvt.u32.u64 	%r1000, %rd15864;
	setp.lt.u32 	%p105, %r1000, -977;
	@%p105 bra 	$L__BB0_119;
$L__BB0_118:
	and.b64  	%rd4694, %rd15864, 4294967295;
	add.s64 	%rd15864, %rd4694, -4294966319;
	shr.s64 	%rd4695, %rd15864, 63;
	and.b64  	%rd4696, %rd15865, 4294967295;
	add.s64 	%rd4697, %rd4695, %rd4696;
	add.s64 	%rd15865, %rd4697, -4294967294;
	shr.s64 	%rd15866, %rd15865, 63;
	cvt.u32.u64 	%r2154, %rd15866;
	mov.u64 	%rd15867, %rd15866;
	mov.u64 	%rd15868, %rd15866;
	mov.u64 	%rd15869, %rd15866;
	mov.u64 	%rd15870, %rd15866;
$L__BB0_119:
	and.b64  	%rd4698, %rd15849, 4294967295;
	cvt.u64.u32 	%rd4699, %r2151;
	sub.s64 	%rd4700, %rd4698, %rd4699;
	cvt.u32.u64 	%r148, %rd4700;
	shr.u64 	%rd4701, %rd4700, 63;
	and.b64  	%rd4702, %rd15850, 4294967295;
	cvt.u64.u32 	%rd4703, %r2150;
	add.s64 	%rd4704, %rd4701, %rd4703;
	sub.s64 	%rd4705, %rd4702, %rd4704;
	shr.u64 	%rd4706, %rd4705, 63;
	and.b64  	%rd4707, %rd15851, 4294967295;
	cvt.u64.u32 	%rd4708, %r2149;
	add.s64 	%rd4709, %rd4706, %rd4708;
	sub.s64 	%rd4710, %rd4707, %rd4709;
	shr.u64 	%rd4711, %rd4710, 63;
	and.b64  	%rd4712, %rd15852, 4294967295;
	cvt.u64.u32 	%rd4713, %r2148;
	add.s64 	%rd4714, %rd4711, %rd4713;
	sub.s64 	%rd4715, %rd4712, %rd4714;
	shr.u64 	%rd4716, %rd4715, 63;
	and.b64  	%rd4717, %rd15853, 4294967295;
	cvt.u64.u32 	%rd4718, %r2147;
	add.s64 	%rd4719, %rd4716, %rd4718;
	sub.s64 	%rd4720, %rd4717, %rd4719;
	shr.u64 	%rd4721, %rd4720, 63;
	and.b64  	%rd4722, %rd15854, 4294967295;
	cvt.u64.u32 	%rd4723, %r2146;
	add.s64 	%rd4724, %rd4721, %rd4723;
	sub.s64 	%rd4725, %rd4722, %rd4724;
	shr.u64 	%rd4726, %rd4725, 63;
	and.b64  	%rd4727, %rd15855, 4294967295;
	cvt.u64.u32 	%rd4728, %r2145;
	add.s64 	%rd4729, %rd4726, %rd4728;
	sub.s64 	%rd4730, %rd4727, %rd4729;
	shr.u64 	%rd4731, %rd4730, 63;
	cvt.u32.u64 	%r1001, %rd4731;
	add.s32 	%r1002, %r2144, %r1001;
	sub.s32 	%r1003, %r2153, %r1002;
	and.b64  	%rd311, %rd4700, 4294967295;
	mul.lo.s64 	%rd4732, %rd311, %rd311;
	and.b64  	%rd4733, %rd4732, 4294967295;
	shr.u64 	%rd4734, %rd4732, 32;
	and.b64  	%rd312, %rd4705, 4294967295;
	mul.lo.s64 	%rd4735, %rd312, %rd311;
	add.s64 	%rd4736, %rd4734, %rd4735;
	and.b64  	%rd4737, %rd4736, 4294967295;
	shr.u64 	%rd4738, %rd4736, 32;
	and.b64  	%rd313, %rd4710, 4294967295;
	mul.lo.s64 	%rd4739, %rd313, %rd311;
	add.s64 	%rd4740, %rd4738, %rd4739;
	and.b64  	%rd4741, %rd4740, 4294967295;
	shr.u64 	%rd4742, %rd4740, 32;
	and.b64  	%rd314, %rd4715, 4294967295;
	mul.lo.s64 	%rd4743, %rd314, %rd311;
	add.s64 	%rd4744, %rd4742, %rd4743;
	and.b64  	%rd4745, %rd4744, 4294967295;
	shr.u64 	%rd4746, %rd4744, 32;
	and.b64  	%rd315, %rd4720, 4294967295;
	mul.lo.s64 	%rd4747, %rd315, %rd311;
	add.s64 	%rd4748, %rd4746, %rd4747;
	and.b64  	%rd4749, %rd4748, 4294967295;
	shr.u64 	%rd4750, %rd4748, 32;
	and.b64  	%rd316, %rd4725, 4294967295;
	mul.lo.s64 	%rd4751, %rd316, %rd311;
	add.s64 	%rd4752, %rd4750, %rd4751;
	and.b64  	%rd4753, %rd4752, 4294967295;
	shr.u64 	%rd4754, %rd4752, 32;
	and.b64  	%rd317, %rd4730, 4294967295;
	mul.lo.s64 	%rd4755, %rd317, %rd311;
	add.s64 	%rd4756, %rd4754, %rd4755;
	and.b64  	%rd4757, %rd4756, 4294967295;
	shr.u64 	%rd4758, %rd4756, 32;
	cvt.u64.u32 	%rd318, %r1003;
	mul.lo.s64 	%rd4759, %rd311, %rd318;
	add.s64 	%rd4760, %rd4758, %rd4759;
	and.b64  	%rd4761, %rd4760, 4294967295;
	shr.u64 	%rd4762, %rd4760, 32;
	add.s64 	%rd4763, %rd4737, %rd4735;
	and.b64  	%rd4764, %rd4763, 4294967295;
	shr.u64 	%rd4765, %rd4763, 32;
	add.s64 	%rd4766, %rd4741, %rd4765;
	mad.lo.s64 	%rd4767, %rd312, %rd312, %rd4766;
	and.b64  	%rd4768, %rd4767, 4294967295;
	shr.u64 	%rd4769, %rd4767, 32;
	mul.lo.s64 	%rd4770, %rd313, %rd312;
	add.s64 	%rd4771, %rd4745, %rd4769;
	add.s64 	%rd4772, %rd4771, %rd4770;
	and.b64  	%rd4773, %rd4772, 4294967295;
	shr.u64 	%rd4774, %rd4772, 32;
	mul.lo.s64 	%rd4775, %rd314, %rd312;
	add.s64 	%rd4776, %rd4749, %rd4774;
	add.s64 	%rd4777, %rd4776, %rd4775;
	and.b64  	%rd4778, %rd4777, 4294967295;
	shr.u64 	%rd4779, %rd4777, 32;
	mul.lo.s64 	%rd4780, %rd315, %rd312;
	add.s64 	%rd4781, %rd4753, %rd4779;
	add.s64 	%rd4782, %rd4781, %rd4780;
	and.b64  	%rd4783, %rd4782, 4294967295;
	shr.u64 	%rd4784, %rd4782, 32;
	mul.lo.s64 	%rd4785, %rd316, %rd312;
	add.s64 	%rd4786, %rd4757, %rd4784;
	add.s64 	%rd4787, %rd4786, %rd4785;
	and.b64  	%rd4788, %rd4787, 4294967295;
	shr.u64 	%rd4789, %rd4787, 32;
	mul.lo.s64 	%rd4790, %rd317, %rd312;
	add.s64 	%rd4791, %rd4761, %rd4789;
	add.s64 	%rd4792, %rd4791, %rd4790;
	and.b64  	%rd4793, %rd4792, 4294967295;
	shr.u64 	%rd4794, %rd4792, 32;
	mul.lo.s64 	%rd4795, %rd312, %rd318;
	add.s64 	%rd4796, %rd4762, %rd4794;
	add.s64 	%rd4797, %rd4796, %rd4795;
	and.b64  	%rd4798, %rd4797, 4294967295;
	shr.u64 	%rd4799, %rd4797, 32;
	add.s64 	%rd4800, %rd4768, %rd4739;
	and.b64  	%rd4801, %rd4800, 4294967295;
	shr.u64 	%rd4802, %rd4800, 32;
	add.s64 	%rd4803, %rd4773, %rd4802;
	add.s64 	%rd4804, %rd4803, %rd4770;
	and.b64  	%rd4805, %rd4804, 4294967295;
	shr.u64 	%rd4806, %rd4804, 32;
	add.s64 	%rd4807, %rd4778, %rd4806;
	mad.lo.s64 	%rd4808, %rd313, %rd313, %rd4807;
	and.b64  	%rd4809, %rd4808, 4294967295;
	shr.u64 	%rd4810, %rd4808, 32;
	mul.lo.s64 	%rd4811, %rd314, %rd313;
	add.s64 	%rd4812, %rd4783, %rd4810;
	add.s64 	%rd4813, %rd4812, %rd4811;
	and.b64  	%rd4814, %rd4813, 4294967295;
	shr.u64 	%rd4815, %rd4813, 32;
	mul.lo.s64 	%rd4816, %rd315, %rd313;
	add.s64 	%rd4817, %rd4788, %rd4815;
	add.s64 	%rd4818, %rd4817, %rd4816;
	and.b64  	%rd4819, %rd4818, 4294967295;
	shr.u64 	%rd4820, %rd4818, 32;
	mul.lo.s64 	%rd4821, %rd316, %rd313;
	add.s64 	%rd4822, %rd4793, %rd4820;
	add.s64 	%rd4823, %rd4822, %rd4821;
	and.b64  	%rd4824, %rd4823, 4294967295;
	shr.u64 	%rd4825, %rd4823, 32;
	mul.lo.s64 	%rd4826, %rd317, %rd313;
	add.s64 	%rd4827, %rd4798, %rd4825;
	add.s64 	%rd4828, %rd4827, %rd4826;
	and.b64  	%rd4829, %rd4828, 4294967295;
	shr.u64 	%rd4830, %rd4828, 32;
	mul.lo.s64 	%rd4831, %rd313, %rd318;
	add.s64 	%rd4832, %rd4799, %rd4830;
	add.s64 	%rd4833, %rd4832, %rd4831;
	and.b64  	%rd4834, %rd4833, 4294967295;
	shr.u64 	%rd4835, %rd4833, 32;
	add.s64 	%rd4836, %rd4805, %rd4743;
	and.b64  	%rd4837, %rd4836, 4294967295;
	shr.u64 	%rd4838, %rd4836, 32;
	add.s64 	%rd4839, %rd4809, %rd4838;
	add.s64 	%rd4840, %rd4839, %rd4775;
	and.b64  	%rd4841, %rd4840, 4294967295;
	shr.u64 	%rd4842, %rd4840, 32;
	add.s64 	%rd4843, %rd4814, %rd4842;
	add.s64 	%rd4844, %rd4843, %rd4811;
	and.b64  	%rd4845, %rd4844, 4294967295;
	shr.u64 	%rd4846, %rd4844, 32;
	add.s64 	%rd4847, %rd4819, %rd4846;
	mad.lo.s64 	%rd4848, %rd314, %rd314, %rd4847;
	and.b64  	%rd4849, %rd4848, 4294967295;
	shr.u64 	%rd4850, %rd4848, 32;
	mul.lo.s64 	%rd4851, %rd315, %rd314;
	add.s64 	%rd4852, %rd4824, %rd4850;
	add.s64 	%rd4853, %rd4852, %rd4851;
	and.b64  	%rd4854, %rd4853, 4294967295;
	shr.u64 	%rd4855, %rd4853, 32;
	mul.lo.s64 	%rd4856, %rd316, %rd314;
	add.s64 	%rd4857, %rd4829, %rd4855;
	add.s64 	%rd4858, %rd4857, %rd4856;
	and.b64  	%rd4859, %rd4858, 4294967295;
	shr.u64 	%rd4860, %rd4858, 32;
	mul.lo.s64 	%rd4861, %rd317, %rd314;
	add.s64 	%rd4862, %rd4834, %rd4860;
	add.s64 	%rd4863, %rd4862, %rd4861;
	and.b64  	%rd4864, %rd4863, 4294967295;
	shr.u64 	%rd4865, %rd4863, 32;
	mul.lo.s64 	%rd4866, %rd314, %rd318;
	add.s64 	%rd4867, %rd4835, %rd4865;
	add.s64 	%rd4868, %rd4867, %rd4866;
	and.b64  	%rd4869, %rd4868, 4294967295;
	shr.u64 	%rd4870, %rd4868, 32;
	add.s64 	%rd4871, %rd4841, %rd4747;
	and.b64  	%rd4872, %rd4871, 4294967295;
	shr.u64 	%rd4873, %rd4871, 32;
	add.s64 	%rd4874, %rd4845, %rd4873;
	add.s64 	%rd4875, %rd4874, %rd4780;
	and.b64  	%rd4876, %rd4875, 4294967295;
	shr.u64 	%rd4877, %rd4875, 32;
	add.s64 	%rd4878, %rd4849, %rd4877;
	add.s64 	%rd4879, %rd4878, %rd4816;
	and.b64  	%rd4880, %rd4879, 4294967295;
	shr.u64 	%rd4881, %rd4879, 32;
	add.s64 	%rd4882, %rd4854, %rd4881;
	add.s64 	%rd4883, %rd4882, %rd4851;
	and.b64  	%rd4884, %rd4883, 4294967295;
	shr.u64 	%rd4885, %rd4883, 32;
	add.s64 	%rd4886, %rd4859, %rd4885;
	mad.lo.s64 	%rd4887, %rd315, %rd315, %rd4886;
	and.b64  	%rd4888, %rd4887, 4294967295;
	shr.u64 	%rd4889, %rd4887, 32;
	mul.lo.s64 	%rd4890, %rd316, %rd315;
	add.s64 	%rd4891, %rd4864, %rd4889;
	add.s64 	%rd4892, %rd4891, %rd4890;
	and.b64  	%rd4893, %rd4892, 4294967295;
	shr.u64 	%rd4894, %rd4892, 32;
	mul.lo.s64 	%rd4895, %rd317, %rd315;
	add.s64 	%rd4896, %rd4869, %rd4894;
	add.s64 	%rd4897, %rd4896, %rd4895;
	and.b64  	%rd4898, %rd4897, 4294967295;
	shr.u64 	%rd4899, %rd4897, 32;
	mul.lo.s64 	%rd4900, %rd315, %rd318;
	add.s64 	%rd4901, %rd4870, %rd4899;
	add.s64 	%rd4902, %rd4901, %rd4900;
	and.b64  	%rd4903, %rd4902, 4294967295;
	shr.u64 	%rd4904, %rd4902, 32;
	add.s64 	%rd4905, %rd4876, %rd4751;
	and.b64  	%rd4906, %rd4905, 4294967295;
	shr.u64 	%rd4907, %rd4905, 32;
	add.s64 	%rd4908, %rd4880, %rd4907;
	add.s64 	%rd4909, %rd4908, %rd4785;
	and.b64  	%rd4910, %rd4909, 4294967295;
	shr.u64 	%rd4911, %rd4909, 32;
	add.s64 	%rd4912, %rd4884, %rd4911;
	add.s64 	%rd4913, %rd4912, %rd4821;
	and.b64  	%rd4914, %rd4913, 4294967295;
	shr.u64 	%rd4915, %rd4913, 32;
	add.s64 	%rd4916, %rd4888, %rd4915;
	add.s64 	%rd4917, %rd4916, %rd4856;
	and.b64  	%rd4918, %rd4917, 4294967295;
	shr.u64 	%rd4919, %rd4917, 32;
	add.s64 	%rd4920, %rd4893, %rd4919;
	add.s64 	%rd4921, %rd4920, %rd4890;
	and.b64  	%rd4922, %rd4921, 4294967295;
	shr.u64 	%rd4923, %rd4921, 32;
	add.s64 	%rd4924, %rd4898, %rd4923;
	mad.lo.s64 	%rd4925, %rd316, %rd316, %rd4924;
	and.b64  	%rd4926, %rd4925, 4294967295;
	shr.u64 	%rd4927, %rd4925, 32;
	mul.lo.s64 	%rd4928, %rd317, %rd316;
	add.s64 	%rd4929, %rd4903, %rd4927;
	add.s64 	%rd4930, %rd4929, %rd4928;
	and.b64  	%rd4931, %rd4930, 4294967295;
	shr.u64 	%rd4932, %rd4930, 32;
	mul.lo.s64 	%rd4933, %rd316, %rd318;
	add.s64 	%rd4934, %rd4904, %rd4932;
	add.s64 	%rd4935, %rd4934, %rd4933;
	and.b64  	%rd4936, %rd4935, 4294967295;
	shr.u64 	%rd4937, %rd4935, 32;
	add.s64 	%rd4938, %rd4910, %rd4755;
	and.b64  	%rd4939, %rd4938, 4294967295;
	shr.u64 	%rd4940, %rd4938, 32;
	add.s64 	%rd4941, %rd4914, %rd4940;
	add.s64 	%rd4942, %rd4941, %rd4790;
	and.b64  	%rd4943, %rd4942, 4294967295;
	shr.u64 	%rd4944, %rd4942, 32;
	add.s64 	%rd4945, %rd4918, %rd4944;
	add.s64 	%rd4946, %rd4945, %rd4826;
	and.b64  	%rd4947, %rd4946, 4294967295;
	shr.u64 	%rd4948, %rd4946, 32;
	add.s64 	%rd4949, %rd4922, %rd4948;
	add.s64 	%rd4950, %rd4949, %rd4861;
	and.b64  	%rd4951, %rd4950, 4294967295;
	shr.u64 	%rd4952, %rd4950, 32;
	add.s64 	%rd4953, %rd4926, %rd4952;
	add.s64 	%rd4954, %rd4953, %rd4895;
	and.b64  	%rd4955, %rd4954, 4294967295;
	shr.u64 	%rd4956, %rd4954, 32;
	add.s64 	%rd4957, %rd4931, %rd4956;
	add.s64 	%rd4958, %rd4957, %rd4928;
	and.b64  	%rd4959, %rd4958, 4294967295;
	shr.u64 	%rd4960, %rd4958, 32;
	add.s64 	%rd4961, %rd4936, %rd4960;
	mad.lo.s64 	%rd4962, %rd317, %rd317, %rd4961;
	and.b64  	%rd4963, %rd4962, 4294967295;
	shr.u64 	%rd4964, %rd4962, 32;
	mul.lo.s64 	%rd4965, %rd317, %rd318;
	add.s64 	%rd4966, %rd4937, %rd4964;
	add.s64 	%rd4967, %rd4966, %rd4965;
	and.b64  	%rd4968, %rd4967, 4294967295;
	shr.u64 	%rd4969, %rd4967, 32;
	add.s64 	%rd4970, %rd4943, %rd4759;
	and.b64  	%rd4971, %rd4970, 4294967295;
	shr.u64 	%rd4972, %rd4970, 32;
	add.s64 	%rd4973, %rd4947, %rd4972;
	add.s64 	%rd4974, %rd4973, %rd4795;
	and.b64  	%rd4975, %rd4974, 4294967295;
	shr.u64 	%rd4976, %rd4974, 32;
	add.s64 	%rd4977, %rd4951, %rd4976;
	add.s64 	%rd4978, %rd4977, %rd4831;
	and.b64  	%rd4979, %rd4978, 4294967295;
	shr.u64 	%rd4980, %rd4978, 32;
	add.s64 	%rd4981, %rd4955, %rd4980;
	add.s64 	%rd4982, %rd4981, %rd4866;
	and.b64  	%rd4983, %rd4982, 4294967295;
	shr.u64 	%rd4984, %rd4982, 32;
	add.s64 	%rd4985, %rd4959, %rd4984;
	add.s64 	%rd4986, %rd4985, %rd4900;
	and.b64  	%rd4987, %rd4986, 4294967295;
	shr.u64 	%rd4988, %rd4986, 32;
	add.s64 	%rd4989, %rd4963, %rd4988;
	add.s64 	%rd4990, %rd4989, %rd4933;
	and.b64  	%rd4991, %rd4990, 4294967295;
	shr.u64 	%rd4992, %rd4990, 32;
	add.s64 	%rd4993, %rd4968, %rd4992;
	add.s64 	%rd4994, %rd4993, %rd4965;
	and.b64  	%rd4995, %rd4994, 4294967295;
	shr.u64 	%rd4996, %rd4994, 32;
	mul.wide.u32 	%rd4997, %r1003, %r1003;
	add.s64 	%rd4998, %rd4969, %rd4996;
	add.s64 	%rd4999, %rd4998, %rd4997;
	and.b64  	%rd5000, %rd4999, 4294967295;
	shr.u64 	%rd5001, %rd4999, 32;
	mad.lo.s64 	%rd5002, %rd4975, 977, %rd4733;
	shr.u64 	%rd5003, %rd5002, 32;
	mad.lo.s64 	%rd5004, %rd4979, 977, %rd5003;
	add.s64 	%rd5005, %rd5004, %rd4764;
	and.b64  	%rd5006, %rd5005, 4294967295;
	shr.u64 	%rd5007, %rd5005, 32;
	mad.lo.s64 	%rd5008, %rd4983, 977, %rd5007;
	add.s64 	%rd5009, %rd5008, %rd4801;
	and.b64  	%rd5010, %rd5009, 4294967295;
	shr.u64 	%rd5011, %rd5009, 32;
	mad.lo.s64 	%rd5012, %rd4987, 977, %rd5011;
	add.s64 	%rd5013, %rd5012, %rd4837;
	and.b64  	%rd5014, %rd5013, 4294967295;
	shr.u64 	%rd5015, %rd5013, 32;
	mad.lo.s64 	%rd5016, %rd4991, 977, %rd5015;
	add.s64 	%rd5017, %rd5016, %rd4872;
	and.b64  	%rd5018, %rd5017, 4294967295;
	shr.u64 	%rd5019, %rd5017, 32;
	mad.lo.s64 	%rd5020, %rd4995, 977, %rd5019;
	add.s64 	%rd5021, %rd5020, %rd4906;
	and.b64  	%rd5022, %rd5021, 4294967295;
	shr.u64 	%rd5023, %rd5021, 32;
	mad.lo.s64 	%rd5024, %rd5000, 977, %rd5023;
	add.s64 	%rd5025, %rd5024, %rd4939;
	and.b64  	%rd5026, %rd5025, 4294967295;
	shr.u64 	%rd5027, %rd5025, 32;
	mad.lo.s64 	%rd5028, %rd5001, 977, %rd5027;
	add.s64 	%rd5029, %rd5028, %rd4971;
	and.b64  	%rd5030, %rd5029, 4294967295;
	shr.u64 	%rd5031, %rd5029, 32;
	add.s64 	%rd319, %rd4975, %rd5006;
	shr.u64 	%rd5032, %rd319, 32;
	add.s64 	%rd5033, %rd4979, %rd5032;
	add.s64 	%rd15873, %rd5033, %rd5010;
	shr.u64 	%rd5034, %rd15873, 32;
	add.s64 	%rd5035, %rd4983, %rd5034;
	add.s64 	%rd15874, %rd5035, %rd5014;
	shr.u64 	%rd5036, %rd15874, 32;
	add.s64 	%rd5037, %rd4987, %rd5036;
	add.s64 	%rd15875, %rd5037, %rd5018;
	shr.u64 	%rd5038, %rd15875, 32;
	add.s64 	%rd5039, %rd4991, %rd5038;
	add.s64 	%rd15876, %rd5039, %rd5022;
	shr.u64 	%rd5040, %rd15876, 32;
	add.s64 	%rd5041, %rd4995, %rd5040;
	add.s64 	%rd15877, %rd5041, %rd5026;
	shr.u64 	%rd5042, %rd15877, 32;
	add.s64 	%rd5043, %rd5000, %rd5042;
	add.s64 	%rd5044, %rd5043, %rd5030;
	shr.u64 	%rd5045, %rd5044, 32;
	add.s64 	%rd5046, %rd5045, %rd5031;
	add.s64 	%rd15871, %rd5002, %rd5046;
	cvt.u32.u64 	%r2155, %rd5044;
	setp.ne.s32 	%p106, %r2155, -1;
	mov.u64 	%rd15872, %rd319;
	@%p106 bra 	$L__BB0_129;
	cvt.u32.u64 	%r1005, %rd15877;
	setp.ne.s32 	%p107, %r1005, -1;
	mov.b32 	%r2155, -1;
	mov.u64 	%rd15872, %rd319;
	@%p107 bra 	$L__BB0_129;
	cvt.u32.u64 	%r1007, %rd15876;
	setp.ne.s32 	%p108, %r1007, -1;
	mov.b64 	%rd15877, 4294967295;
	mov.u64 	%rd15872, %rd319;
	@%p108 bra 	$L__BB0_129;
	cvt.u32.u64 	%r1009, %rd15875;
	setp.ne.s32 	%p109, %r1009, -1;
	mov.b64 	%rd15876, 4294967295;
	mov.u64 	%rd15872, %rd319;
	mov.u64 	%rd15877, %rd15876;
	@%p109 bra 	$L__BB0_129;
	cvt.u32.u64 	%r1011, %rd15874;
	setp.ne.s32 	%p110, %r1011, -1;
	mov.b64 	%rd15875, 4294967295;
	mov.u64 	%rd15872, %rd319;
	mov.u64 	%rd15876, %rd15875;
	mov.u64 	%rd15877, %rd15875;
	@%p110 bra 	$L__BB0_129;
	cvt.u32.u64 	%r1013, %rd15873;
	setp.ne.s32 	%p111, %r1013, -1;
	mov.b64 	%rd15874, 4294967295;
	mov.u64 	%rd15872, %rd319;
	mov.u64 	%rd15875, %rd15874;
	mov.u64 	%rd15876, %rd15874;
	mov.u64 	%rd15877, %rd15874;
	@%p111 bra 	$L__BB0_129;
	cvt.u32.u64 	%r1015, %rd319;
	mov.b64 	%rd15873, 4294967295;
	setp.eq.s32 	%p112, %r1015, -1;
	@%p112 bra 	$L__BB0_128;
	setp.ne.s32 	%p113, %r1015, -2;
	mov.u64 	%rd15872, %rd319;
	mov.u64 	%rd15874, %rd15873;
	mov.u64 	%rd15875, %rd15873;
	mov.u64 	%rd15876, %rd15873;
	mov.u64 	%rd15877, %rd15873;
	@%p113 bra 	$L__BB0_129;
	cvt.u32.u64 	%r1017, %rd15871;
	setp.lt.u32 	%p114, %r1017, -977;
	mov.b64 	%rd15872, 4294967294;
	mov.u64 	%rd15874, %rd15873;
	mov.u64 	%rd15875, %rd15873;
	mov.u64 	%rd15876, %rd15873;
	mov.u64 	%rd15877, %rd15873;
	@%p114 bra 	$L__BB0_129;
$L__BB0_128:
	and.b64  	%rd5054, %rd15871, 4294967295;
	add.s64 	%rd15871, %rd5054, -4294966319;
	shr.s64 	%rd5055, %rd15871, 63;
	and.b64  	%rd5056, %rd319, 4294967295;
	add.s64 	%rd5057, %rd5055, %rd5056;
	add.s64 	%rd15872, %rd5057, -4294967294;
	shr.s64 	%rd15873, %rd15872, 63;
	cvt.u32.u64 	%r2155, %rd15873;
	mov.u64 	%rd15874, %rd15873;
	mov.u64 	%rd15875, %rd15873;
	mov.u64 	%rd15876, %rd15873;
	mov.u64 	%rd15877, %rd15873;
$L__BB0_129:
	and.b64  	%rd336, %rd15871, 4294967295;
	shl.b64 	%rd5058, %rd15871, 2;
	and.b64  	%rd5059, %rd5058, 4294967292;
	shr.u64 	%rd5060, %rd336, 30;
	and.b64  	%rd337, %rd15872, 4294967295;
	shl.b64 	%rd5061, %rd15872, 2;
	or.b64  	%rd5062, %rd5061, %rd5060;
	and.b64  	%rd5063, %rd5062, 4294967295;
	shr.u64 	%rd5064, %rd15872, 30;
	and.b64  	%rd5065, %rd5064, 3;
	and.b64  	%rd338, %rd15873, 4294967295;
	shl.b64 	%rd5066, %rd15873, 2;
	or.b64  	%rd5067, %rd5066, %rd5065;
	and.b64  	%rd5068, %rd5067, 4294967295;
	shr.u64 	%rd5069, %rd15873, 30;
	and.b64  	%rd5070, %rd5069, 3;
	and.b64  	%rd339, %rd15874, 4294967295;
	shl.b64 	%rd5071, %rd15874, 2;
	or.b64  	%rd5072, %rd5071, %rd5070;
	and.b64  	%rd5073, %rd5072, 4294967295;
	shr.u64 	%rd5074, %rd339, 30;
	and.b64  	%rd340, %rd15875, 4294967295;
	shl.b64 	%rd5075, %rd15875, 2;
	or.b64  	%rd5076, %rd5075, %rd5074;
	and.b64  	%rd5077, %rd5076, 4294967295;
	shr.u64 	%rd5078, %rd15875, 30;
	and.b64  	%rd5079, %rd5078, 3;
	and.b64  	%rd341, %rd15876, 4294967295;
	shl.b64 	%rd5080, %rd15876, 2;
	or.b64  	%rd5081, %rd5080, %rd5079;
	and.b64  	%rd5082, %rd5081, 4294967295;
	shr.u64 	%rd5083, %rd15876, 30;
	and.b64  	%rd5084, %rd5083, 3;
	and.b64  	%rd342, %rd15877, 4294967295;
	shl.b64 	%rd5085, %rd15877, 2;
	or.b64  	%rd5086, %rd5085, %rd5084;
	and.b64  	%rd5087, %rd5086, 4294967295;
	shr.u64 	%rd5088, %rd15877, 30;
	and.b64  	%rd5089, %rd5088, 3;
	mul.wide.u32 	%rd5090, %r2155, 4;
	add.s64 	%rd5091, %rd5090, %rd5089;
	and.b64  	%rd5092, %rd5091, 4294967295;
	shr.u64 	%rd5093, %rd5091, 32;
	mad.lo.s64 	%rd5094, %rd5093, 977, %rd5059;
	shr.u64 	%rd5095, %rd5094, 32;
	add.s64 	%rd5096, %rd5095, %rd5063;
	and.b64  	%rd5097, %rd5096, 4294967295;
	shr.u64 	%rd5098, %rd5096, 32;
	add.s64 	%rd5099, %rd5098, %rd5068;
	and.b64  	%rd5100, %rd5099, 4294967295;
	shr.u64 	%rd5101, %rd5099, 32;
	add.s64 	%rd5102, %rd5101, %rd5073;
	and.b64  	%rd5103, %rd5102, 4294967295;
	shr.u64 	%rd5104, %rd5102, 32;
	add.s64 	%rd5105, %rd5104, %rd5077;
	and.b64  	%rd5106, %rd5105, 4294967295;
	shr.u64 	%rd5107, %rd5105, 32;
	add.s64 	%rd5108, %rd5107, %rd5082;
	and.b64  	%rd5109, %rd5108, 4294967295;
	shr.u64 	%rd5110, %rd5108, 32;
	add.s64 	%rd5111, %rd5110, %rd5087;
	and.b64  	%rd5112, %rd5111, 4294967295;
	shr.u64 	%rd5113, %rd5111, 32;
	add.s64 	%rd5114, %rd5113, %rd5092;
	and.b64  	%rd5115, %rd5114, 4294967295;
	shr.u64 	%rd5116, %rd5114, 32;
	add.s64 	%rd343, %rd5093, %rd5097;
	shr.u64 	%rd5117, %rd343, 32;
	add.s64 	%rd15880, %rd5117, %rd5100;
	shr.u64 	%rd5118, %rd15880, 32;
	add.s64 	%rd15881, %rd5118, %rd5103;
	shr.u64 	%rd5119, %rd15881, 32;
	add.s64 	%rd15882, %rd5119, %rd5106;
	shr.u64 	%rd5120, %rd15882, 32;
	add.s64 	%rd15883, %rd5120, %rd5109;
	shr.u64 	%rd5121, %rd15883, 32;
	add.s64 	%rd15884, %rd5121, %rd5112;
	shr.u64 	%rd5122, %rd15884, 32;
	add.s64 	%rd349, %rd5122, %rd5115;
	shr.u64 	%rd5123, %rd349, 32;
	add.s64 	%rd5124, %rd5123, %rd5116;
	add.s64 	%rd15878, %rd5094, %rd5124;
	cvt.u32.u64 	%r1018, %rd349;
	setp.ne.s32 	%p115, %r1018, -1;
	mov.u64 	%rd15879, %rd343;
	mov.u64 	%rd15885, %rd349;
	@%p115 bra 	$L__BB0_139;
	cvt.u32.u64 	%r1019, %rd15884;
	setp.ne.s32 	%p116, %r1019, -1;
	mov.b64 	%rd15885, 4294967295;
	mov.u64 	%rd15879, %rd343;
	@%p116 bra 	$L__BB0_139;
	cvt.u32.u64 	%r1020, %rd15883;
	setp.ne.s32 	%p117, %r1020, -1;
	mov.b64 	%rd15884, 4294967295;
	mov.u64 	%rd15879, %rd343;
	mov.u64 	%rd15885, %rd15884;
	@%p117 bra 	$L__BB0_139;
	cvt.u32.u64 	%r1021, %rd15882;
	setp.ne.s32 	%p118, %r1021, -1;
	mov.b64 	%rd15883, 4294967295;
	mov.u64 	%rd15879, %rd343;
	mov.u64 	%rd15884, %rd15883;
	mov.u64 	%rd15885, %rd15883;
	@%p118 bra 	$L__BB0_139;
	cvt.u32.u64 	%r1022, %rd15881;
	setp.ne.s32 	%p119, %r1022, -1;
	mov.b64 	%rd15882, 4294967295;
	mov.u64 	%rd15879, %rd343;
	mov.u64 	%rd15883, %rd15882;
	mov.u64 	%rd15884, %rd15882;
	mov.u64 	%rd15885, %rd15882;
	@%p119 bra 	$L__BB0_139;
	cvt.u32.u64 	%r1023, %rd15880;
	setp.ne.s32 	%p120, %r1023, -1;
	mov.b64 	%rd15881, 4294967295;
	mov.u64 	%rd15879, %rd343;
	mov.u64 	%rd15882, %rd15881;
	mov.u64 	%rd15883, %rd15881;
	mov.u64 	%rd15884, %rd15881;
	mov.u64 	%rd15885, %rd15881;
	@%p120 bra 	$L__BB0_139;
	cvt.u32.u64 	%r1024, %rd343;
	mov.b64 	%rd15880, 4294967295;
	setp.eq.s32 	%p121, %r1024, -1;
	@%p121 bra 	$L__BB0_138;
	setp.ne.s32 	%p122, %r1024, -2;
	mov.u64 	%rd15879, %rd343;
	mov.u64 	%rd15881, %rd15880;
	mov.u64 	%rd15882, %rd15880;
	mov.u64 	%rd15883, %rd15880;
	mov.u64 	%rd15884, %rd15880;
	mov.u64 	%rd15885, %rd15880;
	@%p122 bra 	$L__BB0_139;
	cvt.u32.u64 	%r1025, %rd15878;
	setp.lt.u32 	%p123, %r1025, -977;
	mov.b64 	%rd15879, 4294967294;
	mov.u64 	%rd15881, %rd15880;
	mov.u64 	%rd15882, %rd15880;
	mov.u64 	%rd15883, %rd15880;
	mov.u64 	%rd15884, %rd15880;
	mov.u64 	%rd15885, %rd15880;
	@%p123 bra 	$L__BB0_139;
$L__BB0_138:
	and.b64  	%rd5133, %rd15878, 4294967295;
	add.s64 	%rd15878, %rd5133, -4294966319;
	shr.s64 	%rd5134, %rd15878, 63;
	and.b64  	%rd5135, %rd343, 4294967295;
	add.s64 	%rd5136, %rd5134, %rd5135;
	add.s64 	%rd15879, %rd5136, -4294967294;
	shr.s64 	%rd15880, %rd15879, 63;
	add.s64 	%rd5137, %rd15880, %rd349;
	add.s64 	%rd15885, %rd5137, 1;
	mov.u64 	%rd15881, %rd15880;
	mov.u64 	%rd15882, %rd15880;
	mov.u64 	%rd15883, %rd15880;
	mov.u64 	%rd15884, %rd15880;
$L__BB0_139:
	and.b64  	%rd363, %rd15878, 4294967295;
	mul.lo.s64 	%rd5138, %rd311, %rd363;
	and.b64  	%rd5139, %rd5138, 4294967295;
	shr.u64 	%rd5140, %rd5138, 32;
	and.b64  	%rd364, %rd15879, 4294967295;
	mad.lo.s64 	%rd5141, %rd311, %rd364, %rd5140;
	and.b64  	%rd5142, %rd5141, 4294967295;
	shr.u64 	%rd5143, %rd5141, 32;
	and.b64  	%rd365, %rd15880, 4294967295;
	mad.lo.s64 	%rd5144, %rd311, %rd365, %rd5143;
	and.b64  	%rd5145, %rd5144, 4294967295;
	shr.u64 	%rd5146, %rd5144, 32;
	and.b64  	%rd366, %rd15881, 4294967295;
	mad.lo.s64 	%rd5147, %rd311, %rd366, %rd5146;
	and.b64  	%rd5148, %rd5147, 4294967295;
	shr.u64 	%rd5149, %rd5147, 32;
	and.b64  	%rd367, %rd15882, 4294967295;
	mad.lo.s64 	%rd5150, %rd311, %rd367, %rd5149;
	and.b64  	%rd5151, %rd5150, 4294967295;
	shr.u64 	%rd5152, %rd5150, 32;
	and.b64  	%rd368, %rd15883, 4294967295;
	mad.lo.s64 	%rd5153, %rd311, %rd368, %rd5152;
	and.b64  	%rd5154, %rd5153, 4294967295;
	shr.u64 	%rd5155, %rd5153, 32;
	and.b64  	%rd369, %rd15884, 4294967295;
	mad.lo.s64 	%rd5156, %rd311, %rd369, %rd5155;
	and.b64  	%rd5157, %rd5156, 4294967295;
	shr.u64 	%rd5158, %rd5156, 32;
	and.b64  	%rd370, %rd15885, 4294967295;
	mad.lo.s64 	%rd5159, %rd311, %rd370, %rd5158;
	and.b64  	%rd5160, %rd5159, 4294967295;
	shr.u64 	%rd5161, %rd5159, 32;
	mad.lo.s64 	%rd5162, %rd312, %rd363, %rd5142;
	and.b64  	%rd5163, %rd5162, 4294967295;
	shr.u64 	%rd5164, %rd5162, 32;
	add.s64 	%rd5165, %rd5145, %rd5164;
	mad.lo.s64 	%rd5166, %rd312, %rd364, %rd5165;
	and.b64  	%rd5167, %rd5166, 4294967295;
	shr.u64 	%rd5168, %rd5166, 32;
	add.s64 	%rd5169, %rd5148, %rd5168;
	mad.lo.s64 	%rd5170, %rd312, %rd365, %rd5169;
	and.b64  	%rd5171, %rd5170, 4294967295;
	shr.u64 	%rd5172, %rd5170, 32;
	add.s64 	%rd5173, %rd5151, %rd5172;
	mad.lo.s64 	%rd5174, %rd312, %rd366, %rd5173;
	and.b64  	%rd5175, %rd5174, 4294967295;
	shr.u64 	%rd5176, %rd5174, 32;
	add.s64 	%rd5177, %rd5154, %rd5176;
	mad.lo.s64 	%rd5178, %rd312, %rd367, %rd5177;
	and.b64  	%rd5179, %rd5178, 4294967295;
	shr.u64 	%rd5180, %rd5178, 32;
	add.s64 	%rd5181, %rd5157, %rd5180;
	mad.lo.s64 	%rd5182, %rd312, %rd368, %rd5181;
	and.b64  	%rd5183, %rd5182, 4294967295;
	shr.u64 	%rd5184, %rd5182, 32;
	add.s64 	%rd5185, %rd5160, %rd5184;
	mad.lo.s64 	%rd5186, %rd312, %rd369, %rd5185;
	and.b64  	%rd5187, %rd5186, 4294967295;
	shr.u64 	%rd5188, %rd5186, 32;
	add.s64 	%rd5189, %rd5161, %rd5188;
	mad.lo.s64 	%rd5190, %rd312, %rd370, %rd5189;
	and.b64  	%rd5191, %rd5190, 4294967295;
	shr.u64 	%rd5192, %rd5190, 32;
	mad.lo.s64 	%rd5193, %rd313, %rd363, %rd5167;
	and.b64  	%rd5194, %rd5193, 4294967295;
	shr.u64 	%rd5195, %rd5193, 32;
	add.s64 	%rd5196, %rd5171, %rd5195;
	mad.lo.s64 	%rd5197, %rd313, %rd364, %rd5196;
	and.b64  	%rd5198, %rd5197, 4294967295;
	shr.u64 	%rd5199, %rd5197, 32;
	add.s64 	%rd5200, %rd5175, %rd5199;
	mad.lo.s64 	%rd5201, %rd313, %rd365, %rd5200;
	and.b64  	%rd5202, %rd5201, 4294967295;
	shr.u64 	%rd5203, %rd5201, 32;
	add.s64 	%rd5204, %rd5179, %rd5203;
	mad.lo.s64 	%rd5205, %rd313, %rd366, %rd5204;
	and.b64  	%rd5206, %rd5205, 4294967295;
	shr.u64 	%rd5207, %rd5205, 32;
	add.s64 	%rd5208, %rd5183, %rd5207;
	mad.lo.s64 	%rd5209, %rd313, %rd367, %rd5208;
	and.b64  	%rd5210, %rd5209, 4294967295;
	shr.u64 	%rd5211, %rd5209, 32;
	add.s64 	%rd5212, %rd5187, %rd5211;
	mad.lo.s64 	%rd5213, %rd313, %rd368, %rd5212;
	and.b64  	%rd5214, %rd5213, 4294967295;
	shr.u64 	%rd5215, %rd5213, 32;
	add.s64 	%rd5216, %rd5191, %rd5215;
	mad.lo.s64 	%rd5217, %rd313, %rd369, %rd5216;
	and.b64  	%rd5218, %rd5217, 4294967295;
	shr.u64 	%rd5219, %rd5217, 32;
	add.s64 	%rd5220, %rd5192, %rd5219;
	mad.lo.s64 	%rd5221, %rd313, %rd370, %rd5220;
	and.b64  	%rd5222, %rd5221, 4294967295;
	shr.u64 	%rd5223, %rd5221, 32;
	mad.lo.s64 	%rd5224, %rd314, %rd363, %rd5198;
	and.b64  	%rd5225, %rd5224, 4294967295;
	shr.u64 	%rd5226, %rd5224, 32;
	add.s64 	%rd5227, %rd5202, %rd5226;
	mad.lo.s64 	%rd5228, %rd314, %rd364, %rd5227;
	and.b64  	%rd5229, %rd5228, 4294967295;
	shr.u64 	%rd5230, %rd5228, 32;
	add.s64 	%rd5231, %rd5206, %rd5230;
	mad.lo.s64 	%rd5232, %rd314, %rd365, %rd5231;
	and.b64  	%rd5233, %rd5232, 4294967295;
	shr.u64 	%rd5234, %rd5232, 32;
	add.s64 	%rd5235, %rd5210, %rd5234;
	mad.lo.s64 	%rd5236, %rd314, %rd366, %rd5235;
	and.b64  	%rd5237, %rd5236, 4294967295;
	shr.u64 	%rd5238, %rd5236, 32;
	add.s64 	%rd5239, %rd5214, %rd5238;
	mad.lo.s64 	%rd5240, %rd314, %rd367, %rd5239;
	and.b64  	%rd5241, %rd5240, 4294967295;
	shr.u64 	%rd5242, %rd5240, 32;
	add.s64 	%rd5243, %rd5218, %rd5242;
	mad.lo.s64 	%rd5244, %rd314, %rd368, %rd5243;
	and.b64  	%rd5245, %rd5244, 4294967295;
	shr.u64 	%rd5246, %rd5244, 32;
	add.s64 	%rd5247, %rd5222, %rd5246;
	mad.lo.s64 	%rd5248, %rd314, %rd369, %rd5247;
	and.b64  	%rd5249, %rd5248, 4294967295;
	shr.u64 	%rd5250, %rd5248, 32;
	add.s64 	%rd5251, %rd5223, %rd5250;
	mad.lo.s64 	%rd5252, %rd314, %rd370, %rd5251;
	and.b64  	%rd5253, %rd5252, 4294967295;
	shr.u64 	%rd5254, %rd5252, 32;
	mad.lo.s64 	%rd5255, %rd315, %rd363, %rd5229;
	and.b64  	%rd5256, %rd5255, 4294967295;
	shr.u64 	%rd5257, %rd5255, 32;
	add.s64 	%rd5258, %rd5233, %rd5257;
	mad.lo.s64 	%rd5259, %rd315, %rd364, %rd5258;
	and.b64  	%rd5260, %rd5259, 4294967295;
	shr.u64 	%rd5261, %rd5259, 32;
	add.s64 	%rd5262, %rd5237, %rd5261;
	mad.lo.s64 	%rd5263, %rd315, %rd365, %rd5262;
	and.b64  	%rd5264, %rd5263, 4294967295;
	shr.u64 	%rd5265, %rd5263, 32;
	add.s64 	%rd5266, %rd5241, %rd5265;
	mad.lo.s64 	%rd5267, %rd315, %rd366, %rd5266;
	and.b64  	%rd5268, %rd5267, 4294967295;
	shr.u64 	%rd5269, %rd5267, 32;
	add.s64 	%rd5270, %rd5245, %rd5269;
	mad.lo.s64 	%rd5271, %rd315, %rd367, %rd5270;
	and.b64  	%rd5272, %rd5271, 4294967295;
	shr.u64 	%rd5273, %rd5271, 32;
	add.s64 	%rd5274, %rd5249, %rd5273;
	mad.lo.s64 	%rd5275, %rd315, %rd368, %rd5274;
	and.b64  	%rd5276, %rd5275, 4294967295;
	shr.u64 	%rd5277, %rd5275, 32;
	add.s64 	%rd5278, %rd5253, %rd5277;
	mad.lo.s64 	%rd5279, %rd315, %rd369, %rd5278;
	and.b64  	%rd5280, %rd5279, 4294967295;
	shr.u64 	%rd5281, %rd5279, 32;
	add.s64 	%rd5282, %rd5254, %rd5281;
	mad.lo.s64 	%rd5283, %rd315, %rd370, %rd5282;
	and.b64  	%rd5284, %rd5283, 4294967295;
	shr.u64 	%rd5285, %rd5283, 32;
	mad.lo.s64 	%rd5286, %rd316, %rd363, %rd5260;
	and.b64  	%rd5287, %rd5286, 4294967295;
	shr.u64 	%rd5288, %rd5286, 32;
	add.s64 	%rd5289, %rd5264, %rd5288;
	mad.lo.s64 	%rd5290, %rd316, %rd364, %rd5289;
	and.b64  	%rd5291, %rd5290, 4294967295;
	shr.u64 	%rd5292, %rd5290, 32;
	add.s64 	%rd5293, %rd5268, %rd5292;
	mad.lo.s64 	%rd5294, %rd316, %rd365, %rd5293;
	and.b64  	%rd5295, %rd5294, 4294967295;
	shr.u64 	%rd5296, %rd5294, 32;
	add.s64 	%rd5297, %rd5272, %rd5296;
	mad.lo.s64 	%rd5298, %rd316, %rd366, %rd5297;
	and.b64  	%rd5299, %rd5298, 4294967295;
	shr.u64 	%rd5300, %rd5298, 32;
	add.s64 	%rd5301, %rd5276, %rd5300;
	mad.lo.s64 	%rd5302, %rd316, %rd367, %rd5301;
	and.b64  	%rd5303, %rd5302, 4294967295;
	shr.u64 	%rd5304, %rd5302, 32;
	add.s64 	%rd5305, %rd5280, %rd5304;
	mad.lo.s64 	%rd5306, %rd316, %rd368, %rd5305;
	and.b64  	%rd5307, %rd5306, 4294967295;
	shr.u64 	%rd5308, %rd5306, 32;
	add.s64 	%rd5309, %rd5284, %rd5308;
	mad.lo.s64 	%rd5310, %rd316, %rd369, %rd5309;
	and.b64  	%rd5311, %rd5310, 4294967295;
	shr.u64 	%rd5312, %rd5310, 32;
	add.s64 	%rd5313, %rd5285, %rd5312;
	mad.lo.s64 	%rd5314, %rd316, %rd370, %rd5313;
	and.b64  	%rd5315, %rd5314, 4294967295;
	shr.u64 	%rd5316, %rd5314, 32;
	mad.lo.s64 	%rd5317, %rd317, %rd363, %rd5291;
	and.b64  	%rd5318, %rd5317, 4294967295;
	shr.u64 	%rd5319, %rd5317, 32;
	add.s64 	%rd5320, %rd5295, %rd5319;
	mad.lo.s64 	%rd5321, %rd317, %rd364, %rd5320;
	and.b64  	%rd5322, %rd5321, 4294967295;
	shr.u64 	%rd5323, %rd5321, 32;
	add.s64 	%rd5324, %rd5299, %rd5323;
	mad.lo.s64 	%rd5325, %rd317, %rd365, %rd5324;
	and.b64  	%rd5326, %rd5325, 4294967295;
	shr.u64 	%rd5327, %rd5325, 32;
	add.s64 	%rd5328, %rd5303, %rd5327;
	mad.lo.s64 	%rd5329, %rd317, %rd366, %rd5328;
	and.b64  	%rd5330, %rd5329, 4294967295;
	shr.u64 	%rd5331, %rd5329, 32;
	add.s64 	%rd5332, %rd5307, %rd5331;
	mad.lo.s64 	%rd5333, %rd317, %rd367, %rd5332;
	and.b64  	%rd5334, %rd5333, 4294967295;
	shr.u64 	%rd5335, %rd5333, 32;
	add.s64 	%rd5336, %rd5311, %rd5335;
	mad.lo.s64 	%rd5337, %rd317, %rd368, %rd5336;
	and.b64  	%rd5338, %rd5337, 4294967295;
	shr.u64 	%rd5339, %rd5337, 32;
	add.s64 	%rd5340, %rd5315, %rd5339;
	mad.lo.s64 	%rd5341, %rd317, %rd369, %rd5340;
	and.b64  	%rd5342, %rd5341, 4294967295;
	shr.u64 	%rd5343, %rd5341, 32;
	add.s64 	%rd5344, %rd5316, %rd5343;
	mad.lo.s64 	%rd5345, %rd317, %rd370, %rd5344;
	and.b64  	%rd5346, %rd5345, 4294967295;
	shr.u64 	%rd5347, %rd5345, 32;
	mad.lo.s64 	%rd5348, %rd363, %rd318, %rd5322;
	and.b64  	%rd5349, %rd5348, 4294967295;
	shr.u64 	%rd5350, %rd5348, 32;
	add.s64 	%rd5351, %rd5326, %rd5350;
	mad.lo.s64 	%rd5352, %rd364, %rd318, %rd5351;
	and.b64  	%rd5353, %rd5352, 4294967295;
	shr.u64 	%rd5354, %rd5352, 32;
	add.s64 	%rd5355, %rd5330, %rd5354;
	mad.lo.s64 	%rd5356, %rd365, %rd318, %rd5355;
	and.b64  	%rd5357, %rd5356, 4294967295;
	shr.u64 	%rd5358, %rd5356, 32;
	add.s64 	%rd5359, %rd5334, %rd5358;
	mad.lo.s64 	%rd5360, %rd366, %rd318, %rd5359;
	and.b64  	%rd5361, %rd5360, 4294967295;
	shr.u64 	%rd5362, %rd5360, 32;
	add.s64 	%rd5363, %rd5338, %rd5362;
	mad.lo.s64 	%rd5364, %rd367, %rd318, %rd5363;
	and.b64  	%rd5365, %rd5364, 4294967295;
	shr.u64 	%rd5366, %rd5364, 32;
	add.s64 	%rd5367, %rd5342, %rd5366;
	mad.lo.s64 	%rd5368, %rd368, %rd318, %rd5367;
	and.b64  	%rd5369, %rd5368, 4294967295;
	shr.u64 	%rd5370, %rd5368, 32;
	add.s64 	%rd5371, %rd5346, %rd5370;
	mad.lo.s64 	%rd5372, %rd369, %rd318, %rd5371;
	and.b64  	%rd5373, %rd5372, 4294967295;
	shr.u64 	%rd5374, %rd5372, 32;
	add.s64 	%rd5375, %rd5347, %rd5374;
	mad.lo.s64 	%rd5376, %rd370, %rd318, %rd5375;
	and.b64  	%rd5377, %rd5376, 4294967295;
	shr.u64 	%rd5378, %rd5376, 32;
	mad.lo.s64 	%rd5379, %rd5353, 977, %rd5139;
	shr.u64 	%rd5380, %rd5379, 32;
	mad.lo.s64 	%rd5381, %rd5357, 977, %rd5380;
	add.s64 	%rd5382, %rd5381, %rd5163;
	and.b64  	%rd5383, %rd5382, 4294967295;
	shr.u64 	%rd5384, %rd5382, 32;
	mad.lo.s64 	%rd5385, %rd5361, 977, %rd5384;
	add.s64 	%rd5386, %rd5385, %rd5194;
	and.b64  	%rd5387, %rd5386, 4294967295;
	shr.u64 	%rd5388, %rd5386, 32;
	mad.lo.s64 	%rd5389, %rd5365, 977, %rd5388;
	add.s64 	%rd5390, %rd5389, %rd5225;
	and.b64  	%rd5391, %rd5390, 4294967295;
	shr.u64 	%rd5392, %rd5390, 32;
	mad.lo.s64 	%rd5393, %rd5369, 977, %rd5392;
	add.s64 	%rd5394, %rd5393, %rd5256;
	and.b64  	%rd5395, %rd5394, 4294967295;
	shr.u64 	%rd5396, %rd5394, 32;
	mad.lo.s64 	%rd5397, %rd5373, 977, %rd5396;
	add.s64 	%rd5398, %rd5397, %rd5287;
	and.b64  	%rd5399, %rd5398, 4294967295;
	shr.u64 	%rd5400, %rd5398, 32;
	mad.lo.s64 	%rd5401, %rd5377, 977, %rd5400;
	add.s64 	%rd5402, %rd5401, %rd5318;
	and.b64  	%rd5403, %rd5402, 4294967295;
	shr.u64 	%rd5404, %rd5402, 32;
	mad.lo.s64 	%rd5405, %rd5378, 977, %rd5404;
	add.s64 	%rd5406, %rd5405, %rd5349;
	and.b64  	%rd5407, %rd5406, 4294967295;
	shr.u64 	%rd5408, %rd5406, 32;
	add.s64 	%rd371, %rd5353, %rd5383;
	shr.u64 	%rd5409, %rd371, 32;
	add.s64 	%rd5410, %rd5357, %rd5409;
	add.s64 	%rd15888, %rd5410, %rd5387;
	shr.u64 	%rd5411, %rd15888, 32;
	add.s64 	%rd5412, %rd5361, %rd5411;
	add.s64 	%rd15889, %rd5412, %rd5391;
	shr.u64 	%rd5413, %rd15889, 32;
	add.s64 	%rd5414, %rd5365, %rd5413;
	add.s64 	%rd15890, %rd5414, %rd5395;
	shr.u64 	%rd5415, %rd15890, 32;
	add.s64 	%rd5416, %rd5369, %rd5415;
	add.s64 	%rd15891, %rd5416, %rd5399;
	shr.u64 	%rd5417, %rd15891, 32;
	add.s64 	%rd5418, %rd5373, %rd5417;
	add.s64 	%rd15892, %rd5418, %rd5403;
	shr.u64 	%rd5419, %rd15892, 32;
	add.s64 	%rd5420, %rd5377, %rd5419;
	add.s64 	%rd5421, %rd5420, %rd5407;
	shr.u64 	%rd5422, %rd5421, 32;
	add.s64 	%rd5423, %rd5422, %rd5408;
	add.s64 	%rd15886, %rd5379, %rd5423;
	cvt.u32.u64 	%r2156, %rd5421;
	setp.ne.s32 	%p124, %r2156, -1;
	mov.u64 	%rd15887, %rd371;
	@%p124 bra 	$L__BB0_149;
	cvt.u32.u64 	%r1027, %rd15892;
	setp.ne.s32 	%p125, %r1027, -1;
	mov.b32 	%r2156, -1;
	mov.u64 	%rd15887, %rd371;
	@%p125 bra 	$L__BB0_149;
	cvt.u32.u64 	%r1029, %rd15891;
	setp.ne.s32 	%p126, %r1029, -1;
	mov.b64 	%rd15892, 4294967295;
	mov.u64 	%rd15887, %rd371;
	@%p126 bra 	$L__BB0_149;
	cvt.u32.u64 	%r1031, %rd15890;
	setp.ne.s32 	%p127, %r1031, -1;
	mov.b64 	%rd15891, 4294967295;
	mov.u64 	%rd15887, %rd371;
	mov.u64 	%rd15892, %rd15891;
	@%p127 bra 	$L__BB0_149;
	cvt.u32.u64 	%r1033, %rd15889;
	setp.ne.s32 	%p128, %r1033, -1;
	mov.b64 	%rd15890, 4294967295;
	mov.u64 	%rd15887, %rd371;
	mov.u64 	%rd15891, %rd15890;
	mov.u64 	%rd15892, %rd15890;
	@%p128 bra 	$L__BB0_149;
	cvt.u32.u64 	%r1035, %rd15888;
	setp.ne.s32 	%p129, %r1035, -1;
	mov.b64 	%rd15889, 4294967295;
	mov.u64 	%rd15887, %rd371;
	mov.u64 	%rd15890, %rd15889;
	mov.u64 	%rd15891, %rd15889;
	mov.u64 	%rd15892, %rd15889;
	@%p129 bra 	$L__BB0_149;
	cvt.u32.u64 	%r1037, %rd371;
	mov.b64 	%rd15888, 4294967295;
	setp.eq.s32 	%p130, %r1037, -1;
	@%p130 bra 	$L__BB0_148;
	setp.ne.s32 	%p131, %r1037, -2;
	mov.u64 	%rd15887, %rd371;
	mov.u64 	%rd15889, %rd15888;
	mov.u64 	%rd15890, %rd15888;
	mov.u64 	%rd15891, %rd15888;
	mov.u64 	%rd15892, %rd15888;
	@%p131 bra 	$L__BB0_149;
	cvt.u32.u64 	%r1039, %rd15886;
	setp.lt.u32 	%p132, %r1039, -977;
	mov.b64 	%rd15887, 4294967294;
	mov.u64 	%rd15889, %rd15888;
	mov.u64 	%rd15890, %rd15888;
	mov.u64 	%rd15891, %rd15888;
	mov.u64 	%rd15892, %rd15888;
	@%p132 bra 	$L__BB0_149;
$L__BB0_148:
	and.b64  	%rd5431, %rd15886, 4294967295;
	add.s64 	%rd15886, %rd5431, -4294966319;
	shr.s64 	%rd5432, %rd15886, 63;
	and.b64  	%rd5433, %rd371, 4294967295;
	add.s64 	%rd5434, %rd5432, %rd5433;
	add.s64 	%rd15887, %rd5434, -4294967294;
	shr.s64 	%rd15888, %rd15887, 63;
	cvt.u32.u64 	%r2156, %rd15888;
	mov.u64 	%rd15889, %rd15888;
	mov.u64 	%rd15890, %rd15888;
	mov.u64 	%rd15891, %rd15888;
	mov.u64 	%rd15892, %rd15888;
$L__BB0_149:
	and.b64  	%rd5435, %rd15864, 4294967295;
	cvt.u64.u32 	%rd5436, %r2143;
	sub.s64 	%rd5437, %rd5435, %rd5436;
	shr.u64 	%rd5438, %rd5437, 63;
	and.b64  	%rd5439, %rd15865, 4294967295;
	cvt.u64.u32 	%rd5440, %r2142;
	add.s64 	%rd5441, %rd5438, %rd5440;
	sub.s64 	%rd5442, %rd5439, %rd5441;
	shr.u64 	%rd5443, %rd5442, 63;
	and.b64  	%rd5444, %rd15866, 4294967295;
	cvt.u64.u32 	%rd5445, %r2141;
	add.s64 	%rd5446, %rd5443, %rd5445;
	sub.s64 	%rd5447, %rd5444, %rd5446;
	shr.u64 	%rd5448, %rd5447, 63;
	and.b64  	%rd5449, %rd15867, 4294967295;
	cvt.u64.u32 	%rd5450, %r2140;
	add.s64 	%rd5451, %rd5448, %rd5450;
	sub.s64 	%rd5452, %rd5449, %rd5451;
	shr.u64 	%rd5453, %rd5452, 63;
	and.b64  	%rd5454, %rd15868, 4294967295;
	cvt.u64.u32 	%rd5455, %r2139;
	add.s64 	%rd5456, %rd5453, %rd5455;
	sub.s64 	%rd5457, %rd5454, %rd5456;
	shr.u64 	%rd5458, %rd5457, 63;
	and.b64  	%rd5459, %rd15869, 4294967295;
	cvt.u64.u32 	%rd5460, %r2138;
	add.s64 	%rd5461, %rd5458, %rd5460;
	sub.s64 	%rd5462, %rd5459, %rd5461;
	shr.u64 	%rd5463, %rd5462, 63;
	and.b64  	%rd5464, %rd15870, 4294967295;
	cvt.u64.u32 	%rd5465, %r2137;
	add.s64 	%rd5466, %rd5463, %rd5465;
	sub.s64 	%rd5467, %rd5464, %rd5466;
	shr.u64 	%rd5468, %rd5467, 63;
	cvt.u32.u64 	%r1040, %rd5468;
	add.s32 	%r1041, %r2136, %r1040;
	sub.s32 	%r1042, %r2154, %r1041;
	and.b64  	%rd5469, %rd5437, 2147483648;
	shl.b64 	%rd5470, %rd5437, 1;
	and.b64  	%rd5471, %rd5470, 4294967294;
	shr.u64 	%rd5472, %rd5469, 31;
	shl.b64 	%rd5473, %rd5442, 1;
	or.b64  	%rd5474, %rd5473, %rd5472;
	and.b64  	%rd5475, %rd5474, 4294967295;
	shr.u64 	%rd5476, %rd5442, 31;
	and.b64  	%rd5477, %rd5476, 1;
	shl.b64 	%rd5478, %rd5447, 1;
	or.b64  	%rd5479, %rd5478, %rd5477;
	and.b64  	%rd5480, %rd5479, 4294967295;
	shr.u64 	%rd5481, %rd5447, 31;
	and.b64  	%rd5482, %rd5481, 1;
	and.b64  	%rd5483, %rd5452, 2147483648;
	shl.b64 	%rd5484, %rd5452, 1;
	or.b64  	%rd5485, %rd5484, %rd5482;
	and.b64  	%rd5486, %rd5485, 4294967295;
	shr.u64 	%rd5487, %rd5483, 31;
	shl.b64 	%rd5488, %rd5457, 1;
	or.b64  	%rd5489, %rd5488, %rd5487;
	and.b64  	%rd5490, %rd5489, 4294967295;
	shr.u64 	%rd5491, %rd5457, 31;
	and.b64  	%rd5492, %rd5491, 1;
	shl.b64 	%rd5493, %rd5462, 1;
	or.b64  	%rd5494, %rd5493, %rd5492;
	and.b64  	%rd5495, %rd5494, 4294967295;
	shr.u64 	%rd5496, %rd5462, 31;
	and.b64  	%rd5497, %rd5496, 1;
	shl.b64 	%rd5498, %rd5467, 1;
	or.b64  	%rd5499, %rd5498, %rd5497;
	and.b64  	%rd5500, %rd5499, 4294967295;
	shr.u64 	%rd5501, %rd5467, 31;
	and.b64  	%rd5502, %rd5501, 1;
	mul.wide.u32 	%rd5503, %r1042, 2;
	add.s64 	%rd5504, %rd5503, %rd5502;
	and.b64  	%rd5505, %rd5504, 4294967295;
	shr.u64 	%rd5506, %rd5504, 32;
	mad.lo.s64 	%rd5507, %rd5506, 977, %rd5471;
	shr.u64 	%rd5508, %rd5507, 32;
	add.s64 	%rd5509, %rd5508, %rd5475;
	and.b64  	%rd5510, %rd5509, 4294967295;
	shr.u64 	%rd5511, %rd5509, 32;
	add.s64 	%rd5512, %rd5511, %rd5480;
	and.b64  	%rd5513, %rd5512, 4294967295;
	shr.u64 	%rd5514, %rd5512, 32;
	add.s64 	%rd5515, %rd5514, %rd5486;
	and.b64  	%rd5516, %rd5515, 4294967295;
	shr.u64 	%rd5517, %rd5515, 32;
	add.s64 	%rd5518, %rd5517, %rd5490;
	and.b64  	%rd5519, %rd5518, 4294967295;
	shr.u64 	%rd5520, %rd5518, 32;
	add.s64 	%rd5521, %rd5520, %rd5495;
	and.b64  	%rd5522, %rd5521, 4294967295;
	shr.u64 	%rd5523, %rd5521, 32;
	add.s64 	%rd5524, %rd5523, %rd5500;
	and.b64  	%rd5525, %rd5524, 4294967295;
	shr.u64 	%rd5526, %rd5524, 32;
	add.s64 	%rd5527, %rd5526, %rd5505;
	and.b64  	%rd5528, %rd5527, 4294967295;
	shr.u64 	%rd5529, %rd5527, 32;
	add.s64 	%rd388, %rd5506, %rd5510;
	shr.u64 	%rd5530, %rd388, 32;
	add.s64 	%rd15895, %rd5530, %rd5513;
	shr.u64 	%rd5531, %rd15895, 32;
	add.s64 	%rd15896, %rd5531, %rd5516;
	shr.u64 	%rd5532, %rd15896, 32;
	add.s64 	%rd15897, %rd5532, %rd5519;
	shr.u64 	%rd5533, %rd15897, 32;
	add.s64 	%rd15898, %rd5533, %rd5522;
	shr.u64 	%rd5534, %rd15898, 32;
	add.s64 	%rd15899, %rd5534, %rd5525;
	shr.u64 	%rd5535, %rd15899, 32;
	add.s64 	%rd394, %rd5535, %rd5528;
	shr.u64 	%rd5536, %rd394, 32;
	add.s64 	%rd5537, %rd5536, %rd5529;
	add.s64 	%rd15893, %rd5507, %rd5537;
	cvt.u32.u64 	%r1043, %rd394;
	setp.ne.s32 	%p133, %r1043, -1;
	mov.u64 	%rd15894, %rd388;
	mov.u64 	%rd15900, %rd394;
	@%p133 bra 	$L__BB0_159;
	cvt.u32.u64 	%r1044, %rd15899;
	setp.ne.s32 	%p134, %r1044, -1;
	mov.b64 	%rd15900, 4294967295;
	mov.u64 	%rd15894, %rd388;
	@%p134 bra 	$L__BB0_159;
	cvt.u32.u64 	%r1045, %rd15898;
	setp.ne.s32 	%p135, %r1045, -1;
	mov.b64 	%rd15899, 4294967295;
	mov.u64 	%rd15894, %rd388;
	mov.u64 	%rd15900, %rd15899;
	@%p135 bra 	$L__BB0_159;
	cvt.u32.u64 	%r1046, %rd15897;
	setp.ne.s32 	%p136, %r1046, -1;
	mov.b64 	%rd15898, 4294967295;
	mov.u64 	%rd15894, %rd388;
	mov.u64 	%rd15899, %rd15898;
	mov.u64 	%rd15900, %rd15898;
	@%p136 bra 	$L__BB0_159;
	cvt.u32.u64 	%r1047, %rd15896;
	setp.ne.s32 	%p137, %r1047, -1;
	mov.b64 	%rd15897, 4294967295;
	mov.u64 	%rd15894, %rd388;
	mov.u64 	%rd15898, %rd15897;
	mov.u64 	%rd15899, %rd15897;
	mov.u64 	%rd15900, %rd15897;
	@%p137 bra 	$L__BB0_159;
	cvt.u32.u64 	%r1048, %rd15895;
	setp.ne.s32 	%p138, %r1048, -1;
	mov.b64 	%rd15896, 4294967295;
	mov.u64 	%rd15894, %rd388;
	mov.u64 	%rd15897, %rd15896;
	mov.u64 	%rd15898, %rd15896;
	mov.u64 	%rd15899, %rd15896;
	mov.u64 	%rd15900, %rd15896;
	@%p138 bra 	$L__BB0_159;
	cvt.u32.u64 	%r1049, %rd388;
	mov.b64 	%rd15895, 4294967295;
	setp.eq.s32 	%p139, %r1049, -1;
	@%p139 bra 	$L__BB0_158;
	setp.ne.s32 	%p140, %r1049, -2;
	mov.u64 	%rd15894, %rd388;
	mov.u64 	%rd15896, %rd15895;
	mov.u64 	%rd15897, %rd15895;
	mov.u64 	%rd15898, %rd15895;
	mov.u64 	%rd15899, %rd15895;
	mov.u64 	%rd15900, %rd15895;
	@%p140 bra 	$L__BB0_159;
	cvt.u32.u64 	%r1050, %rd15893;
	setp.lt.u32 	%p141, %r1050, -977;
	mov.b64 	%rd15894, 4294967294;
	mov.u64 	%rd15896, %rd15895;
	mov.u64 	%rd15897, %rd15895;
	mov.u64 	%rd15898, %rd15895;
	mov.u64 	%rd15899, %rd15895;
	mov.u64 	%rd15900, %rd15895;
	@%p141 bra 	$L__BB0_159;
$L__BB0_158:
	and.b64  	%rd5546, %rd15893, 4294967295;
	add.s64 	%rd15893, %rd5546, -4294966319;
	shr.s64 	%rd5547, %rd15893, 63;
	and.b64  	%rd5548, %rd388, 4294967295;
	add.s64 	%rd5549, %rd5547, %rd5548;
	add.s64 	%rd15894, %rd5549, -4294967294;
	shr.s64 	%rd15895, %rd15894, 63;
	add.s64 	%rd5550, %rd15895, %rd394;
	add.s64 	%rd15900, %rd5550, 1;
	mov.u64 	%rd15896, %rd15895;
	mov.u64 	%rd15897, %rd15895;
	mov.u64 	%rd15898, %rd15895;
	mov.u64 	%rd15899, %rd15895;
$L__BB0_159:
	cvt.u64.u32 	%rd5551, %r2151;
	mul.lo.s64 	%rd5552, %rd363, %rd5551;
	and.b64  	%rd5553, %rd5552, 4294967295;
	shr.u64 	%rd5554, %rd5552, 32;
	mad.lo.s64 	%rd5555, %rd364, %rd5551, %rd5554;
	and.b64  	%rd5556, %rd5555, 4294967295;
	shr.u64 	%rd5557, %rd5555, 32;
	mad.lo.s64 	%rd5558, %rd365, %rd5551, %rd5557;
	and.b64  	%rd5559, %rd5558, 4294967295;
	shr.u64 	%rd5560, %rd5558, 32;
	mad.lo.s64 	%rd5561, %rd366, %rd5551, %rd5560;
	and.b64  	%rd5562, %rd5561, 4294967295;
	shr.u64 	%rd5563, %rd5561, 32;
	mad.lo.s64 	%rd5564, %rd367, %rd5551, %rd5563;
	and.b64  	%rd5565, %rd5564, 4294967295;
	shr.u64 	%rd5566, %rd5564, 32;
	mad.lo.s64 	%rd5567, %rd368, %rd5551, %rd5566;
	and.b64  	%rd5568, %rd5567, 4294967295;
	shr.u64 	%rd5569, %rd5567, 32;
	mad.lo.s64 	%rd5570, %rd369, %rd5551, %rd5569;
	and.b64  	%rd5571, %rd5570, 4294967295;
	shr.u64 	%rd5572, %rd5570, 32;
	mad.lo.s64 	%rd5573, %rd370, %rd5551, %rd5572;
	and.b64  	%rd5574, %rd5573, 4294967295;
	shr.u64 	%rd5575, %rd5573, 32;
	cvt.u64.u32 	%rd5576, %r2150;
	mad.lo.s64 	%rd5577, %rd363, %rd5576, %rd5556;
	and.b64  	%rd5578, %rd5577, 4294967295;
	shr.u64 	%rd5579, %rd5577, 32;
	add.s64 	%rd5580, %rd5559, %rd5579;
	mad.lo.s64 	%rd5581, %rd364, %rd5576, %rd5580;
	and.b64  	%rd5582, %rd5581, 4294967295;
	shr.u64 	%rd5583, %rd5581, 32;
	add.s64 	%rd5584, %rd5562, %rd5583;
	mad.lo.s64 	%rd5585, %rd365, %rd5576, %rd5584;
	and.b64  	%rd5586, %rd5585, 4294967295;
	shr.u64 	%rd5587, %rd5585, 32;
	add.s64 	%rd5588, %rd5565, %rd5587;
	mad.lo.s64 	%rd5589, %rd366, %rd5576, %rd5588;
	and.b64  	%rd5590, %rd5589, 4294967295;
	shr.u64 	%rd5591, %rd5589, 32;
	add.s64 	%rd5592, %rd5568, %rd5591;
	mad.lo.s64 	%rd5593, %rd367, %rd5576, %rd5592;
	and.b64  	%rd5594, %rd5593, 4294967295;
	shr.u64 	%rd5595, %rd5593, 32;
	add.s64 	%rd5596, %rd5571, %rd5595;
	mad.lo.s64 	%rd5597, %rd368, %rd5576, %rd5596;
	and.b64  	%rd5598, %rd5597, 4294967295;
	shr.u64 	%rd5599, %rd5597, 32;
	add.s64 	%rd5600, %rd5574, %rd5599;
	mad.lo.s64 	%rd5601, %rd369, %rd5576, %rd5600;
	and.b64  	%rd5602, %rd5601, 4294967295;
	shr.u64 	%rd5603, %rd5601, 32;
	add.s64 	%rd5604, %rd5575, %rd5603;
	mad.lo.s64 	%rd5605, %rd370, %rd5576, %rd5604;
	and.b64  	%rd5606, %rd5605, 4294967295;
	shr.u64 	%rd5607, %rd5605, 32;
	cvt.u64.u32 	%rd5608, %r2149;
	mad.lo.s64 	%rd5609, %rd363, %rd5608, %rd5582;
	and.b64  	%rd5610, %rd5609, 4294967295;
	shr.u64 	%rd5611, %rd5609, 32;
	add.s64 	%rd5612, %rd5586, %rd5611;
	mad.lo.s64 	%rd5613, %rd364, %rd5608, %rd5612;
	and.b64  	%rd5614, %rd5613, 4294967295;
	shr.u64 	%rd5615, %rd5613, 32;
	add.s64 	%rd5616, %rd5590, %rd5615;
	mad.lo.s64 	%rd5617, %rd365, %rd5608, %rd5616;
	and.b64  	%rd5618, %rd5617, 4294967295;
	shr.u64 	%rd5619, %rd5617, 32;
	add.s64 	%rd5620, %rd5594, %rd5619;
	mad.lo.s64 	%rd5621, %rd366, %rd5608, %rd5620;
	and.b64  	%rd5622, %rd5621, 4294967295;
	shr.u64 	%rd5623, %rd5621, 32;
	add.s64 	%rd5624, %rd5598, %rd5623;
	mad.lo.s64 	%rd5625, %rd367, %rd5608, %rd5624;
	and.b64  	%rd5626, %rd5625, 4294967295;
	shr.u64 	%rd5627, %rd5625, 32;
	add.s64 	%rd5628, %rd5602, %rd5627;
	mad.lo.s64 	%rd5629, %rd368, %rd5608, %rd5628;
	and.b64  	%rd5630, %rd5629, 4294967295;
	shr.u64 	%rd5631, %rd5629, 32;
	add.s64 	%rd5632, %rd5606, %rd5631;
	mad.lo.s64 	%rd5633, %rd369, %rd5608, %rd5632;
	and.b64  	%rd5634, %rd5633, 4294967295;
	shr.u64 	%rd5635, %rd5633, 32;
	add.s64 	%rd5636, %rd5607, %rd5635;
	mad.lo.s64 	%rd5637, %rd370, %rd5608, %rd5636;
	and.b64  	%rd5638, %rd5637, 4294967295;
	shr.u64 	%rd5639, %rd5637, 32;
	cvt.u64.u32 	%rd5640, %r2148;
	mad.lo.s64 	%rd5641, %rd363, %rd5640, %rd5614;
	and.b64  	%rd5642, %rd5641, 4294967295;
	shr.u64 	%rd5643, %rd5641, 32;
	add.s64 	%rd5644, %rd5618, %rd5643;
	mad.lo.s64 	%rd5645, %rd364, %rd5640, %rd5644;
	and.b64  	%rd5646, %rd5645, 4294967295;
	shr.u64 	%rd5647, %rd5645, 32;
	add.s64 	%rd5648, %rd5622, %rd5647;
	mad.lo.s64 	%rd5649, %rd365, %rd5640, %rd5648;
	and.b64  	%rd5650, %rd5649, 4294967295;
	shr.u64 	%rd5651, %rd5649, 32;
	add.s64 	%rd5652, %rd5626, %rd5651;
	mad.lo.s64 	%rd5653, %rd366, %rd5640, %rd5652;
	and.b64  	%rd5654, %rd5653, 4294967295;
	shr.u64 	%rd5655, %rd5653, 32;
	add.s64 	%rd5656, %rd5630, %rd5655;
	mad.lo.s64 	%rd5657, %rd367, %rd5640, %rd5656;
	and.b64  	%rd5658, %rd5657, 4294967295;
	shr.u64 	%rd5659, %rd5657, 32;
	add.s64 	%rd5660, %rd5634, %rd5659;
	mad.lo.s64 	%rd5661, %rd368, %rd5640, %rd5660;
	and.b64  	%rd5662, %rd5661, 4294967295;
	shr.u64 	%rd5663, %rd5661, 32;
	add.s64 	%rd5664, %rd5638, %rd5663;
	mad.lo.s64 	%rd5665, %rd369, %rd5640, %rd5664;
	and.b64  	%rd5666, %rd5665, 4294967295;
	shr.u64 	%rd5667, %rd5665, 32;
	add.s64 	%rd5668, %rd5639, %rd5667;
	mad.lo.s64 	%rd5669, %rd370, %rd5640, %rd5668;
	and.b64  	%rd5670, %rd5669, 4294967295;
	shr.u64 	%rd5671, %rd5669, 32;
	cvt.u64.u32 	%rd5672, %r2147;
	mad.lo.s64 	%rd5673, %rd363, %rd5672, %rd5646;
	and.b64  	%rd5674, %rd5673, 4294967295;
	shr.u64 	%rd5675, %rd5673, 32;
	add.s64 	%rd5676, %rd5650, %rd5675;
	mad.lo.s64 	%rd5677, %rd364, %rd5672, %rd5676;
	and.b64  	%rd5678, %rd5677, 4294967295;
	shr.u64 	%rd5679, %rd5677, 32;
	add.s64 	%rd5680, %rd5654, %rd5679;
	mad.lo.s64 	%rd5681, %rd365, %rd5672, %rd5680;
	and.b64  	%rd5682, %rd5681, 4294967295;
	shr.u64 	%rd5683, %rd5681, 32;
	add.s64 	%rd5684, %rd5658, %rd5683;
	mad.lo.s64 	%rd5685, %rd366, %rd5672, %rd5684;
	and.b64  	%rd5686, %rd5685, 4294967295;
	shr.u64 	%rd5687, %rd5685, 32;
	add.s64 	%rd5688, %rd5662, %rd5687;
	mad.lo.s64 	%rd5689, %rd367, %rd5672, %rd5688;
	and.b64  	%rd5690, %rd5689, 4294967295;
	shr.u64 	%rd5691, %rd5689, 32;
	add.s64 	%rd5692, %rd5666, %rd5691;
	mad.lo.s64 	%rd5693, %rd368, %rd5672, %rd5692;
	and.b64  	%rd5694, %rd5693, 4294967295;
	shr.u64 	%rd5695, %rd5693, 32;
	add.s64 	%rd5696, %rd5670, %rd5695;
	mad.lo.s64 	%rd5697, %rd369, %rd5672, %rd5696;
	and.b64  	%rd5698, %rd5697, 4294967295;
	shr.u64 	%rd5699, %rd5697, 32;
	add.s64 	%rd5700, %rd5671, %rd5699;
	mad.lo.s64 	%rd5701, %rd370, %rd5672, %rd5700;
	and.b64  	%rd5702, %rd5701, 4294967295;
	shr.u64 	%rd5703, %rd5701, 32;
	cvt.u64.u32 	%rd5704, %r2146;
	mad.lo.s64 	%rd5705, %rd363, %rd5704, %rd5678;
	and.b64  	%rd5706, %rd5705, 4294967295;
	shr.u64 	%rd5707, %rd5705, 32;
	add.s64 	%rd5708, %rd5682, %rd5707;
	mad.lo.s64 	%rd5709, %rd364, %rd5704, %rd5708;
	and.b64  	%rd5710, %rd5709, 4294967295;
	shr.u64 	%rd5711, %rd5709, 32;
	add.s64 	%rd5712, %rd5686, %rd5711;
	mad.lo.s64 	%rd5713, %rd365, %rd5704, %rd5712;
	and.b64  	%rd5714, %rd5713, 4294967295;
	shr.u64 	%rd5715, %rd5713, 32;
	add.s64 	%rd5716, %rd5690, %rd5715;
	mad.lo.s64 	%rd5717, %rd366, %rd5704, %rd5716;
	and.b64  	%rd5718, %rd5717, 4294967295;
	shr.u64 	%rd5719, %rd5717, 32;
	add.s64 	%rd5720, %rd5694, %rd5719;
	mad.lo.s64 	%rd5721, %rd367, %rd5704, %rd5720;
	and.b64  	%rd5722, %rd5721, 4294967295;
	shr.u64 	%rd5723, %rd5721, 32;
	add.s64 	%rd5724, %rd5698, %rd5723;
	mad.lo.s64 	%rd5725, %rd368, %rd5704, %rd5724;
	and.b64  	%rd5726, %rd5725, 4294967295;
	shr.u64 	%rd5727, %rd5725, 32;
	add.s64 	%rd5728, %rd5702, %rd5727;
	mad.lo.s64 	%rd5729, %rd369, %rd5704, %rd5728;
	and.b64  	%rd5730, %rd5729, 4294967295;
	shr.u64 	%rd5731, %rd5729, 32;
	add.s64 	%rd5732, %rd5703, %rd5731;
	mad.lo.s64 	%rd5733, %rd370, %rd5704, %rd5732;
	and.b64  	%rd5734, %rd5733, 4294967295;
	shr.u64 	%rd5735, %rd5733, 32;
	cvt.u64.u32 	%rd5736, %r2145;
	mad.lo.s64 	%rd5737, %rd363, %rd5736, %rd5710;
	and.b64  	%rd5738, %rd5737, 4294967295;
	shr.u64 	%rd5739, %rd5737, 32;
	add.s64 	%rd5740, %rd5714, %rd5739;
	mad.lo.s64 	%rd5741, %rd364, %rd5736, %rd5740;
	and.b64  	%rd5742, %rd5741, 4294967295;
	shr.u64 	%rd5743, %rd5741, 32;
	add.s64 	%rd5744, %rd5718, %rd5743;
	mad.lo.s64 	%rd5745, %rd365, %rd5736, %rd5744;
	and.b64  	%rd5746, %rd5745, 4294967295;
	shr.u64 	%rd5747, %rd5745, 32;
	add.s64 	%rd5748, %rd5722, %rd5747;
	mad.lo.s64 	%rd5749, %rd366, %rd5736, %rd5748;
	and.b64  	%rd5750, %rd5749, 4294967295;
	shr.u64 	%rd5751, %rd5749, 32;
	add.s64 	%rd5752, %rd5726, %rd5751;
	mad.lo.s64 	%rd5753, %rd367, %rd5736, %rd5752;
	and.b64  	%rd5754, %rd5753, 4294967295;
	shr.u64 	%rd5755, %rd5753, 32;
	add.s64 	%rd5756, %rd5730, %rd5755;
	mad.lo.s64 	%rd5757, %rd368, %rd5736, %rd5756;
	and.b64  	%rd5758, %rd5757, 4294967295;
	shr.u64 	%rd5759, %rd5757, 32;
	add.s64 	%rd5760, %rd5734, %rd5759;
	mad.lo.s64 	%rd5761, %rd369, %rd5736, %rd5760;
	and.b64  	%rd5762, %rd5761, 4294967295;
	shr.u64 	%rd5763, %rd5761, 32;
	add.s64 	%rd5764, %rd5735, %rd5763;
	mad.lo.s64 	%rd5765, %rd370, %rd5736, %rd5764;
	and.b64  	%rd5766, %rd5765, 4294967295;
	shr.u64 	%rd5767, %rd5765, 32;
	cvt.u64.u32 	%rd5768, %r2144;
	mad.lo.s64 	%rd5769, %rd363, %rd5768, %rd5742;
	and.b64  	%rd5770, %rd5769, 4294967295;
	shr.u64 	%rd5771, %rd5769, 32;
	add.s64 	%rd5772, %rd5746, %rd5771;
	mad.lo.s64 	%rd5773, %rd364, %rd5768, %rd5772;
	and.b64  	%rd5774, %rd5773, 4294967295;
	shr.u64 	%rd5775, %rd5773, 32;
	add.s64 	%rd5776, %rd5750, %rd5775;
	mad.lo.s64 	%rd5777, %rd365, %rd5768, %rd5776;
	and.b64  	%rd5778, %rd5777, 4294967295;
	shr.u64 	%rd5779, %rd5777, 32;
	add.s64 	%rd5780, %rd5754, %rd5779;
	mad.lo.s64 	%rd5781, %rd366, %rd5768, %rd5780;
	and.b64  	%rd5782, %rd5781, 4294967295;
	shr.u64 	%rd5783, %rd5781, 32;
	add.s64 	%rd5784, %rd5758, %rd5783;
	mad.lo.s64 	%rd5785, %rd367, %rd5768, %rd5784;
	and.b64  	%rd5786, %rd5785, 4294967295;
	shr.u64 	%rd5787, %rd5785, 32;
	add.s64 	%rd5788, %rd5762, %rd5787;
	mad.lo.s64 	%rd5789, %rd368, %rd5768, %rd5788;
	and.b64  	%rd5790, %rd5789, 4294967295;
	shr.u64 	%rd5791, %rd5789, 32;
	add.s64 	%rd5792, %rd5766, %rd5791;
	mad.lo.s64 	%rd5793, %rd369, %rd5768, %rd5792;
	and.b64  	%rd5794, %rd5793, 4294967295;
	shr.u64 	%rd5795, %rd5793, 32;
	add.s64 	%rd5796, %rd5767, %rd5795;
	mad.lo.s64 	%rd5797, %rd370, %rd5768, %rd5796;
	and.b64  	%rd5798, %rd5797, 4294967295;
	shr.u64 	%rd5799, %rd5797, 32;
	mad.lo.s64 	%rd5800, %rd5774, 977, %rd5553;
	shr.u64 	%rd5801, %rd5800, 32;
	mad.lo.s64 	%rd5802, %rd5778, 977, %rd5801;
	add.s64 	%rd5803, %rd5802, %rd5578;
	and.b64  	%rd5804, %rd5803, 4294967295;
	shr.u64 	%rd5805, %rd5803, 32;
	mad.lo.s64 	%rd5806, %rd5782, 977, %rd5805;
	add.s64 	%rd5807, %rd5806, %rd5610;
	and.b64  	%rd5808, %rd5807, 4294967295;
	shr.u64 	%rd5809, %rd5807, 32;
	mad.lo.s64 	%rd5810, %rd5786, 977, %rd5809;
	add.s64 	%rd5811, %rd5810, %rd5642;
	and.b64  	%rd5812, %rd5811, 4294967295;
	shr.u64 	%rd5813, %rd5811, 32;
	mad.lo.s64 	%rd5814, %rd5790, 977, %rd5813;
	add.s64 	%rd5815, %rd5814, %rd5674;
	and.b64  	%rd5816, %rd5815, 4294967295;
	shr.u64 	%rd5817, %rd5815, 32;
	mad.lo.s64 	%rd5818, %rd5794, 977, %rd5817;
	add.s64 	%rd5819, %rd5818, %rd5706;
	and.b64  	%rd5820, %rd5819, 4294967295;
	shr.u64 	%rd5821, %rd5819, 32;
	mad.lo.s64 	%rd5822, %rd5798, 977, %rd5821;
	add.s64 	%rd5823, %rd5822, %rd5738;
	and.b64  	%rd5824, %rd5823, 4294967295;
	shr.u64 	%rd5825, %rd5823, 32;
	mad.lo.s64 	%rd5826, %rd5799, 977, %rd5825;
	add.s64 	%rd5827, %rd5826, %rd5770;
	and.b64  	%rd5828, %rd5827, 4294967295;
	shr.u64 	%rd5829, %rd5827, 32;
	add.s64 	%rd408, %rd5774, %rd5804;
	shr.u64 	%rd5830, %rd408, 32;
	add.s64 	%rd5831, %rd5778, %rd5830;
	add.s64 	%rd15903, %rd5831, %rd5808;
	shr.u64 	%rd5832, %rd15903, 32;
	add.s64 	%rd5833, %rd5782, %rd5832;
	add.s64 	%rd15904, %rd5833, %rd5812;
	shr.u64 	%rd5834, %rd15904, 32;
	add.s64 	%rd5835, %rd5786, %rd5834;
	add.s64 	%rd15905, %rd5835, %rd5816;
	shr.u64 	%rd5836, %rd15905, 32;
	add.s64 	%rd5837, %rd5790, %rd5836;
	add.s64 	%rd15906, %rd5837, %rd5820;
	shr.u64 	%rd5838, %rd15906, 32;
	add.s64 	%rd5839, %rd5794, %rd5838;
	add.s64 	%rd15907, %rd5839, %rd5824;
	shr.u64 	%rd5840, %rd15907, 32;
	add.s64 	%rd5841, %rd5798, %rd5840;
	add.s64 	%rd5842, %rd5841, %rd5828;
	shr.u64 	%rd5843, %rd5842, 32;
	add.s64 	%rd5844, %rd5843, %rd5829;
	add.s64 	%rd15901, %rd5800, %rd5844;
	cvt.u32.u64 	%r2157, %rd5842;
	setp.ne.s32 	%p142, %r2157, -1;
	mov.u64 	%rd15902, %rd408;
	@%p142 bra 	$L__BB0_169;
	cvt.u32.u64 	%r1052, %rd15907;
	setp.ne.s32 	%p143, %r1052, -1;
	mov.b32 	%r2157, -1;
	mov.u64 	%rd15902, %rd408;
	@%p143 bra 	$L__BB0_169;
	cvt.u32.u64 	%r1054, %rd15906;
	setp.ne.s32 	%p144, %r1054, -1;
	mov.b64 	%rd15907, 4294967295;
	mov.u64 	%rd15902, %rd408;
	@%p144 bra 	$L__BB0_169;
	cvt.u32.u64 	%r1056, %rd15905;
	setp.ne.s32 	%p145, %r1056, -1;
	mov.b64 	%rd15906, 4294967295;
	mov.u64 	%rd15902, %rd408;
	mov.u64 	%rd15907, %rd15906;
	@%p145 bra 	$L__BB0_169;
	cvt.u32.u64 	%r1058, %rd15904;
	setp.ne.s32 	%p146, %r1058, -1;
	mov.b64 	%rd15905, 4294967295;
	mov.u64 	%rd15902, %rd408;
	mov.u64 	%rd15906, %rd15905;
	mov.u64 	%rd15907, %rd15905;
	@%p146 bra 	$L__BB0_169;
	cvt.u32.u64 	%r1060, %rd15903;
	setp.ne.s32 	%p147, %r1060, -1;
	mov.b64 	%rd15904, 4294967295;
	mov.u64 	%rd15902, %rd408;
	mov.u64 	%rd15905, %rd15904;
	mov.u64 	%rd15906, %rd15904;
	mov.u64 	%rd15907, %rd15904;
	@%p147 bra 	$L__BB0_169;
	cvt.u32.u64 	%r1062, %rd408;
	mov.b64 	%rd15903, 4294967295;
	setp.eq.s32 	%p148, %r1062, -1;
	@%p148 bra 	$L__BB0_168;
	setp.ne.s32 	%p149, %r1062, -2;
	mov.u64 	%rd15902, %rd408;
	mov.u64 	%rd15904, %rd15903;
	mov.u64 	%rd15905, %rd15903;
	mov.u64 	%rd15906, %rd15903;
	mov.u64 	%rd15907, %rd15903;
	@%p149 bra 	$L__BB0_169;
	cvt.u32.u64 	%r1064, %rd15901;
	setp.lt.u32 	%p150, %r1064, -977;
	mov.b64 	%rd15902, 4294967294;
	mov.u64 	%rd15904, %rd15903;
	mov.u64 	%rd15905, %rd15903;
	mov.u64 	%rd15906, %rd15903;
	mov.u64 	%rd15907, %rd15903;
	@%p150 bra 	$L__BB0_169;
$L__BB0_168:
	and.b64  	%rd5852, %rd15901, 4294967295;
	add.s64 	%rd15901, %rd5852, -4294966319;
	shr.s64 	%rd5853, %rd15901, 63;
	and.b64  	%rd5854, %rd408, 4294967295;
	add.s64 	%rd5855, %rd5853, %rd5854;
	add.s64 	%rd15902, %rd5855, -4294967294;
	shr.s64 	%rd15903, %rd15902, 63;
	cvt.u32.u64 	%r2157, %rd15903;
	mov.u64 	%rd15904, %rd15903;
	mov.u64 	%rd15905, %rd15903;
	mov.u64 	%rd15906, %rd15903;
	mov.u64 	%rd15907, %rd15903;
$L__BB0_169:
	and.b64  	%rd425, %rd15893, 4294967295;
	mul.lo.s64 	%rd5856, %rd425, %rd425;
	and.b64  	%rd5857, %rd5856, 4294967295;
	shr.u64 	%rd5858, %rd5856, 32;
	and.b64  	%rd426, %rd15894, 4294967295;
	mul.lo.s64 	%rd5859, %rd426, %rd425;
	add.s64 	%rd5860, %rd5858, %rd5859;
	and.b64  	%rd5861, %rd5860, 4294967295;
	shr.u64 	%rd5862, %rd5860, 32;
	and.b64  	%rd427, %rd15895, 4294967295;
	mul.lo.s64 	%rd5863, %rd427, %rd425;
	add.s64 	%rd5864, %rd5862, %rd5863;
	and.b64  	%rd5865, %rd5864, 4294967295;
	shr.u64 	%rd5866, %rd5864, 32;
	and.b64  	%rd428, %rd15896, 4294967295;
	mul.lo.s64 	%rd5867, %rd428, %rd425;
	add.s64 	%rd5868, %rd5866, %rd5867;
	and.b64  	%rd5869, %rd5868, 4294967295;
	shr.u64 	%rd5870, %rd5868, 32;
	and.b64  	%rd429, %rd15897, 4294967295;
	mul.lo.s64 	%rd5871, %rd429, %rd425;
	add.s64 	%rd5872, %rd5870, %rd5871;
	and.b64  	%rd5873, %rd5872, 4294967295;
	shr.u64 	%rd5874, %rd5872, 32;
	and.b64  	%rd430, %rd15898, 4294967295;
	mul.lo.s64 	%rd5875, %rd430, %rd425;
	add.s64 	%rd5876, %rd5874, %rd5875;
	and.b64  	%rd5877, %rd5876, 4294967295;
	shr.u64 	%rd5878, %rd5876, 32;
	and.b64  	%rd431, %rd15899, 4294967295;
	mul.lo.s64 	%rd5879, %rd431, %rd425;
	add.s64 	%rd5880, %rd5878, %rd5879;
	and.b64  	%rd5881, %rd5880, 4294967295;
	shr.u64 	%rd5882, %rd5880, 32;
	and.b64  	%rd432, %rd15900, 4294967295;
	mul.lo.s64 	%rd5883, %rd432, %rd425;
	add.s64 	%rd5884, %rd5882, %rd5883;
	and.b64  	%rd5885, %rd5884, 4294967295;
	shr.u64 	%rd5886, %rd5884, 32;
	add.s64 	%rd5887, %rd5861, %rd5859;
	and.b64  	%rd5888, %rd5887, 4294967295;
	shr.u64 	%rd5889, %rd5887, 32;
	add.s64 	%rd5890, %rd5865, %rd5889;
	mad.lo.s64 	%rd5891, %rd426, %rd426, %rd5890;
	and.b64  	%rd5892, %rd5891, 4294967295;
	shr.u64 	%rd5893, %rd5891, 32;
	mul.lo.s64 	%rd5894, %rd427, %rd426;
	add.s64 	%rd5895, %rd5869, %rd5893;
	add.s64 	%rd5896, %rd5895, %rd5894;
	and.b64  	%rd5897, %rd5896, 4294967295;
	shr.u64 	%rd5898, %rd5896, 32;
	mul.lo.s64 	%rd5899, %rd428, %rd426;
	add.s64 	%rd5900, %rd5873, %rd5898;
	add.s64 	%rd5901, %rd5900, %rd5899;
	and.b64  	%rd5902, %rd5901, 4294967295;
	shr.u64 	%rd5903, %rd5901, 32;
	mul.lo.s64 	%rd5904, %rd429, %rd426;
	add.s64 	%rd5905, %rd5877, %rd5903;
	add.s64 	%rd5906, %rd5905, %rd5904;
	and.b64  	%rd5907, %rd5906, 4294967295;
	shr.u64 	%rd5908, %rd5906, 32;
	mul.lo.s64 	%rd5909, %rd430, %rd426;
	add.s64 	%rd5910, %rd5881, %rd5908;
	add.s64 	%rd5911, %rd5910, %rd5909;
	and.b64  	%rd5912, %rd5911, 4294967295;
	shr.u64 	%rd5913, %rd5911, 32;
	mul.lo.s64 	%rd5914, %rd431, %rd426;
	add.s64 	%rd5915, %rd5885, %rd5913;
	add.s64 	%rd5916, %rd5915, %rd5914;
	and.b64  	%rd5917, %rd5916, 4294967295;
	shr.u64 	%rd5918, %rd5916, 32;
	mul.lo.s64 	%rd5919, %rd432, %rd426;
	add.s64 	%rd5920, %rd5886, %rd5918;
	add.s64 	%rd5921, %rd5920, %rd5919;
	and.b64  	%rd5922, %rd5921, 4294967295;
	shr.u64 	%rd5923, %rd5921, 32;
	add.s64 	%rd5924, %rd5892, %rd5863;
	and.b64  	%rd5925, %rd5924, 4294967295;
	shr.u64 	%rd5926, %rd5924, 32;
	add.s64 	%rd5927, %rd5897, %rd5926;
	add.s64 	%rd5928, %rd5927, %rd5894;
	and.b64  	%rd5929, %rd5928, 4294967295;
	shr.u64 	%rd5930, %rd5928, 32;
	add.s64 	%rd5931, %rd5902, %rd5930;
	mad.lo.s64 	%rd5932, %rd427, %rd427, %rd5931;
	and.b64  	%rd5933, %rd5932, 4294967295;
	shr.u64 	%rd5934, %rd5932, 32;
	mul.lo.s64 	%rd5935, %rd428, %rd427;
	add.s64 	%rd5936, %rd5907, %rd5934;
	add.s64 	%rd5937, %rd5936, %rd5935;
	and.b64  	%rd5938, %rd5937, 4294967295;
	shr.u64 	%rd5939, %rd5937, 32;
	mul.lo.s64 	%rd5940, %rd429, %rd427;
	add.s64 	%rd5941, %rd5912, %rd5939;
	add.s64 	%rd5942, %rd5941, %rd5940;
	and.b64  	%rd5943, %rd5942, 4294967295;
	shr.u64 	%rd5944, %rd5942, 32;
	mul.lo.s64 	%rd5945, %rd430, %rd427;
	add.s64 	%rd5946, %rd5917, %rd5944;
	add.s64 	%rd5947, %rd5946, %rd5945;
	and.b64  	%rd5948, %rd5947, 4294967295;
	shr.u64 	%rd5949, %rd5947, 32;
	mul.lo.s64 	%rd5950, %rd431, %rd427;
	add.s64 	%rd5951, %rd5922, %rd5949;
	add.s64 	%rd5952, %rd5951, %rd5950;
	and.b64  	%rd5953, %rd5952, 4294967295;
	shr.u64 	%rd5954, %rd5952, 32;
	mul.lo.s64 	%rd5955, %rd432, %rd427;
	add.s64 	%rd5956, %rd5923, %rd5954;
	add.s64 	%rd5957, %rd5956, %rd5955;
	and.b64  	%rd5958, %rd5957, 4294967295;
	shr.u64 	%rd5959, %rd5957, 32;
	add.s64 	%rd5960, %rd5929, %rd5867;
	and.b64  	%rd5961, %rd5960, 4294967295;
	shr.u64 	%rd5962, %rd5960, 32;
	add.s64 	%rd5963, %rd5933, %rd5962;
	add.s64 	%rd5964, %rd5963, %rd5899;
	and.b64  	%rd5965, %rd5964, 4294967295;
	shr.u64 	%rd5966, %rd5964, 32;
	add.s64 	%rd5967, %rd5938, %rd5966;
	add.s64 	%rd5968, %rd5967, %rd5935;
	and.b64  	%rd5969, %rd5968, 4294967295;
	shr.u64 	%rd5970, %rd5968, 32;
	add.s64 	%rd5971, %rd5943, %rd5970;
	mad.lo.s64 	%rd5972, %rd428, %rd428, %rd5971;
	and.b64  	%rd5973, %rd5972, 4294967295;
	shr.u64 	%rd5974, %rd5972, 32;
	mul.lo.s64 	%rd5975, %rd429, %rd428;
	add.s64 	%rd5976, %rd5948, %rd5974;
	add.s64 	%rd5977, %rd5976, %rd5975;
	and.b64  	%rd5978, %rd5977, 4294967295;
	shr.u64 	%rd5979, %rd5977, 32;
	mul.lo.s64 	%rd5980, %rd430, %rd428;
	add.s64 	%rd5981, %rd5953, %rd5979;
	add.s64 	%rd5982, %rd5981, %rd5980;
	and.b64  	%rd5983, %rd5982, 4294967295;
	shr.u64 	%rd5984, %rd5982, 32;
	mul.lo.s64 	%rd5985, %rd431, %rd428;
	add.s64 	%rd5986, %rd5958, %rd5984;
	add.s64 	%rd5987, %rd5986, %rd5985;
	and.b64  	%rd5988, %rd5987, 4294967295;
	shr.u64 	%rd5989, %rd5987, 32;
	mul.lo.s64 	%rd5990, %rd432, %rd428;
	add.s64 	%rd5991, %rd5959, %rd5989;
	add.s64 	%rd5992, %rd5991, %rd5990;
	and.b64  	%rd5993, %rd5992, 4294967295;
	shr.u64 	%rd5994, %rd5992, 32;
	add.s64 	%rd5995, %rd5965, %rd5871;
	and.b64  	%rd5996, %rd5995, 4294967295;
	shr.u64 	%rd5997, %rd5995, 32;
	add.s64 	%rd5998, %rd5969, %rd5997;
	add.s64 	%rd5999, %rd5998, %rd5904;
	and.b64  	%rd6000, %rd5999, 4294967295;
	shr.u64 	%rd6001, %rd5999, 32;
	add.s64 	%rd6002, %rd5973, %rd6001;
	add.s64 	%rd6003, %rd6002, %rd5940;
	and.b64  	%rd6004, %rd6003, 4294967295;
	shr.u64 	%rd6005, %rd6003, 32;
	add.s64 	%rd6006, %rd5978, %rd6005;
	add.s64 	%rd6007, %rd6006, %rd5975;
	and.b64  	%rd6008, %rd6007, 4294967295;
	shr.u64 	%rd6009, %rd6007, 32;
	add.s64 	%rd6010, %rd5983, %rd6009;
	mad.lo.s64 	%rd6011, %rd429, %rd429, %rd6010;
	and.b64  	%rd6012, %rd6011, 4294967295;
	shr.u64 	%rd6013, %rd6011, 32;
	mul.lo.s64 	%rd6014, %rd430, %rd429;
	add.s64 	%rd6015, %rd5988, %rd6013;
	add.s64 	%rd6016, %rd6015, %rd6014;
	and.b64  	%rd6017, %rd6016, 4294967295;
	shr.u64 	%rd6018, %rd6016, 32;
	mul.lo.s64 	%rd6019, %rd431, %rd429;
	add.s64 	%rd6020, %rd5993, %rd6018;
	add.s64 	%rd6021, %rd6020, %rd6019;
	and.b64  	%rd6022, %rd6021, 4294967295;
	shr.u64 	%rd6023, %rd6021, 32;
	mul.lo.s64 	%rd6024, %rd432, %rd429;
	add.s64 	%rd6025, %rd5994, %rd6023;
	add.s64 	%rd6026, %rd6025, %rd6024;
	and.b64  	%rd6027, %rd6026, 4294967295;
	shr.u64 	%rd6028, %rd6026, 32;
	add.s64 	%rd6029, %rd6000, %rd5875;
	and.b64  	%rd6030, %rd6029, 4294967295;
	shr.u64 	%rd6031, %rd6029, 32;
	add.s64 	%rd6032, %rd6004, %rd6031;
	add.s64 	%rd6033, %rd6032, %rd5909;
	and.b64  	%rd6034, %rd6033, 4294967295;
	shr.u64 	%rd6035, %rd6033, 32;
	add.s64 	%rd6036, %rd6008, %rd6035;
	add.s64 	%rd6037, %rd6036, %rd5945;
	and.b64  	%rd6038, %rd6037, 4294967295;
	shr.u64 	%rd6039, %rd6037, 32;
	add.s64 	%rd6040, %rd6012, %rd6039;
	add.s64 	%rd6041, %rd6040, %rd5980;
	and.b64  	%rd6042, %rd6041, 4294967295;
	shr.u64 	%rd6043, %rd6041, 32;
	add.s64 	%rd6044, %rd6017, %rd6043;
	add.s64 	%rd6045, %rd6044, %rd6014;
	and.b64  	%rd6046, %rd6045, 4294967295;
	shr.u64 	%rd6047, %rd6045, 32;
	add.s64 	%rd6048, %rd6022, %rd6047;
	mad.lo.s64 	%rd6049, %rd430, %rd430, %rd6048;
	and.b64  	%rd6050, %rd6049, 4294967295;
	shr.u64 	%rd6051, %rd6049, 32;
	mul.lo.s64 	%rd6052, %rd431, %rd430;
	add.s64 	%rd6053, %rd6027, %rd6051;
	add.s64 	%rd6054, %rd6053, %rd6052;
	and.b64  	%rd6055, %rd6054, 4294967295;
	shr.u64 	%rd6056, %rd6054, 32;
	mul.lo.s64 	%rd6057, %rd432, %rd430;
	add.s64 	%rd6058, %rd6028, %rd6056;
	add.s64 	%rd6059, %rd6058, %rd6057;
	and.b64  	%rd6060, %rd6059, 4294967295;
	shr.u64 	%rd6061, %rd6059, 32;
	add.s64 	%rd6062, %rd6034, %rd5879;
	and.b64  	%rd6063, %rd6062, 4294967295;
	shr.u64 	%rd6064, %rd6062, 32;
	add.s64 	%rd6065, %rd6038, %rd6064;
	add.s64 	%rd6066, %rd6065, %rd5914;
	and.b64  	%rd6067, %rd6066, 4294967295;
	shr.u64 	%rd6068, %rd6066, 32;
	add.s64 	%rd6069, %rd6042, %rd6068;
	add.s64 	%rd6070, %rd6069, %rd5950;
	and.b64  	%rd6071, %rd6070, 4294967295;
	shr.u64 	%rd6072, %rd6070, 32;
	add.s64 	%rd6073, %rd6046, %rd6072;
	add.s64 	%rd6074, %rd6073, %rd5985;
	and.b64  	%rd6075, %rd6074, 4294967295;
	shr.u64 	%rd6076, %rd6074, 32;
	add.s64 	%rd6077, %rd6050, %rd6076;
	add.s64 	%rd6078, %rd6077, %rd6019;
	and.b64  	%rd6079, %rd6078, 4294967295;
	shr.u64 	%rd6080, %rd6078, 32;
	add.s64 	%rd6081, %rd6055, %rd6080;
	add.s64 	%rd6082, %rd6081, %rd6052;
	and.b64  	%rd6083, %rd6082, 4294967295;
	shr.u64 	%rd6084, %rd6082, 32;
	add.s64 	%rd6085, %rd6060, %rd6084;
	mad.lo.s64 	%rd6086, %rd431, %rd431, %rd6085;
	and.b64  	%rd6087, %rd6086, 4294967295;
	shr.u64 	%rd6088, %rd6086, 32;
	mul.lo.s64 	%rd6089, %rd432, %rd431;
	add.s64 	%rd6090, %rd6061, %rd6088;
	add.s64 	%rd6091, %rd6090, %rd6089;
	and.b64  	%rd6092, %rd6091, 4294967295;
	shr.u64 	%rd6093, %rd6091, 32;
	add.s64 	%rd6094, %rd6067, %rd5883;
	and.b64  	%rd6095, %rd6094, 4294967295;
	shr.u64 	%rd6096, %rd6094, 32;
	add.s64 	%rd6097, %rd6071, %rd6096;
	add.s64 	%rd6098, %rd6097, %rd5919;
	and.b64  	%rd6099, %rd6098, 4294967295;
	shr.u64 	%rd6100, %rd6098, 32;
	add.s64 	%rd6101, %rd6075, %rd6100;
	add.s64 	%rd6102, %rd6101, %rd5955;
	and.b64  	%rd6103, %rd6102, 4294967295;
	shr.u64 	%rd6104, %rd6102, 32;
	add.s64 	%rd6105, %rd6079, %rd6104;
	add.s64 	%rd6106, %rd6105, %rd5990;
	and.b64  	%rd6107, %rd6106, 4294967295;
	shr.u64 	%rd6108, %rd6106, 32;
	add.s64 	%rd6109, %rd6083, %rd6108;
	add.s64 	%rd6110, %rd6109, %rd6024;
	and.b64  	%rd6111, %rd6110, 4294967295;
	shr.u64 	%rd6112, %rd6110, 32;
	add.s64 	%rd6113, %rd6087, %rd6112;
	add.s64 	%rd6114, %rd6113, %rd6057;
	and.b64  	%rd6115, %rd6114, 4294967295;
	shr.u64 	%rd6116, %rd6114, 32;
	add.s64 	%rd6117, %rd6092, %rd6116;
	add.s64 	%rd6118, %rd6117, %rd6089;
	and.b64  	%rd6119, %rd6118, 4294967295;
	shr.u64 	%rd6120, %rd6118, 32;
	add.s64 	%rd6121, %rd6093, %rd6120;
	mad.lo.s64 	%rd6122, %rd432, %rd432, %rd6121;
	and.b64  	%rd6123, %rd6122, 4294967295;
	shr.u64 	%rd6124, %rd6122, 32;
	mad.lo.s64 	%rd6125, %rd6099, 977, %rd5857;
	shr.u64 	%rd6126, %rd6125, 32;
	mad.lo.s64 	%rd6127, %rd6103, 977, %rd6126;
	add.s64 	%rd6128, %rd6127, %rd5888;
	and.b64  	%rd6129, %rd6128, 4294967295;
	shr.u64 	%rd6130, %rd6128, 32;
	mad.lo.s64 	%rd6131, %rd6107, 977, %rd6130;
	add.s64 	%rd6132, %rd6131, %rd5925;
	and.b64  	%rd6133, %rd6132, 4294967295;
	shr.u64 	%rd6134, %rd6132, 32;
	mad.lo.s64 	%rd6135, %rd6111, 977, %rd6134;
	add.s64 	%rd6136, %rd6135, %rd5961;
	and.b64  	%rd6137, %rd6136, 4294967295;
	shr.u64 	%rd6138, %rd6136, 32;
	mad.lo.s64 	%rd6139, %rd6115, 977, %rd6138;
	add.s64 	%rd6140, %rd6139, %rd5996;
	and.b64  	%rd6141, %rd6140, 4294967295;
	shr.u64 	%rd6142, %rd6140, 32;
	mad.lo.s64 	%rd6143, %rd6119, 977, %rd6142;
	add.s64 	%rd6144, %rd6143, %rd6030;
	and.b64  	%rd6145, %rd6144, 4294967295;
	shr.u64 	%rd6146, %rd6144, 32;
	mad.lo.s64 	%rd6147, %rd6123, 977, %rd6146;
	add.s64 	%rd6148, %rd6147, %rd6063;
	and.b64  	%rd6149, %rd6148, 4294967295;
	shr.u64 	%rd6150, %rd6148, 32;
	mad.lo.s64 	%rd6151, %rd6124, 977, %rd6150;
	add.s64 	%rd6152, %rd6151, %rd6095;
	and.b64  	%rd6153, %rd6152, 4294967295;
	shr.u64 	%rd6154, %rd6152, 32;
	add.s64 	%rd15909, %rd6099, %rd6129;
	shr.u64 	%rd6155, %rd15909, 32;
	add.s64 	%rd6156, %rd6103, %rd6155;
	add.s64 	%rd15910, %rd6156, %rd6133;
	shr.u64 	%rd6157, %rd15910, 32;
	add.s64 	%rd6158, %rd6107, %rd6157;
	add.s64 	%rd15911, %rd6158, %rd6137;
	shr.u64 	%rd6159, %rd15911, 32;
	add.s64 	%rd6160, %rd6111, %rd6159;
	add.s64 	%rd15912, %rd6160, %rd6141;
	shr.u64 	%rd6161, %rd15912, 32;
	add.s64 	%rd6162, %rd6115, %rd6161;
	add.s64 	%rd15913, %rd6162, %rd6145;
	shr.u64 	%rd6163, %rd15913, 32;
	add.s64 	%rd6164, %rd6119, %rd6163;
	add.s64 	%rd15914, %rd6164, %rd6149;
	shr.u64 	%rd6165, %rd15914, 32;
	add.s64 	%rd6166, %rd6123, %rd6165;
	add.s64 	%rd6167, %rd6166, %rd6153;
	shr.u64 	%rd6168, %rd6167, 32;
	add.s64 	%rd6169, %rd6168, %rd6154;
	add.s64 	%rd15908, %rd6125, %rd6169;
	cvt.u32.u64 	%r2158, %rd6167;
	setp.ne.s32 	%p151, %r2158, -1;
	@%p151 bra 	$L__BB0_175;
	cvt.u32.u64 	%r1066, %rd15913;
	cvt.u32.u64 	%r1067, %rd15914;
	and.b32  	%r1068, %r1067, %r1066;
	cvt.u32.u64 	%r1069, %rd15912;
	and.b32  	%r1070, %r1068, %r1069;
	cvt.u32.u64 	%r1071, %rd15911;
	and.b32  	%r1072, %r1070, %r1071;
	cvt.u32.u64 	%r1073, %rd15910;
	and.b32  	%r1074, %r1072, %r1073;
	setp.ne.s32 	%p152, %r1074, -1;
	mov.b32 	%r2158, -1;
	@%p152 bra 	$L__BB0_175;
	cvt.u32.u64 	%r1076, %rd15909;
	setp.eq.s32 	%p153, %r1076, -1;
	@%p153 bra 	$L__BB0_174;
	setp.ne.s32 	%p154, %r1076, -2;
	@%p154 bra 	$L__BB0_175;
	cvt.u32.u64 	%r1078, %rd15908;
	setp.lt.u32 	%p155, %r1078, -977;
	@%p155 bra 	$L__BB0_175;
$L__BB0_174:
	and.b64  	%rd6170, %rd15908, 4294967295;
	add.s64 	%rd15908, %rd6170, -4294966319;
	shr.s64 	%rd6171, %rd15908, 63;
	and.b64  	%rd6172, %rd15909, 4294967295;
	add.s64 	%rd6173, %rd6171, %rd6172;
	add.s64 	%rd15909, %rd6173, -4294967294;
	shr.s64 	%rd15910, %rd15909, 63;
	cvt.u32.u64 	%r2158, %rd15910;
	mov.u64 	%rd15911, %rd15910;
	mov.u64 	%rd15912, %rd15910;
	mov.u64 	%rd15913, %rd15910;
	mov.u64 	%rd15914, %rd15910;
$L__BB0_175:
	and.b64  	%rd6174, %rd15908, 4294967295;
	and.b64  	%rd450, %rd15886, 4294967295;
	sub.s64 	%rd6175, %rd6174, %rd450;
	shr.u64 	%rd6176, %rd6175, 63;
	and.b64  	%rd6177, %rd15909, 4294967295;
	and.b64  	%rd451, %rd15887, 4294967295;
	add.s64 	%rd6178, %rd6176, %rd451;
	sub.s64 	%rd6179, %rd6177, %rd6178;
	shr.u64 	%rd6180, %rd6179, 63;
	and.b64  	%rd6181, %rd15910, 4294967295;
	and.b64  	%rd452, %rd15888, 4294967295;
	add.s64 	%rd6182, %rd6180, %rd452;
	sub.s64 	%rd6183, %rd6181, %rd6182;
	shr.u64 	%rd6184, %rd6183, 63;
	and.b64  	%rd6185, %rd15911, 4294967295;
	and.b64  	%rd453, %rd15889, 4294967295;
	add.s64 	%rd6186, %rd6184, %rd453;
	sub.s64 	%rd6187, %rd6185, %rd6186;
	shr.u64 	%rd6188, %rd6187, 63;
	and.b64  	%rd6189, %rd15912, 4294967295;
	and.b64  	%rd454, %rd15890, 4294967295;
	add.s64 	%rd6190, %rd6188, %rd454;
	sub.s64 	%rd6191, %rd6189, %rd6190;
	shr.u64 	%rd6192, %rd6191, 63;
	and.b64  	%rd6193, %rd15913, 4294967295;
	and.b64  	%rd455, %rd15891, 4294967295;
	add.s64 	%rd6194, %rd6192, %rd455;
	sub.s64 	%rd6195, %rd6193, %rd6194;
	shr.u64 	%rd6196, %rd6195, 63;
	and.b64  	%rd6197, %rd15914, 4294967295;
	and.b64  	%rd456, %rd15892, 4294967295;
	add.s64 	%rd6198, %rd6196, %rd456;
	sub.s64 	%rd6199, %rd6197, %rd6198;
	shr.u64 	%rd6200, %rd6199, 63;
	cvt.u32.u64 	%r1079, %rd6200;
	add.s32 	%r1080, %r2156, %r1079;
	and.b64  	%rd6201, %rd6175, 4294967295;
	and.b64  	%rd6202, %rd15901, 4294967295;
	sub.s64 	%rd6203, %rd6201, %rd6202;
	shr.u64 	%rd6204, %rd6203, 63;
	and.b64  	%rd6205, %rd6179, 4294967295;
	and.b64  	%rd6206, %rd15902, 4294967295;
	add.s64 	%rd6207, %rd6204, %rd6206;
	sub.s64 	%rd6208, %rd6205, %rd6207;
	shr.u64 	%rd6209, %rd6208, 63;
	and.b64  	%rd6210, %rd6183, 4294967295;
	and.b64  	%rd6211, %rd15903, 4294967295;
	add.s64 	%rd6212, %rd6209, %rd6211;
	sub.s64 	%rd6213, %rd6210, %rd6212;
	shr.u64 	%rd6214, %rd6213, 63;
	and.b64  	%rd6215, %rd6187, 4294967295;
	and.b64  	%rd6216, %rd15904, 4294967295;
	add.s64 	%rd6217, %rd6214, %rd6216;
	sub.s64 	%rd6218, %rd6215, %rd6217;
	shr.u64 	%rd6219, %rd6218, 63;
	and.b64  	%rd6220, %rd6191, 4294967295;
	and.b64  	%rd6221, %rd15905, 4294967295;
	add.s64 	%rd6222, %rd6219, %rd6221;
	sub.s64 	%rd6223, %rd6220, %rd6222;
	shr.u64 	%rd6224, %rd6223, 63;
	and.b64  	%rd6225, %rd6195, 4294967295;
	and.b64  	%rd6226, %rd15906, 4294967295;
	add.s64 	%rd6227, %rd6224, %rd6226;
	sub.s64 	%rd6228, %rd6225, %rd6227;
	shr.u64 	%rd6229, %rd6228, 63;
	and.b64  	%rd6230, %rd6199, 4294967295;
	and.b64  	%rd6231, %rd15907, 4294967295;
	add.s64 	%rd6232, %rd6229, %rd6231;
	sub.s64 	%rd6233, %rd6230, %rd6232;
	shr.u64 	%rd6234, %rd6233, 63;
	cvt.u32.u64 	%r1081, %rd6234;
	add.s32 	%r1082, %r2157, %r1081;
	add.s32 	%r1083, %r1080, %r1082;
	and.b64  	%rd6235, %rd6203, 4294967295;
	sub.s64 	%rd6236, %rd6235, %rd6202;
	cvt.u32.u64 	%r2187, %rd6236;
	shr.u64 	%rd6237, %rd6236, 63;
	and.b64  	%rd6238, %rd6208, 4294967295;
	add.s64 	%rd6239, %rd6237, %rd6206;
	sub.s64 	%rd6240, %rd6238, %rd6239;
	cvt.u32.u64 	%r2186, %rd6240;
	shr.u64 	%rd6241, %rd6240, 63;
	and.b64  	%rd6242, %rd6213, 4294967295;
	add.s64 	%rd6243, %rd6241, %rd6211;
	sub.s64 	%rd6244, %rd6242, %rd6243;
	cvt.u32.u64 	%r2185, %rd6244;
	shr.u64 	%rd6245, %rd6244, 63;
	and.b64  	%rd6246, %rd6218, 4294967295;
	add.s64 	%rd6247, %rd6245, %rd6216;
	sub.s64 	%rd6248, %rd6246, %rd6247;
	cvt.u32.u64 	%r2184, %rd6248;
	shr.u64 	%rd6249, %rd6248, 63;
	and.b64  	%rd6250, %rd6223, 4294967295;
	add.s64 	%rd6251, %rd6249, %rd6221;
	sub.s64 	%rd6252, %rd6250, %rd6251;
	cvt.u32.u64 	%r2183, %rd6252;
	shr.u64 	%rd6253, %rd6252, 63;
	and.b64  	%rd6254, %rd6228, 4294967295;
	add.s64 	%rd6255, %rd6253, %rd6226;
	sub.s64 	%rd6256, %rd6254, %rd6255;
	cvt.u32.u64 	%r2182, %rd6256;
	shr.u64 	%rd6257, %rd6256, 63;
	and.b64  	%rd6258, %rd6233, 4294967295;
	add.s64 	%rd6259, %rd6257, %rd6231;
	sub.s64 	%rd6260, %rd6258, %rd6259;
	cvt.u32.u64 	%r2181, %rd6260;
	shr.u64 	%rd6261, %rd6260, 63;
	cvt.u32.u64 	%r1084, %rd6261;
	add.s32 	%r1085, %r2157, %r1084;
	add.s32 	%r1086, %r1083, %r1085;
	sub.s32 	%r2180, %r2158, %r1086;
	and.b64  	%rd6262, %rd6236, 4294967295;
	sub.s64 	%rd6263, %rd6202, %rd6262;
	shr.u64 	%rd6264, %rd6263, 63;
	and.b64  	%rd6265, %rd6240, 4294967295;
	add.s64 	%rd6266, %rd6264, %rd6265;
	sub.s64 	%rd6267, %rd6206, %rd6266;
	shr.u64 	%rd6268, %rd6267, 63;
	and.b64  	%rd6269, %rd6244, 4294967295;
	add.s64 	%rd6270, %rd6268, %rd6269;
	sub.s64 	%rd6271, %rd6211, %rd6270;
	shr.u64 	%rd6272, %rd6271, 63;
	and.b64  	%rd6273, %rd6248, 4294967295;
	add.s64 	%rd6274, %rd6272, %rd6273;
	sub.s64 	%rd6275, %rd6216, %rd6274;
	shr.u64 	%rd6276, %rd6275, 63;
	and.b64  	%rd6277, %rd6252, 4294967295;
	add.s64 	%rd6278, %rd6276, %rd6277;
	sub.s64 	%rd6279, %rd6221, %rd6278;
	shr.u64 	%rd6280, %rd6279, 63;
	and.b64  	%rd6281, %rd6256, 4294967295;
	add.s64 	%rd6282, %rd6280, %rd6281;
	sub.s64 	%rd6283, %rd6226, %rd6282;
	shr.u64 	%rd6284, %rd6283, 63;
	and.b64  	%rd6285, %rd6260, 4294967295;
	add.s64 	%rd6286, %rd6284, %rd6285;
	sub.s64 	%rd6287, %rd6231, %rd6286;
	shr.u64 	%rd6288, %rd6287, 63;
	cvt.u32.u64 	%r1087, %rd6288;
	add.s32 	%r1088, %r2180, %r1087;
	sub.s32 	%r1089, %r2157, %r1088;
	and.b64  	%rd6289, %rd6263, 4294967295;
	mul.lo.s64 	%rd6290, %rd6289, %rd425;
	and.b64  	%rd6291, %rd6290, 4294967295;
	shr.u64 	%rd6292, %rd6290, 32;
	mad.lo.s64 	%rd6293, %rd6289, %rd426, %rd6292;
	and.b64  	%rd6294, %rd6293, 4294967295;
	shr.u64 	%rd6295, %rd6293, 32;
	mad.lo.s64 	%rd6296, %rd6289, %rd427, %rd6295;
	and.b64  	%rd6297, %rd6296, 4294967295;
	shr.u64 	%rd6298, %rd6296, 32;
	mad.lo.s64 	%rd6299, %rd6289, %rd428, %rd6298;
	and.b64  	%rd6300, %rd6299, 4294967295;
	shr.u64 	%rd6301, %rd6299, 32;
	mad.lo.s64 	%rd6302, %rd6289, %rd429, %rd6301;
	and.b64  	%rd6303, %rd6302, 4294967295;
	shr.u64 	%rd6304, %rd6302, 32;
	mad.lo.s64 	%rd6305, %rd6289, %rd430, %rd6304;
	and.b64  	%rd6306, %rd6305, 4294967295;
	shr.u64 	%rd6307, %rd6305, 32;
	mad.lo.s64 	%rd6308, %rd6289, %rd431, %rd6307;
	and.b64  	%rd6309, %rd6308, 4294967295;
	shr.u64 	%rd6310, %rd6308, 32;
	mad.lo.s64 	%rd6311, %rd6289, %rd432, %rd6310;
	and.b64  	%rd6312, %rd6311, 4294967295;
	shr.u64 	%rd6313, %rd6311, 32;
	and.b64  	%rd6314, %rd6267, 4294967295;
	mad.lo.s64 	%rd6315, %rd6314, %rd425, %rd6294;
	and.b64  	%rd6316, %rd6315, 4294967295;
	shr.u64 	%rd6317, %rd6315, 32;
	add.s64 	%rd6318, %rd6297, %rd6317;
	mad.lo.s64 	%rd6319, %rd6314, %rd426, %rd6318;
	and.b64  	%rd6320, %rd6319, 4294967295;
	shr.u64 	%rd6321, %rd6319, 32;
	add.s64 	%rd6322, %rd6300, %rd6321;
	mad.lo.s64 	%rd6323, %rd6314, %rd427, %rd6322;
	and.b64  	%rd6324, %rd6323, 4294967295;
	shr.u64 	%rd6325, %rd6323, 32;
	add.s64 	%rd6326, %rd6303, %rd6325;
	mad.lo.s64 	%rd6327, %rd6314, %rd428, %rd6326;
	and.b64  	%rd6328, %rd6327, 4294967295;
	shr.u64 	%rd6329, %rd6327, 32;
	add.s64 	%rd6330, %rd6306, %rd6329;
	mad.lo.s64 	%rd6331, %rd6314, %rd429, %rd6330;
	and.b64  	%rd6332, %rd6331, 4294967295;
	shr.u64 	%rd6333, %rd6331, 32;
	add.s64 	%rd6334, %rd6309, %rd6333;
	mad.lo.s64 	%rd6335, %rd6314, %rd430, %rd6334;
	and.b64  	%rd6336, %rd6335, 4294967295;
	shr.u64 	%rd6337, %rd6335, 32;
	add.s64 	%rd6338, %rd6312, %rd6337;
	mad.lo.s64 	%rd6339, %rd6314, %rd431, %rd6338;
	and.b64  	%rd6340, %rd6339, 4294967295;
	shr.u64 	%rd6341, %rd6339, 32;
	add.s64 	%rd6342, %rd6313, %rd6341;
	mad.lo.s64 	%rd6343, %rd6314, %rd432, %rd6342;
	and.b64  	%rd6344, %rd6343, 4294967295;
	shr.u64 	%rd6345, %rd6343, 32;
	and.b64  	%rd6346, %rd6271, 4294967295;
	mad.lo.s64 	%rd6347, %rd6346, %rd425, %rd6320;
	and.b64  	%rd6348, %rd6347, 4294967295;
	shr.u64 	%rd6349, %rd6347, 32;
	add.s64 	%rd6350, %rd6324, %rd6349;
	mad.lo.s64 	%rd6351, %rd6346, %rd426, %rd6350;
	and.b64  	%rd6352, %rd6351, 4294967295;
	shr.u64 	%rd6353, %rd6351, 32;
	add.s64 	%rd6354, %rd6328, %rd6353;
	mad.lo.s64 	%rd6355, %rd6346, %rd427, %rd6354;
	and.b64  	%rd6356, %rd6355, 4294967295;
	shr.u64 	%rd6357, %rd6355, 32;
	add.s64 	%rd6358, %rd6332, %rd6357;
	mad.lo.s64 	%rd6359, %rd6346, %rd428, %rd6358;
	and.b64  	%rd6360, %rd6359, 4294967295;
	shr.u64 	%rd6361, %rd6359, 32;
	add.s64 	%rd6362, %rd6336, %rd6361;
	mad.lo.s64 	%rd6363, %rd6346, %rd429, %rd6362;
	and.b64  	%rd6364, %rd6363, 4294967295;
	shr.u64 	%rd6365, %rd6363, 32;
	add.s64 	%rd6366, %rd6340, %rd6365;
	mad.lo.s64 	%rd6367, %rd6346, %rd430, %rd6366;
	and.b64  	%rd6368, %rd6367, 4294967295;
	shr.u64 	%rd6369, %rd6367, 32;
	add.s64 	%rd6370, %rd6344, %rd6369;
	mad.lo.s64 	%rd6371, %rd6346, %rd431, %rd6370;
	and.b64  	%rd6372, %rd6371, 4294967295;
	shr.u64 	%rd6373, %rd6371, 32;
	add.s64 	%rd6374, %rd6345, %rd6373;
	mad.lo.s64 	%rd6375, %rd6346, %rd432, %rd6374;
	and.b64  	%rd6376, %rd6375, 4294967295;
	shr.u64 	%rd6377, %rd6375, 32;
	and.b64  	%rd6378, %rd6275, 4294967295;
	mad.lo.s64 	%rd6379, %rd6378, %rd425, %rd6352;
	and.b64  	%rd6380, %rd6379, 4294967295;
	shr.u64 	%rd6381, %rd6379, 32;
	add.s64 	%rd6382, %rd6356, %rd6381;
	mad.lo.s64 	%rd6383, %rd6378, %rd426, %rd6382;
	and.b64  	%rd6384, %rd6383, 4294967295;
	shr.u64 	%rd6385, %rd6383, 32;
	add.s64 	%rd6386, %rd6360, %rd6385;
	mad.lo.s64 	%rd6387, %rd6378, %rd427, %rd6386;
	and.b64  	%rd6388, %rd6387, 4294967295;
	shr.u64 	%rd6389, %rd6387, 32;
	add.s64 	%rd6390, %rd6364, %rd6389;
	mad.lo.s64 	%rd6391, %rd6378, %rd428, %rd6390;
	and.b64  	%rd6392, %rd6391, 4294967295;
	shr.u64 	%rd6393, %rd6391, 32;
	add.s64 	%rd6394, %rd6368, %rd6393;
	mad.lo.s64 	%rd6395, %rd6378, %rd429, %rd6394;
	and.b64  	%rd6396, %rd6395, 4294967295;
	shr.u64 	%rd6397, %rd6395, 32;
	add.s64 	%rd6398, %rd6372, %rd6397;
	mad.lo.s64 	%rd6399, %rd6378, %rd430, %rd6398;
	and.b64  	%rd6400, %rd6399, 4294967295;
	shr.u64 	%rd6401, %rd6399, 32;
	add.s64 	%rd6402, %rd6376, %rd6401;
	mad.lo.s64 	%rd6403, %rd6378, %rd431, %rd6402;
	and.b64  	%rd6404, %rd6403, 4294967295;
	shr.u64 	%rd6405, %rd6403, 32;
	add.s64 	%rd6406, %rd6377, %rd6405;
	mad.lo.s64 	%rd6407, %rd6378, %rd432, %rd6406;
	and.b64  	%rd6408, %rd6407, 4294967295;
	shr.u64 	%rd6409, %rd6407, 32;
	and.b64  	%rd6410, %rd6279, 4294967295;
	mad.lo.s64 	%rd6411, %rd6410, %rd425, %rd6384;
	and.b64  	%rd6412, %rd6411, 4294967295;
	shr.u64 	%rd6413, %rd6411, 32;
	add.s64 	%rd6414, %rd6388, %rd6413;
	mad.lo.s64 	%rd6415, %rd6410, %rd426, %rd6414;
	and.b64  	%rd6416, %rd6415, 4294967295;
	shr.u64 	%rd6417, %rd6415, 32;
	add.s64 	%rd6418, %rd6392, %rd6417;
	mad.lo.s64 	%rd6419, %rd6410, %rd427, %rd6418;
	and.b64  	%rd6420, %rd6419, 4294967295;
	shr.u64 	%rd6421, %rd6419, 32;
	add.s64 	%rd6422, %rd6396, %rd6421;
	mad.lo.s64 	%rd6423, %rd6410, %rd428, %rd6422;
	and.b64  	%rd6424, %rd6423, 4294967295;
	shr.u64 	%rd6425, %rd6423, 32;
	add.s64 	%rd6426, %rd6400, %rd6425;
	mad.lo.s64 	%rd6427, %rd6410, %rd429, %rd6426;
	and.b64  	%rd6428, %rd6427, 4294967295;
	shr.u64 	%rd6429, %rd6427, 32;
	add.s64 	%rd6430, %rd6404, %rd6429;
	mad.lo.s64 	%rd6431, %rd6410, %rd430, %rd6430;
	and.b64  	%rd6432, %rd6431, 4294967295;
	shr.u64 	%rd6433, %rd6431, 32;
	add.s64 	%rd6434, %rd6408, %rd6433;
	mad.lo.s64 	%rd6435, %rd6410, %rd431, %rd6434;
	and.b64  	%rd6436, %rd6435, 4294967295;
	shr.u64 	%rd6437, %rd6435, 32;
	add.s64 	%rd6438, %rd6409, %rd6437;
	mad.lo.s64 	%rd6439, %rd6410, %rd432, %rd6438;
	and.b64  	%rd6440, %rd6439, 4294967295;
	shr.u64 	%rd6441, %rd6439, 32;
	and.b64  	%rd6442, %rd6283, 4294967295;
	mad.lo.s64 	%rd6443, %rd6442, %rd425, %rd6416;
	and.b64  	%rd6444, %rd6443, 4294967295;
	shr.u64 	%rd6445, %rd6443, 32;
	add.s64 	%rd6446, %rd6420, %rd6445;
	mad.lo.s64 	%rd6447, %rd6442, %rd426, %rd6446;
	and.b64  	%rd6448, %rd6447, 4294967295;
	shr.u64 	%rd6449, %rd6447, 32;
	add.s64 	%rd6450, %rd6424, %rd6449;
	mad.lo.s64 	%rd6451, %rd6442, %rd427, %rd6450;
	and.b64  	%rd6452, %rd6451, 4294967295;
	shr.u64 	%rd6453, %rd6451, 32;
	add.s64 	%rd6454, %rd6428, %rd6453;
	mad.lo.s64 	%rd6455, %rd6442, %rd428, %rd6454;
	and.b64  	%rd6456, %rd6455, 4294967295;
	shr.u64 	%rd6457, %rd6455, 32;
	add.s64 	%rd6458, %rd6432, %rd6457;
	mad.lo.s64 	%rd6459, %rd6442, %rd429, %rd6458;
	and.b64  	%rd6460, %rd6459, 4294967295;
	shr.u64 	%rd6461, %rd6459, 32;
	add.s64 	%rd6462, %rd6436, %rd6461;
	mad.lo.s64 	%rd6463, %rd6442, %rd430, %rd6462;
	and.b64  	%rd6464, %rd6463, 4294967295;
	shr.u64 	%rd6465, %rd6463, 32;
	add.s64 	%rd6466, %rd6440, %rd6465;
	mad.lo.s64 	%rd6467, %rd6442, %rd431, %rd6466;
	and.b64  	%rd6468, %rd6467, 4294967295;
	shr.u64 	%rd6469, %rd6467, 32;
	add.s64 	%rd6470, %rd6441, %rd6469;
	mad.lo.s64 	%rd6471, %rd6442, %rd432, %rd6470;
	and.b64  	%rd6472, %rd6471, 4294967295;
	shr.u64 	%rd6473, %rd6471, 32;
	and.b64  	%rd6474, %rd6287, 4294967295;
	mad.lo.s64 	%rd6475, %rd6474, %rd425, %rd6448;
	and.b64  	%rd6476, %rd6475, 4294967295;
	shr.u64 	%rd6477, %rd6475, 32;
	add.s64 	%rd6478, %rd6452, %rd6477;
	mad.lo.s64 	%rd6479, %rd6474, %rd426, %rd6478;
	and.b64  	%rd6480, %rd6479, 4294967295;
	shr.u64 	%rd6481, %rd6479, 32;
	add.s64 	%rd6482, %rd6456, %rd6481;
	mad.lo.s64 	%rd6483, %rd6474, %rd427, %rd6482;
	and.b64  	%rd6484, %rd6483, 4294967295;
	shr.u64 	%rd6485, %rd6483, 32;
	add.s64 	%rd6486, %rd6460, %rd6485;
	mad.lo.s64 	%rd6487, %rd6474, %rd428, %rd6486;
	and.b64  	%rd6488, %rd6487, 4294967295;
	shr.u64 	%rd6489, %rd6487, 32;
	add.s64 	%rd6490, %rd6464, %rd6489;
	mad.lo.s64 	%rd6491, %rd6474, %rd429, %rd6490;
	and.b64  	%rd6492, %rd6491, 4294967295;
	shr.u64 	%rd6493, %rd6491, 32;
	add.s64 	%rd6494, %rd6468, %rd6493;
	mad.lo.s64 	%rd6495, %rd6474, %rd430, %rd6494;
	and.b64  	%rd6496, %rd6495, 4294967295;
	shr.u64 	%rd6497, %rd6495, 32;
	add.s64 	%rd6498, %rd6472, %rd6497;
	mad.lo.s64 	%rd6499, %rd6474, %rd431, %rd6498;
	and.b64  	%rd6500, %rd6499, 4294967295;
	shr.u64 	%rd6501, %rd6499, 32;
	add.s64 	%rd6502, %rd6473, %rd6501;
	mad.lo.s64 	%rd6503, %rd6474, %rd432, %rd6502;
	and.b64  	%rd6504, %rd6503, 4294967295;
	shr.u64 	%rd6505, %rd6503, 32;
	cvt.u64.u32 	%rd6506, %r1089;
	mad.lo.s64 	%rd6507, %rd425, %rd6506, %rd6480;
	and.b64  	%rd6508, %rd6507, 4294967295;
	shr.u64 	%rd6509, %rd6507, 32;
	add.s64 	%rd6510, %rd6484, %rd6509;
	mad.lo.s64 	%rd6511, %rd426, %rd6506, %rd6510;
	and.b64  	%rd6512, %rd6511, 4294967295;
	shr.u64 	%rd6513, %rd6511, 32;
	add.s64 	%rd6514, %rd6488, %rd6513;
	mad.lo.s64 	%rd6515, %rd427, %rd6506, %rd6514;
	and.b64  	%rd6516, %rd6515, 4294967295;
	shr.u64 	%rd6517, %rd6515, 32;
	add.s64 	%rd6518, %rd6492, %rd6517;
	mad.lo.s64 	%rd6519, %rd428, %rd6506, %rd6518;
	and.b64  	%rd6520, %rd6519, 4294967295;
	shr.u64 	%rd6521, %rd6519, 32;
	add.s64 	%rd6522, %rd6496, %rd6521;
	mad.lo.s64 	%rd6523, %rd429, %rd6506, %rd6522;
	and.b64  	%rd6524, %rd6523, 4294967295;
	shr.u64 	%rd6525, %rd6523, 32;
	add.s64 	%rd6526, %rd6500, %rd6525;
	mad.lo.s64 	%rd6527, %rd430, %rd6506, %rd6526;
	and.b64  	%rd6528, %rd6527, 4294967295;
	shr.u64 	%rd6529, %rd6527, 32;
	add.s64 	%rd6530, %rd6504, %rd6529;
	mad.lo.s64 	%rd6531, %rd431, %rd6506, %rd6530;
	and.b64  	%rd6532, %rd6531, 4294967295;
	shr.u64 	%rd6533, %rd6531, 32;
	add.s64 	%rd6534, %rd6505, %rd6533;
	mad.lo.s64 	%rd6535, %rd432, %rd6506, %rd6534;
	and.b64  	%rd6536, %rd6535, 4294967295;
	shr.u64 	%rd6537, %rd6535, 32;
	mad.lo.s64 	%rd6538, %rd6512, 977, %rd6291;
	shr.u64 	%rd6539, %rd6538, 32;
	mad.lo.s64 	%rd6540, %rd6516, 977, %rd6539;
	add.s64 	%rd6541, %rd6540, %rd6316;
	and.b64  	%rd6542, %rd6541, 4294967295;
	shr.u64 	%rd6543, %rd6541, 32;
	mad.lo.s64 	%rd6544, %rd6520, 977, %rd6543;
	add.s64 	%rd6545, %rd6544, %rd6348;
	and.b64  	%rd6546, %rd6545, 4294967295;
	shr.u64 	%rd6547, %rd6545, 32;
	mad.lo.s64 	%rd6548, %rd6524, 977, %rd6547;
	add.s64 	%rd6549, %rd6548, %rd6380;
	and.b64  	%rd6550, %rd6549, 4294967295;
	shr.u64 	%rd6551, %rd6549, 32;
	mad.lo.s64 	%rd6552, %rd6528, 977, %rd6551;
	add.s64 	%rd6553, %rd6552, %rd6412;
	and.b64  	%rd6554, %rd6553, 4294967295;
	shr.u64 	%rd6555, %rd6553, 32;
	mad.lo.s64 	%rd6556, %rd6532, 977, %rd6555;
	add.s64 	%rd6557, %rd6556, %rd6444;
	and.b64  	%rd6558, %rd6557, 4294967295;
	shr.u64 	%rd6559, %rd6557, 32;
	mad.lo.s64 	%rd6560, %rd6536, 977, %rd6559;
	add.s64 	%rd6561, %rd6560, %rd6476;
	and.b64  	%rd6562, %rd6561, 4294967295;
	shr.u64 	%rd6563, %rd6561, 32;
	mad.lo.s64 	%rd6564, %rd6537, 977, %rd6563;
	add.s64 	%rd6565, %rd6564, %rd6508;
	and.b64  	%rd6566, %rd6565, 4294967295;
	shr.u64 	%rd6567, %rd6565, 32;
	add.s64 	%rd15916, %rd6512, %rd6542;
	shr.u64 	%rd6568, %rd15916, 32;
	add.s64 	%rd6569, %rd6516, %rd6568;
	add.s64 	%rd15917, %rd6569, %rd6546;
	shr.u64 	%rd6570, %rd15917, 32;
	add.s64 	%rd6571, %rd6520, %rd6570;
	add.s64 	%rd15918, %rd6571, %rd6550;
	shr.u64 	%rd6572, %rd15918, 32;
	add.s64 	%rd6573, %rd6524, %rd6572;
	add.s64 	%rd15919, %rd6573, %rd6554;
	shr.u64 	%rd6574, %rd15919, 32;
	add.s64 	%rd6575, %rd6528, %rd6574;
	add.s64 	%rd15920, %rd6575, %rd6558;
	shr.u64 	%rd6576, %rd15920, 32;
	add.s64 	%rd6577, %rd6532, %rd6576;
	add.s64 	%rd15921, %rd6577, %rd6562;
	shr.u64 	%rd6578, %rd15921, 32;
	add.s64 	%rd6579, %rd6536, %rd6578;
	add.s64 	%rd6580, %rd6579, %rd6566;
	shr.u64 	%rd6581, %rd6580, 32;
	add.s64 	%rd6582, %rd6581, %rd6567;
	add.s64 	%rd15915, %rd6538, %rd6582;
	cvt.u32.u64 	%r2159, %rd6580;
	setp.ne.s32 	%p156, %r2159, -1;
	@%p156 bra 	$L__BB0_181;
	cvt.u32.u64 	%r1091, %rd15920;
	cvt.u32.u64 	%r1092, %rd15921;
	and.b32  	%r1093, %r1092, %r1091;
	cvt.u32.u64 	%r1094, %rd15919;
	and.b32  	%r1095, %r1093, %r1094;
	cvt.u32.u64 	%r1096, %rd15918;
	and.b32  	%r1097, %r1095, %r1096;
	cvt.u32.u64 	%r1098, %rd15917;
	and.b32  	%r1099, %r1097, %r1098;
	setp.ne.s32 	%p157, %r1099, -1;
	mov.b32 	%r2159, -1;
	@%p157 bra 	$L__BB0_181;
	cvt.u32.u64 	%r1101, %rd15916;
	setp.eq.s32 	%p158, %r1101, -1;
	@%p158 bra 	$L__BB0_180;
	setp.ne.s32 	%p159, %r1101, -2;
	@%p159 bra 	$L__BB0_181;
	cvt.u32.u64 	%r1103, %rd15915;
	setp.lt.u32 	%p160, %r1103, -977;
	@%p160 bra 	$L__BB0_181;
$L__BB0_180:
	and.b64  	%rd6583, %rd15915, 4294967295;
	add.s64 	%rd15915, %rd6583, -4294966319;
	shr.s64 	%rd6584, %rd15915, 63;
	and.b64  	%rd6585, %rd15916, 4294967295;
	add.s64 	%rd6586, %rd6584, %rd6585;
	add.s64 	%rd15916, %rd6586, -4294967294;
	shr.s64 	%rd15917, %rd15916, 63;
	cvt.u32.u64 	%r2159, %rd15917;
	mov.u64 	%rd15918, %rd15917;
	mov.u64 	%rd15919, %rd15917;
	mov.u64 	%rd15920, %rd15917;
	mov.u64 	%rd15921, %rd15917;
$L__BB0_181:
	cvt.u64.u32 	%rd6587, %r2143;
	mul.wide.u32 	%rd6588, %r2143, 2;
	and.b64  	%rd6589, %rd6588, 4294967294;
	shr.u64 	%rd6590, %rd6587, 31;
	mul.wide.u32 	%rd6591, %r2142, 2;
	or.b64  	%rd6592, %rd6591, %rd6590;
	and.b64  	%rd6593, %rd6592, 4294967295;
	shr.u64 	%rd6594, %rd6591, 32;
	mul.wide.u32 	%rd6595, %r2141, 2;
	or.b64  	%rd6596, %rd6595, %rd6594;
	and.b64  	%rd6597, %rd6596, 4294967295;
	shr.u64 	%rd6598, %rd6595, 32;
	mul.wide.u32 	%rd6599, %r2140, 2;
	or.b64  	%rd6600, %rd6599, %rd6598;
	and.b64  	%rd6601, %rd6600, 4294967295;
	shr.u64 	%rd6602, %rd6599, 32;
	mul.wide.u32 	%rd6603, %r2139, 2;
	add.s64 	%rd6604, %rd6603, %rd6602;
	and.b64  	%rd6605, %rd6604, 4294967295;
	shr.u64 	%rd6606, %rd6604, 32;
	mul.wide.u32 	%rd6607, %r2138, 2;
	add.s64 	%rd6608, %rd6607, %rd6606;
	and.b64  	%rd6609, %rd6608, 4294967295;
	shr.u64 	%rd6610, %rd6608, 32;
	mul.wide.u32 	%rd6611, %r2137, 2;
	add.s64 	%rd6612, %rd6611, %rd6610;
	and.b64  	%rd6613, %rd6612, 4294967295;
	shr.u64 	%rd6614, %rd6612, 32;
	mul.wide.u32 	%rd6615, %r2136, 2;
	add.s64 	%rd6616, %rd6615, %rd6614;
	and.b64  	%rd6617, %rd6616, 4294967295;
	shr.u64 	%rd6618, %rd6616, 32;
	mad.lo.s64 	%rd6619, %rd6618, 977, %rd6589;
	shr.u64 	%rd6620, %rd6619, 32;
	add.s64 	%rd6621, %rd6620, %rd6593;
	and.b64  	%rd6622, %rd6621, 4294967295;
	shr.u64 	%rd6623, %rd6621, 32;
	add.s64 	%rd6624, %rd6623, %rd6597;
	and.b64  	%rd6625, %rd6624, 4294967295;
	shr.u64 	%rd6626, %rd6624, 32;
	add.s64 	%rd6627, %rd6626, %rd6601;
	and.b64  	%rd6628, %rd6627, 4294967295;
	shr.u64 	%rd6629, %rd6627, 32;
	add.s64 	%rd6630, %rd6629, %rd6605;
	and.b64  	%rd6631, %rd6630, 4294967295;
	shr.u64 	%rd6632, %rd6630, 32;
	add.s64 	%rd6633, %rd6632, %rd6609;
	and.b64  	%rd6634, %rd6633, 4294967295;
	shr.u64 	%rd6635, %rd6633, 32;
	add.s64 	%rd6636, %rd6635, %rd6613;
	and.b64  	%rd6637, %rd6636, 4294967295;
	shr.u64 	%rd6638, %rd6636, 32;
	add.s64 	%rd6639, %rd6638, %rd6617;
	and.b64  	%rd6640, %rd6639, 4294967295;
	shr.u64 	%rd6641, %rd6639, 32;
	add.s64 	%rd15923, %rd6618, %rd6622;
	shr.u64 	%rd6642, %rd15923, 32;
	add.s64 	%rd15924, %rd6642, %rd6625;
	shr.u64 	%rd6643, %rd15924, 32;
	add.s64 	%rd15925, %rd6643, %rd6628;
	shr.u64 	%rd6644, %rd15925, 32;
	add.s64 	%rd15926, %rd6644, %rd6631;
	shr.u64 	%rd6645, %rd15926, 32;
	add.s64 	%rd15927, %rd6645, %rd6634;
	shr.u64 	%rd6646, %rd15927, 32;
	add.s64 	%rd15928, %rd6646, %rd6637;
	shr.u64 	%rd6647, %rd15928, 32;
	add.s64 	%rd15929, %rd6647, %rd6640;
	shr.u64 	%rd6648, %rd15929, 32;
	add.s64 	%rd6649, %rd6648, %rd6641;
	add.s64 	%rd15922, %rd6619, %rd6649;
	cvt.u32.u64 	%r1104, %rd15928;
	cvt.u32.u64 	%r1105, %rd15929;
	and.b32  	%r1106, %r1105, %r1104;
	cvt.u32.u64 	%r1107, %rd15927;
	and.b32  	%r1108, %r1106, %r1107;
	cvt.u32.u64 	%r1109, %rd15926;
	and.b32  	%r1110, %r1108, %r1109;
	cvt.u32.u64 	%r1111, %rd15925;
	and.b32  	%r1112, %r1110, %r1111;
	cvt.u32.u64 	%r1113, %rd15924;
	and.b32  	%r1114, %r1112, %r1113;
	setp.ne.s32 	%p161, %r1114, -1;
	@%p161 bra 	$L__BB0_186;
	cvt.u32.u64 	%r1115, %rd15923;
	setp.eq.s32 	%p162, %r1115, -1;
	@%p162 bra 	$L__BB0_185;
	setp.ne.s32 	%p163, %r1115, -2;
	@%p163 bra 	$L__BB0_186;
	cvt.u32.u64 	%r1116, %rd15922;
	setp.lt.u32 	%p164, %r1116, -977;
	@%p164 bra 	$L__BB0_186;
$L__BB0_185:
	and.b64  	%rd6650, %rd15922, 4294967295;
	add.s64 	%rd15922, %rd6650, -4294966319;
	shr.s64 	%rd6651, %rd15922, 63;
	and.b64  	%rd6652, %rd15923, 4294967295;
	add.s64 	%rd6653, %rd6651, %rd6652;
	add.s64 	%rd15923, %rd6653, -4294967294;
	shr.s64 	%rd15924, %rd15923, 63;
	not.b64 	%rd6654, %rd15924;
	shr.u64 	%rd6655, %rd6654, 63;
	add.s64 	%rd15929, %rd15929, %rd6655;
	mov.u64 	%rd15925, %rd15924;
	mov.u64 	%rd15926, %rd15924;
	mov.u64 	%rd15927, %rd15924;
	mov.u64 	%rd15928, %rd15924;
$L__BB0_186:
	and.b64  	%rd6656, %rd15922, 4294967295;
	mul.lo.s64 	%rd6657, %rd6656, %rd450;
	and.b64  	%rd6658, %rd6657, 4294967295;
	shr.u64 	%rd6659, %rd6657, 32;
	mad.lo.s64 	%rd6660, %rd6656, %rd451, %rd6659;
	and.b64  	%rd6661, %rd6660, 4294967295;
	shr.u64 	%rd6662, %rd6660, 32;
	mad.lo.s64 	%rd6663, %rd6656, %rd452, %rd6662;
	and.b64  	%rd6664, %rd6663, 4294967295;
	shr.u64 	%rd6665, %rd6663, 32;
	mad.lo.s64 	%rd6666, %rd6656, %rd453, %rd6665;
	and.b64  	%rd6667, %rd6666, 4294967295;
	shr.u64 	%rd6668, %rd6666, 32;
	mad.lo.s64 	%rd6669, %rd6656, %rd454, %rd6668;
	and.b64  	%rd6670, %rd6669, 4294967295;
	shr.u64 	%rd6671, %rd6669, 32;
	mad.lo.s64 	%rd6672, %rd6656, %rd455, %rd6671;
	and.b64  	%rd6673, %rd6672, 4294967295;
	shr.u64 	%rd6674, %rd6672, 32;
	mad.lo.s64 	%rd6675, %rd6656, %rd456, %rd6674;
	and.b64  	%rd6676, %rd6675, 4294967295;
	shr.u64 	%rd6677, %rd6675, 32;
	cvt.u64.u32 	%rd6678, %r2156;
	mad.lo.s64 	%rd6679, %rd6656, %rd6678, %rd6677;
	and.b64  	%rd6680, %rd6679, 4294967295;
	shr.u64 	%rd6681, %rd6679, 32;
	and.b64  	%rd6682, %rd15923, 4294967295;
	mad.lo.s64 	%rd6683, %rd6682, %rd450, %rd6661;
	and.b64  	%rd6684, %rd6683, 4294967295;
	shr.u64 	%rd6685, %rd6683, 32;
	add.s64 	%rd6686, %rd6664, %rd6685;
	mad.lo.s64 	%rd6687, %rd6682, %rd451, %rd6686;
	and.b64  	%rd6688, %rd6687, 4294967295;
	shr.u64 	%rd6689, %rd6687, 32;
	add.s64 	%rd6690, %rd6667, %rd6689;
	mad.lo.s64 	%rd6691, %rd6682, %rd452, %rd6690;
	and.b64  	%rd6692, %rd6691, 4294967295;
	shr.u64 	%rd6693, %rd6691, 32;
	add.s64 	%rd6694, %rd6670, %rd6693;
	mad.lo.s64 	%rd6695, %rd6682, %rd453, %rd6694;
	and.b64  	%rd6696, %rd6695, 4294967295;
	shr.u64 	%rd6697, %rd6695, 32;
	add.s64 	%rd6698, %rd6673, %rd6697;
	mad.lo.s64 	%rd6699, %rd6682, %rd454, %rd6698;
	and.b64  	%rd6700, %rd6699, 4294967295;
	shr.u64 	%rd6701, %rd6699, 32;
	add.s64 	%rd6702, %rd6676, %rd6701;
	mad.lo.s64 	%rd6703, %rd6682, %rd455, %rd6702;
	and.b64  	%rd6704, %rd6703, 4294967295;
	shr.u64 	%rd6705, %rd6703, 32;
	add.s64 	%rd6706, %rd6680, %rd6705;
	mad.lo.s64 	%rd6707, %rd6682, %rd456, %rd6706;
	and.b64  	%rd6708, %rd6707, 4294967295;
	shr.u64 	%rd6709, %rd6707, 32;
	add.s64 	%rd6710, %rd6681, %rd6709;
	mad.lo.s64 	%rd6711, %rd6682, %rd6678, %rd6710;
	and.b64  	%rd6712, %rd6711, 4294967295;
	shr.u64 	%rd6713, %rd6711, 32;
	and.b64  	%rd6714, %rd15924, 4294967295;
	mad.lo.s64 	%rd6715, %rd6714, %rd450, %rd6688;
	and.b64  	%rd6716, %rd6715, 4294967295;
	shr.u64 	%rd6717, %rd6715, 32;
	add.s64 	%rd6718, %rd6692, %rd6717;
	mad.lo.s64 	%rd6719, %rd6714, %rd451, %rd6718;
	and.b64  	%rd6720, %rd6719, 4294967295;
	shr.u64 	%rd6721, %rd6719, 32;
	add.s64 	%rd6722, %rd6696, %rd6721;
	mad.lo.s64 	%rd6723, %rd6714, %rd452, %rd6722;
	and.b64  	%rd6724, %rd6723, 4294967295;
	shr.u64 	%rd6725, %rd6723, 32;
	add.s64 	%rd6726, %rd6700, %rd6725;
	mad.lo.s64 	%rd6727, %rd6714, %rd453, %rd6726;
	and.b64  	%rd6728, %rd6727, 4294967295;
	shr.u64 	%rd6729, %rd6727, 32;
	add.s64 	%rd6730, %rd6704, %rd6729;
	mad.lo.s64 	%rd6731, %rd6714, %rd454, %rd6730;
	and.b64  	%rd6732, %rd6731, 4294967295;
	shr.u64 	%rd6733, %rd6731, 32;
	add.s64 	%rd6734, %rd6708, %rd6733;
	mad.lo.s64 	%rd6735, %rd6714, %rd455, %rd6734;
	and.b64  	%rd6736, %rd6735, 4294967295;
	shr.u64 	%rd6737, %rd6735, 32;
	add.s64 	%rd6738, %rd6712, %rd6737;
	mad.lo.s64 	%rd6739, %rd6714, %rd456, %rd6738;
	and.b64  	%rd6740, %rd6739, 4294967295;
	shr.u64 	%rd6741, %rd6739, 32;
	add.s64 	%rd6742, %rd6713, %rd6741;
	mad.lo.s64 	%rd6743, %rd6714, %rd6678, %rd6742;
	and.b64  	%rd6744, %rd6743, 4294967295;
	shr.u64 	%rd6745, %rd6743, 32;
	and.b64  	%rd6746, %rd15925, 4294967295;
	mad.lo.s64 	%rd6747, %rd6746, %rd450, %rd6720;
	and.b64  	%rd6748, %rd6747, 4294967295;
	shr.u64 	%rd6749, %rd6747, 32;
	add.s64 	%rd6750, %rd6724, %rd6749;
	mad.lo.s64 	%rd6751, %rd6746, %rd451, %rd6750;
	and.b64  	%rd6752, %rd6751, 4294967295;
	shr.u64 	%rd6753, %rd6751, 32;
	add.s64 	%rd6754, %rd6728, %rd6753;
	mad.lo.s64 	%rd6755, %rd6746, %rd452, %rd6754;
	and.b64  	%rd6756, %rd6755, 4294967295;
	shr.u64 	%rd6757, %rd6755, 32;
	add.s64 	%rd6758, %rd6732, %rd6757;
	mad.lo.s64 	%rd6759, %rd6746, %rd453, %rd6758;
	and.b64  	%rd6760, %rd6759, 4294967295;
	shr.u64 	%rd6761, %rd6759, 32;
	add.s64 	%rd6762, %rd6736, %rd6761;
	mad.lo.s64 	%rd6763, %rd6746, %rd454, %rd6762;
	and.b64  	%rd6764, %rd6763, 4294967295;
	shr.u64 	%rd6765, %rd6763, 32;
	add.s64 	%rd6766, %rd6740, %rd6765;
	mad.lo.s64 	%rd6767, %rd6746, %rd455, %rd6766;
	and.b64  	%rd6768, %rd6767, 4294967295;
	shr.u64 	%rd6769, %rd6767, 32;
	add.s64 	%rd6770, %rd6744, %rd6769;
	mad.lo.s64 	%rd6771, %rd6746, %rd456, %rd6770;
	and.b64  	%rd6772, %rd6771, 4294967295;
	shr.u64 	%rd6773, %rd6771, 32;
	add.s64 	%rd6774, %rd6745, %rd6773;
	mad.lo.s64 	%rd6775, %rd6746, %rd6678, %rd6774;
	and.b64  	%rd6776, %rd6775, 4294967295;
	shr.u64 	%rd6777, %rd6775, 32;
	and.b64  	%rd6778, %rd15926, 4294967295;
	mad.lo.s64 	%rd6779, %rd6778, %rd450, %rd6752;
	and.b64  	%rd6780, %rd6779, 4294967295;
	shr.u64 	%rd6781, %rd6779, 32;
	add.s64 	%rd6782, %rd6756, %rd6781;
	mad.lo.s64 	%rd6783, %rd6778, %rd451, %rd6782;
	and.b64  	%rd6784, %rd6783, 4294967295;
	shr.u64 	%rd6785, %rd6783, 32;
	add.s64 	%rd6786, %rd6760, %rd6785;
	mad.lo.s64 	%rd6787, %rd6778, %rd452, %rd6786;
	and.b64  	%rd6788, %rd6787, 4294967295;
	shr.u64 	%rd6789, %rd6787, 32;
	add.s64 	%rd6790, %rd6764, %rd6789;
	mad.lo.s64 	%rd6791, %rd6778, %rd453, %rd6790;
	and.b64  	%rd6792, %rd6791, 4294967295;
	shr.u64 	%rd6793, %rd6791, 32;
	add.s64 	%rd6794, %rd6768, %rd6793;
	mad.lo.s64 	%rd6795, %rd6778, %rd454, %rd6794;
	and.b64  	%rd6796, %rd6795, 4294967295;
	shr.u64 	%rd6797, %rd6795, 32;
	add.s64 	%rd6798, %rd6772, %rd6797;
	mad.lo.s64 	%rd6799, %rd6778, %rd455, %rd6798;
	and.b64  	%rd6800, %rd6799, 4294967295;
	shr.u64 	%rd6801, %rd6799, 32;
	add.s64 	%rd6802, %rd6776, %rd6801;
	mad.lo.s64 	%rd6803, %rd6778, %rd456, %rd6802;
	and.b64  	%rd6804, %rd6803, 4294967295;
	shr.u64 	%rd6805, %rd6803, 32;
	add.s64 	%rd6806, %rd6777, %rd6805;
	mad.lo.s64 	%rd6807, %rd6778, %rd6678, %rd6806;
	and.b64  	%rd6808, %rd6807, 4294967295;
	shr.u64 	%rd6809, %rd6807, 32;
	and.b64  	%rd6810, %rd15927, 4294967295;
	mad.lo.s64 	%rd6811, %rd6810, %rd450, %rd6784;
	and.b64  	%rd6812, %rd6811, 4294967295;
	shr.u64 	%rd6813, %rd6811, 32;
	add.s64 	%rd6814, %rd6788, %rd6813;
	mad.lo.s64 	%rd6815, %rd6810, %rd451, %rd6814;
	and.b64  	%rd6816, %rd6815, 4294967295;
	shr.u64 	%rd6817, %rd6815, 32;
	add.s64 	%rd6818, %rd6792, %rd6817;
	mad.lo.s64 	%rd6819, %rd6810, %rd452, %rd6818;
	and.b64  	%rd6820, %rd6819, 4294967295;
	shr.u64 	%rd6821, %rd6819, 32;
	add.s64 	%rd6822, %rd6796, %rd6821;
	mad.lo.s64 	%rd6823, %rd6810, %rd453, %rd6822;
	and.b64  	%rd6824, %rd6823, 4294967295;
	shr.u64 	%rd6825, %rd6823, 32;
	add.s64 	%rd6826, %rd6800, %rd6825;
	mad.lo.s64 	%rd6827, %rd6810, %rd454, %rd6826;
	and.b64  	%rd6828, %rd6827, 4294967295;
	shr.u64 	%rd6829, %rd6827, 32;
	add.s64 	%rd6830, %rd6804, %rd6829;
	mad.lo.s64 	%rd6831, %rd6810, %rd455, %rd6830;
	and.b64  	%rd6832, %rd6831, 4294967295;
	shr.u64 	%rd6833, %rd6831, 32;
	add.s64 	%rd6834, %rd6808, %rd6833;
	mad.lo.s64 	%rd6835, %rd6810, %rd456, %rd6834;
	and.b64  	%rd6836, %rd6835, 4294967295;
	shr.u64 	%rd6837, %rd6835, 32;
	add.s64 	%rd6838, %rd6809, %rd6837;
	mad.lo.s64 	%rd6839, %rd6810, %rd6678, %rd6838;
	and.b64  	%rd6840, %rd6839, 4294967295;
	shr.u64 	%rd6841, %rd6839, 32;
	and.b64  	%rd6842, %rd15928, 4294967295;
	mad.lo.s64 	%rd6843, %rd6842, %rd450, %rd6816;
	and.b64  	%rd6844, %rd6843, 4294967295;
	shr.u64 	%rd6845, %rd6843, 32;
	add.s64 	%rd6846, %rd6820, %rd6845;
	mad.lo.s64 	%rd6847, %rd6842, %rd451, %rd6846;
	and.b64  	%rd6848, %rd6847, 4294967295;
	shr.u64 	%rd6849, %rd6847, 32;
	add.s64 	%rd6850, %rd6824, %rd6849;
	mad.lo.s64 	%rd6851, %rd6842, %rd452, %rd6850;
	and.b64  	%rd6852, %rd6851, 4294967295;
	shr.u64 	%rd6853, %rd6851, 32;
	add.s64 	%rd6854, %rd6828, %rd6853;
	mad.lo.s64 	%rd6855, %rd6842, %rd453, %rd6854;
	and.b64  	%rd6856, %rd6855, 4294967295;
	shr.u64 	%rd6857, %rd6855, 32;
	add.s64 	%rd6858, %rd6832, %rd6857;
	mad.lo.s64 	%rd6859, %rd6842, %rd454, %rd6858;
	and.b64  	%rd6860, %rd6859, 4294967295;
	shr.u64 	%rd6861, %rd6859, 32;
	add.s64 	%rd6862, %rd6836, %rd6861;
	mad.lo.s64 	%rd6863, %rd6842, %rd455, %rd6862;
	and.b64  	%rd6864, %rd6863, 4294967295;
	shr.u64 	%rd6865, %rd6863, 32;
	add.s64 	%rd6866, %rd6840, %rd6865;
	mad.lo.s64 	%rd6867, %rd6842, %rd456, %rd6866;
	and.b64  	%rd6868, %rd6867, 4294967295;
	shr.u64 	%rd6869, %rd6867, 32;
	add.s64 	%rd6870, %rd6841, %rd6869;
	mad.lo.s64 	%rd6871, %rd6842, %rd6678, %rd6870;
	and.b64  	%rd6872, %rd6871, 4294967295;
	shr.u64 	%rd6873, %rd6871, 32;
	and.b64  	%rd6874, %rd15929, 4294967295;
	mad.lo.s64 	%rd6875, %rd6874, %rd450, %rd6848;
	and.b64  	%rd6876, %rd6875, 4294967295;
	shr.u64 	%rd6877, %rd6875, 32;
	add.s64 	%rd6878, %rd6852, %rd6877;
	mad.lo.s64 	%rd6879, %rd6874, %rd451, %rd6878;
	and.b64  	%rd6880, %rd6879, 4294967295;
	shr.u64 	%rd6881, %rd6879, 32;
	add.s64 	%rd6882, %rd6856, %rd6881;
	mad.lo.s64 	%rd6883, %rd6874, %rd452, %rd6882;
	and.b64  	%rd6884, %rd6883, 4294967295;
	shr.u64 	%rd6885, %rd6883, 32;
	add.s64 	%rd6886, %rd6860, %rd6885;
	mad.lo.s64 	%rd6887, %rd6874, %rd453, %rd6886;
	and.b64  	%rd6888, %rd6887, 4294967295;
	shr.u64 	%rd6889, %rd6887, 32;
	add.s64 	%rd6890, %rd6864, %rd6889;
	mad.lo.s64 	%rd6891, %rd6874, %rd454, %rd6890;
	and.b64  	%rd6892, %rd6891, 4294967295;
	shr.u64 	%rd6893, %rd6891, 32;
	add.s64 	%rd6894, %rd6868, %rd6893;
	mad.lo.s64 	%rd6895, %rd6874, %rd455, %rd6894;
	and.b64  	%rd6896, %rd6895, 4294967295;
	shr.u64 	%rd6897, %rd6895, 32;
	add.s64 	%rd6898, %rd6872, %rd6897;
	mad.lo.s64 	%rd6899, %rd6874, %rd456, %rd6898;
	and.b64  	%rd6900, %rd6899, 4294967295;
	shr.u64 	%rd6901, %rd6899, 32;
	add.s64 	%rd6902, %rd6873, %rd6901;
	mad.lo.s64 	%rd6903, %rd6874, %rd6678, %rd6902;
	and.b64  	%rd6904, %rd6903, 4294967295;
	shr.u64 	%rd6905, %rd6903, 32;
	mad.lo.s64 	%rd6906, %rd6880, 977, %rd6658;
	shr.u64 	%rd6907, %rd6906, 32;
	mad.lo.s64 	%rd6908, %rd6884, 977, %rd6907;
	add.s64 	%rd6909, %rd6908, %rd6684;
	and.b64  	%rd6910, %rd6909, 4294967295;
	shr.u64 	%rd6911, %rd6909, 32;
	mad.lo.s64 	%rd6912, %rd6888, 977, %rd6911;
	add.s64 	%rd6913, %rd6912, %rd6716;
	and.b64  	%rd6914, %rd6913, 4294967295;
	shr.u64 	%rd6915, %rd6913, 32;
	mad.lo.s64 	%rd6916, %rd6892, 977, %rd6915;
	add.s64 	%rd6917, %rd6916, %rd6748;
	and.b64  	%rd6918, %rd6917, 4294967295;
	shr.u64 	%rd6919, %rd6917, 32;
	mad.lo.s64 	%rd6920, %rd6896, 977, %rd6919;
	add.s64 	%rd6921, %rd6920, %rd6780;
	and.b64  	%rd6922, %rd6921, 4294967295;
	shr.u64 	%rd6923, %rd6921, 32;
	mad.lo.s64 	%rd6924, %rd6900, 977, %rd6923;
	add.s64 	%rd6925, %rd6924, %rd6812;
	and.b64  	%rd6926, %rd6925, 4294967295;
	shr.u64 	%rd6927, %rd6925, 32;
	mad.lo.s64 	%rd6928, %rd6904, 977, %rd6927;
	add.s64 	%rd6929, %rd6928, %rd6844;
	and.b64  	%rd6930, %rd6929, 4294967295;
	shr.u64 	%rd6931, %rd6929, 32;
	mad.lo.s64 	%rd6932, %rd6905, 977, %rd6931;
	add.s64 	%rd6933, %rd6932, %rd6876;
	and.b64  	%rd6934, %rd6933, 4294967295;
	shr.u64 	%rd6935, %rd6933, 32;
	add.s64 	%rd15931, %rd6880, %rd6910;
	shr.u64 	%rd6936, %rd15931, 32;
	add.s64 	%rd6937, %rd6884, %rd6936;
	add.s64 	%rd15932, %rd6937, %rd6914;
	shr.u64 	%rd6938, %rd15932, 32;
	add.s64 	%rd6939, %rd6888, %rd6938;
	add.s64 	%rd15933, %rd6939, %rd6918;
	shr.u64 	%rd6940, %rd15933, 32;
	add.s64 	%rd6941, %rd6892, %rd6940;
	add.s64 	%rd15934, %rd6941, %rd6922;
	shr.u64 	%rd6942, %rd15934, 32;
	add.s64 	%rd6943, %rd6896, %rd6942;
	add.s64 	%rd15935, %rd6943, %rd6926;
	shr.u64 	%rd6944, %rd15935, 32;
	add.s64 	%rd6945, %rd6900, %rd6944;
	add.s64 	%rd15936, %rd6945, %rd6930;
	shr.u64 	%rd6946, %rd15936, 32;
	add.s64 	%rd6947, %rd6904, %rd6946;
	add.s64 	%rd6948, %rd6947, %rd6934;
	shr.u64 	%rd6949, %rd6948, 32;
	add.s64 	%rd6950, %rd6949, %rd6935;
	add.s64 	%rd15930, %rd6906, %rd6950;
	cvt.u32.u64 	%r2160, %rd6948;
	setp.ne.s32 	%p165, %r2160, -1;
	@%p165 bra 	$L__BB0_192;
	cvt.u32.u64 	%r1118, %rd15935;
	cvt.u32.u64 	%r1119, %rd15936;
	and.b32  	%r1120, %r1119, %r1118;
	cvt.u32.u64 	%r1121, %rd15934;
	and.b32  	%r1122, %r1120, %r1121;
	cvt.u32.u64 	%r1123, %rd15933;
	and.b32  	%r1124, %r1122, %r1123;
	cvt.u32.u64 	%r1125, %rd15932;
	and.b32  	%r1126, %r1124, %r1125;
	setp.ne.s32 	%p166, %r1126, -1;
	mov.b32 	%r2160, -1;
	@%p166 bra 	$L__BB0_192;
	cvt.u32.u64 	%r1128, %rd15931;
	setp.eq.s32 	%p167, %r1128, -1;
	@%p167 bra 	$L__BB0_191;
	setp.ne.s32 	%p168, %r1128, -2;
	@%p168 bra 	$L__BB0_192;
	cvt.u32.u64 	%r1130, %rd15930;
	setp.lt.u32 	%p169, %r1130, -977;
	@%p169 bra 	$L__BB0_192;
$L__BB0_191:
	and.b64  	%rd6951, %rd15930, 4294967295;
	add.s64 	%rd15930, %rd6951, -4294966319;
	shr.s64 	%rd6952, %rd15930, 63;
	and.b64  	%rd6953, %rd15931, 4294967295;
	add.s64 	%rd6954, %rd6952, %rd6953;
	add.s64 	%rd15931, %rd6954, -4294967294;
	shr.s64 	%rd15932, %rd15931, 63;
	cvt.u32.u64 	%r2160, %rd15932;
	mov.u64 	%rd15933, %rd15932;
	mov.u64 	%rd15934, %rd15932;
	mov.u64 	%rd15935, %rd15932;
	mov.u64 	%rd15936, %rd15932;
$L__BB0_192:
	cvt.u32.u64 	%r1131, %rd318;
	and.b64  	%rd6955, %rd15915, 4294967295;
	and.b64  	%rd6956, %rd15930, 4294967295;
	sub.s64 	%rd6957, %rd6955, %rd6956;
	cvt.u32.u64 	%r2179, %rd6957;
	shr.u64 	%rd6958, %rd6957, 63;
	and.b64  	%rd6959, %rd15916, 4294967295;
	and.b64  	%rd6960, %rd15931, 4294967295;
	add.s64 	%rd6961, %rd6958, %rd6960;
	sub.s64 	%rd6962, %rd6959, %rd6961;
	cvt.u32.u64 	%r2178, %rd6962;
	shr.u64 	%rd6963, %rd6962, 63;
	and.b64  	%rd6964, %rd15917, 4294967295;
	and.b64  	%rd6965, %rd15932, 4294967295;
	add.s64 	%rd6966, %rd6963, %rd6965;
	sub.s64 	%rd6967, %rd6964, %rd6966;
	cvt.u32.u64 	%r2177, %rd6967;
	shr.u64 	%rd6968, %rd6967, 63;
	and.b64  	%rd6969, %rd15918, 4294967295;
	and.b64  	%rd6970, %rd15933, 4294967295;
	add.s64 	%rd6971, %rd6968, %rd6970;
	sub.s64 	%rd6972, %rd6969, %rd6971;
	cvt.u32.u64 	%r2176, %rd6972;
	shr.u64 	%rd6973, %rd6972, 63;
	and.b64  	%rd6974, %rd15919, 4294967295;
	and.b64  	%rd6975, %rd15934, 4294967295;
	add.s64 	%rd6976, %rd6973, %rd6975;
	sub.s64 	%rd6977, %rd6974, %rd6976;
	cvt.u32.u64 	%r2175, %rd6977;
	shr.u64 	%rd6978, %rd6977, 63;
	and.b64  	%rd6979, %rd15920, 4294967295;
	and.b64  	%rd6980, %rd15935, 4294967295;
	add.s64 	%rd6981, %rd6978, %rd6980;
	sub.s64 	%rd6982, %rd6979, %rd6981;
	cvt.u32.u64 	%r2174, %rd6982;
	shr.u64 	%rd6983, %rd6982, 63;
	and.b64  	%rd6984, %rd15921, 4294967295;
	and.b64  	%rd6985, %rd15936, 4294967295;
	add.s64 	%rd6986, %rd6983, %rd6985;
	sub.s64 	%rd6987, %rd6984, %rd6986;
	cvt.u32.u64 	%r2173, %rd6987;
	shr.u64 	%rd6988, %rd6987, 63;
	cvt.u32.u64 	%r1132, %rd6988;
	add.s32 	%r1133, %r2160, %r1132;
	sub.s32 	%r2172, %r2159, %r1133;
	add.s32 	%r2161, %r2135, %r148;
	setp.lt.u32 	%p170, %r2161, %r2135;
	selp.u64 	%rd6989, 1, 0, %p170;
	cvt.u64.u32 	%rd6990, %r2134;
	add.s64 	%rd6991, %rd6989, %rd6990;
	add.s64 	%rd511, %rd6991, %rd312;
	shr.u64 	%rd6992, %rd511, 32;
	cvt.u64.u32 	%rd6993, %r2133;
	add.s64 	%rd6994, %rd6992, %rd6993;
	add.s64 	%rd15938, %rd6994, %rd313;
	shr.u64 	%rd6995, %rd15938, 32;
	cvt.u64.u32 	%rd6996, %r2132;
	add.s64 	%rd6997, %rd6995, %rd6996;
	add.s64 	%rd15939, %rd6997, %rd314;
	shr.u64 	%rd6998, %rd15939, 32;
	cvt.u64.u32 	%rd6999, %r2131;
	add.s64 	%rd7000, %rd6998, %rd6999;
	add.s64 	%rd15940, %rd7000, %rd315;
	shr.u64 	%rd7001, %rd15940, 32;
	cvt.u64.u32 	%rd7002, %r2130;
	add.s64 	%rd7003, %rd7001, %rd7002;
	add.s64 	%rd15941, %rd7003, %rd316;
	shr.u64 	%rd7004, %rd15941, 32;
	cvt.u64.u32 	%rd7005, %r2129;
	add.s64 	%rd7006, %rd7004, %rd7005;
	add.s64 	%rd15942, %rd7006, %rd317;
	{ .reg .b32 tmp; mov.b64 {tmp, %r1134}, %rd15942; }
	add.s32 	%r1135, %r2128, %r1134;
	add.s32 	%r2162, %r1135, %r1131;
	setp.ne.s32 	%p171, %r2162, -1;
	mov.u64 	%rd15937, %rd511;
	@%p171 bra 	$L__BB0_202;
	cvt.u32.u64 	%r1137, %rd15942;
	setp.ne.s32 	%p172, %r1137, -1;
	mov.b32 	%r2162, -1;
	mov.u64 	%rd15937, %rd511;
	@%p172 bra 	$L__BB0_202;
	cvt.u32.u64 	%r1139, %rd15941;
	setp.ne.s32 	%p173, %r1139, -1;
	mov.b64 	%rd15942, 4294967295;
	mov.u64 	%rd15937, %rd511;
	@%p173 bra 	$L__BB0_202;
	cvt.u32.u64 	%r1141, %rd15940;
	setp.ne.s32 	%p174, %r1141, -1;
	mov.b64 	%rd15941, 4294967295;
	mov.u64 	%rd15937, %rd511;
	mov.u64 	%rd15942, %rd15941;
	@%p174 bra 	$L__BB0_202;
	cvt.u32.u64 	%r1143, %rd15939;
	setp.ne.s32 	%p175, %r1143, -1;
	mov.b64 	%rd15940, 4294967295;
	mov.u64 	%rd15937, %rd511;
	mov.u64 	%rd15941, %rd15940;
	mov.u64 	%rd15942, %rd15940;
	@%p175 bra 	$L__BB0_202;
	cvt.u32.u64 	%r1145, %rd15938;
	setp.ne.s32 	%p176, %r1145, -1;
	mov.b64 	%rd15939, 4294967295;
	mov.u64 	%rd15937, %rd511;
	mov.u64 	%rd15940, %rd15939;
	mov.u64 	%rd15941, %rd15939;
	mov.u64 	%rd15942, %rd15939;
	@%p176 bra 	$L__BB0_202;
	cvt.u32.u64 	%r1147, %rd511;
	mov.b64 	%rd15938, 4294967295;
	setp.eq.s32 	%p177, %r1147, -1;
	@%p177 bra 	$L__BB0_201;
	setp.ne.s32 	%p178, %r1147, -2;
	mov.u64 	%rd15937, %rd511;
	mov.u64 	%rd15939, %rd15938;
	mov.u64 	%rd15940, %rd15938;
	mov.u64 	%rd15941, %rd15938;
	mov.u64 	%rd15942, %rd15938;
	@%p178 bra 	$L__BB0_202;
	setp.lt.u32 	%p179, %r2161, -977;
	mov.b64 	%rd15937, 4294967294;
	mov.u64 	%rd15939, %rd15938;
	mov.u64 	%rd15940, %rd15938;
	mov.u64 	%rd15941, %rd15938;
	mov.u64 	%rd15942, %rd15938;
	@%p179 bra 	$L__BB0_202;
$L__BB0_201:
	cvt.u64.u32 	%rd7014, %r2161;
	add.s64 	%rd7015, %rd7014, -4294966319;
	cvt.u32.u64 	%r2161, %rd7015;
	shr.s64 	%rd7016, %rd7015, 63;
	and.b64  	%rd7017, %rd511, 4294967295;
	add.s64 	%rd7018, %rd7016, %rd7017;
	add.s64 	%rd15937, %rd7018, -4294967294;
	shr.s64 	%rd15938, %rd15937, 63;
	cvt.u32.u64 	%r2162, %rd15938;
	mov.u64 	%rd15939, %rd15938;
	mov.u64 	%rd15940, %rd15938;
	mov.u64 	%rd15941, %rd15938;
	mov.u64 	%rd15942, %rd15938;
$L__BB0_202:
	cvt.u64.u32 	%rd7019, %r2161;
	mul.wide.u32 	%rd7020, %r2161, %r2161;
	and.b64  	%rd7021, %rd7020, 4294967293;
	shr.u64 	%rd7022, %rd7020, 32;
	and.b64  	%rd7023, %rd15937, 4294967295;
	mul.lo.s64 	%rd7024, %rd7023, %rd7019;
	add.s64 	%rd7025, %rd7022, %rd7024;
	and.b64  	%rd7026, %rd7025, 4294967295;
	shr.u64 	%rd7027, %rd7025, 32;
	and.b64  	%rd7028, %rd15938, 4294967295;
	mul.lo.s64 	%rd7029, %rd7028, %rd7019;
	add.s64 	%rd7030, %rd7027, %rd7029;
	and.b64  	%rd7031, %rd7030, 4294967295;
	shr.u64 	%rd7032, %rd7030, 32;
	and.b64  	%rd7033, %rd15939, 4294967295;
	mul.lo.s64 	%rd7034, %rd7033, %rd7019;
	add.s64 	%rd7035, %rd7032, %rd7034;
	and.b64  	%rd7036, %rd7035, 4294967295;
	shr.u64 	%rd7037, %rd7035, 32;
	and.b64  	%rd7038, %rd15940, 4294967295;
	mul.lo.s64 	%rd7039, %rd7038, %rd7019;
	add.s64 	%rd7040, %rd7037, %rd7039;
	and.b64  	%rd7041, %rd7040, 4294967295;
	shr.u64 	%rd7042, %rd7040, 32;
	and.b64  	%rd7043, %rd15941, 4294967295;
	mul.lo.s64 	%rd7044, %rd7043, %rd7019;
	add.s64 	%rd7045, %rd7042, %rd7044;
	and.b64  	%rd7046, %rd7045, 4294967295;
	shr.u64 	%rd7047, %rd7045, 32;
	and.b64  	%rd7048, %rd15942, 4294967295;
	mul.lo.s64 	%rd7049, %rd7048, %rd7019;
	add.s64 	%rd7050, %rd7047, %rd7049;
	and.b64  	%rd7051, %rd7050, 4294967295;
	shr.u64 	%rd7052, %rd7050, 32;
	cvt.u64.u32 	%rd7053, %r2162;
	mul.wide.u32 	%rd7054, %r2162, %r2161;
	add.s64 	%rd7055, %rd7052, %rd7054;
	and.b64  	%rd7056, %rd7055, 4294967295;
	shr.u64 	%rd7057, %rd7055, 32;
	add.s64 	%rd7058, %rd7026, %rd7024;
	and.b64  	%rd7059, %rd7058, 4294967295;
	shr.u64 	%rd7060, %rd7058, 32;
	add.s64 	%rd7061, %rd7031, %rd7060;
	mad.lo.s64 	%rd7062, %rd7023, %rd7023, %rd7061;
	and.b64  	%rd7063, %rd7062, 4294967295;
	shr.u64 	%rd7064, %rd7062, 32;
	mul.lo.s64 	%rd7065, %rd7028, %rd7023;
	add.s64 	%rd7066, %rd7036, %rd7064;
	add.s64 	%rd7067, %rd7066, %rd7065;
	and.b64  	%rd7068, %rd7067, 4294967295;
	shr.u64 	%rd7069, %rd7067, 32;
	mul.lo.s64 	%rd7070, %rd7033, %rd7023;
	add.s64 	%rd7071, %rd7041, %rd7069;
	add.s64 	%rd7072, %rd7071, %rd7070;
	and.b64  	%rd7073, %rd7072, 4294967295;
	shr.u64 	%rd7074, %rd7072, 32;
	mul.lo.s64 	%rd7075, %rd7038, %rd7023;
	add.s64 	%rd7076, %rd7046, %rd7074;
	add.s64 	%rd7077, %rd7076, %rd7075;
	and.b64  	%rd7078, %rd7077, 4294967295;
	shr.u64 	%rd7079, %rd7077, 32;
	mul.lo.s64 	%rd7080, %rd7043, %rd7023;
	add.s64 	%rd7081, %rd7051, %rd7079;
	add.s64 	%rd7082, %rd7081, %rd7080;
	and.b64  	%rd7083, %rd7082, 4294967295;
	shr.u64 	%rd7084, %rd7082, 32;
	mul.lo.s64 	%rd7085, %rd7048, %rd7023;
	add.s64 	%rd7086, %rd7056, %rd7084;
	add.s64 	%rd7087, %rd7086, %rd7085;
	and.b64  	%rd7088, %rd7087, 4294967295;
	shr.u64 	%rd7089, %rd7087, 32;
	mul.lo.s64 	%rd7090, %rd7023, %rd7053;
	add.s64 	%rd7091, %rd7057, %rd7089;
	add.s64 	%rd7092, %rd7091, %rd7090;
	and.b64  	%rd7093, %rd7092, 4294967295;
	shr.u64 	%rd7094, %rd7092, 32;
	add.s64 	%rd7095, %rd7063, %rd7029;
	and.b64  	%rd7096, %rd7095, 4294967295;
	shr.u64 	%rd7097, %rd7095, 32;
	add.s64 	%rd7098, %rd7068, %rd7097;
	add.s64 	%rd7099, %rd7098, %rd7065;
	and.b64  	%rd7100, %rd7099, 4294967295;
	shr.u64 	%rd7101, %rd7099, 32;
	add.s64 	%rd7102, %rd7073, %rd7101;
	mad.lo.s64 	%rd7103, %rd7028, %rd7028, %rd7102;
	and.b64  	%rd7104, %rd7103, 4294967295;
	shr.u64 	%rd7105, %rd7103, 32;
	mul.lo.s64 	%rd7106, %rd7033, %rd7028;
	add.s64 	%rd7107, %rd7078, %rd7105;
	add.s64 	%rd7108, %rd7107, %rd7106;
	and.b64  	%rd7109, %rd7108, 4294967295;
	shr.u64 	%rd7110, %rd7108, 32;
	mul.lo.s64 	%rd7111, %rd7038, %rd7028;
	add.s64 	%rd7112, %rd7083, %rd7110;
	add.s64 	%rd7113, %rd7112, %rd7111;
	and.b64  	%rd7114, %rd7113, 4294967295;
	shr.u64 	%rd7115, %rd7113, 32;
	mul.lo.s64 	%rd7116, %rd7043, %rd7028;
	add.s64 	%rd7117, %rd7088, %rd7115;
	add.s64 	%rd7118, %rd7117, %rd7116;
	and.b64  	%rd7119, %rd7118, 4294967295;
	shr.u64 	%rd7120, %rd7118, 32;
	mul.lo.s64 	%rd7121, %rd7048, %rd7028;
	add.s64 	%rd7122, %rd7093, %rd7120;
	add.s64 	%rd7123, %rd7122, %rd7121;
	and.b64  	%rd7124, %rd7123, 4294967295;
	shr.u64 	%rd7125, %rd7123, 32;
	mul.lo.s64 	%rd7126, %rd7028, %rd7053;
	add.s64 	%rd7127, %rd7094, %rd7125;
	add.s64 	%rd7128, %rd7127, %rd7126;
	and.b64  	%rd7129, %rd7128, 4294967295;
	shr.u64 	%rd7130, %rd7128, 32;
	add.s64 	%rd7131, %rd7100, %rd7034;
	and.b64  	%rd7132, %rd7131, 4294967295;
	shr.u64 	%rd7133, %rd7131, 32;
	add.s64 	%rd7134, %rd7104, %rd7133;
	add.s64 	%rd7135, %rd7134, %rd7070;
	and.b64  	%rd7136, %rd7135, 4294967295;
	shr.u64 	%rd7137, %rd7135, 32;
	add.s64 	%rd7138, %rd7109, %rd7137;
	add.s64 	%rd7139, %rd7138, %rd7106;
	and.b64  	%rd7140, %rd7139, 4294967295;
	shr.u64 	%rd7141, %rd7139, 32;
	add.s64 	%rd7142, %rd7114, %rd7141;
	mad.lo.s64 	%rd7143, %rd7033, %rd7033, %rd7142;
	and.b64  	%rd7144, %rd7143, 4294967295;
	shr.u64 	%rd7145, %rd7143, 32;
	mul.lo.s64 	%rd7146, %rd7038, %rd7033;
	add.s64 	%rd7147, %rd7119, %rd7145;
	add.s64 	%rd7148, %rd7147, %rd7146;
	and.b64  	%rd7149, %rd7148, 4294967295;
	shr.u64 	%rd7150, %rd7148, 32;
	mul.lo.s64 	%rd7151, %rd7043, %rd7033;
	add.s64 	%rd7152, %rd7124, %rd7150;
	add.s64 	%rd7153, %rd7152, %rd7151;
	and.b64  	%rd7154, %rd7153, 4294967295;
	shr.u64 	%rd7155, %rd7153, 32;
	mul.lo.s64 	%rd7156, %rd7048, %rd7033;
	add.s64 	%rd7157, %rd7129, %rd7155;
	add.s64 	%rd7158, %rd7157, %rd7156;
	and.b64  	%rd7159, %rd7158, 4294967295;
	shr.u64 	%rd7160, %rd7158, 32;
	mul.lo.s64 	%rd7161, %rd7033, %rd7053;
	add.s64 	%rd7162, %rd7130, %rd7160;
	add.s64 	%rd7163, %rd7162, %rd7161;
	and.b64  	%rd7164, %rd7163, 4294967295;
	shr.u64 	%rd7165, %rd7163, 32;
	add.s64 	%rd7166, %rd7136, %rd7039;
	and.b64  	%rd7167, %rd7166, 4294967295;
	shr.u64 	%rd7168, %rd7166, 32;
	add.s64 	%rd7169, %rd7140, %rd7168;
	add.s64 	%rd7170, %rd7169, %rd7075;
	and.b64  	%rd7171, %rd7170, 4294967295;
	shr.u64 	%rd7172, %rd7170, 32;
	add.s64 	%rd7173, %rd7144, %rd7172;
	add.s64 	%rd7174, %rd7173, %rd7111;
	and.b64  	%rd7175, %rd7174, 4294967295;
	shr.u64 	%rd7176, %rd7174, 32;
	add.s64 	%rd7177, %rd7149, %rd7176;
	add.s64 	%rd7178, %rd7177, %rd7146;
	and.b64  	%rd7179, %rd7178, 4294967295;
	shr.u64 	%rd7180, %rd7178, 32;
	add.s64 	%rd7181, %rd7154, %rd7180;
	mad.lo.s64 	%rd7182, %rd7038, %rd7038, %rd7181;
	and.b64  	%rd7183, %rd7182, 4294967295;
	shr.u64 	%rd7184, %rd7182, 32;
	mul.lo.s64 	%rd7185, %rd7043, %rd7038;
	add.s64 	%rd7186, %rd7159, %rd7184;
	add.s64 	%rd7187, %rd7186, %rd7185;
	and.b64  	%rd7188, %rd7187, 4294967295;
	shr.u64 	%rd7189, %rd7187, 32;
	mul.lo.s64 	%rd7190, %rd7048, %rd7038;
	add.s64 	%rd7191, %rd7164, %rd7189;
	add.s64 	%rd7192, %rd7191, %rd7190;
	and.b64  	%rd7193, %rd7192, 4294967295;
	shr.u64 	%rd7194, %rd7192, 32;
	mul.lo.s64 	%rd7195, %rd7038, %rd7053;
	add.s64 	%rd7196, %rd7165, %rd7194;
	add.s64 	%rd7197, %rd7196, %rd7195;
	and.b64  	%rd7198, %rd7197, 4294967295;
	shr.u64 	%rd7199, %rd7197, 32;
	add.s64 	%rd7200, %rd7171, %rd7044;
	and.b64  	%rd7201, %rd7200, 4294967295;
	shr.u64 	%rd7202, %rd7200, 32;
	add.s64 	%rd7203, %rd7175, %rd7202;
	add.s64 	%rd7204, %rd7203, %rd7080;
	and.b64  	%rd7205, %rd7204, 4294967295;
	shr.u64 	%rd7206, %rd7204, 32;
	add.s64 	%rd7207, %rd7179, %rd7206;
	add.s64 	%rd7208, %rd7207, %rd7116;
	and.b64  	%rd7209, %rd7208, 4294967295;
	shr.u64 	%rd7210, %rd7208, 32;
	add.s64 	%rd7211, %rd7183, %rd7210;
	add.s64 	%rd7212, %rd7211, %rd7151;
	and.b64  	%rd7213, %rd7212, 4294967295;
	shr.u64 	%rd7214, %rd7212, 32;
	add.s64 	%rd7215, %rd7188, %rd7214;
	add.s64 	%rd7216, %rd7215, %rd7185;
	and.b64  	%rd7217, %rd7216, 4294967295;
	shr.u64 	%rd7218, %rd7216, 32;
	add.s64 	%rd7219, %rd7193, %rd7218;
	mad.lo.s64 	%rd7220, %rd7043, %rd7043, %rd7219;
	and.b64  	%rd7221, %rd7220, 4294967295;
	shr.u64 	%rd7222, %rd7220, 32;
	mul.lo.s64 	%rd7223, %rd7048, %rd7043;
	add.s64 	%rd7224, %rd7198, %rd7222;
	add.s64 	%rd7225, %rd7224, %rd7223;
	and.b64  	%rd7226, %rd7225, 4294967295;
	shr.u64 	%rd7227, %rd7225, 32;
	mul.lo.s64 	%rd7228, %rd7043, %rd7053;
	add.s64 	%rd7229, %rd7199, %rd7227;
	add.s64 	%rd7230, %rd7229, %rd7228;
	and.b64  	%rd7231, %rd7230, 4294967295;
	shr.u64 	%rd7232, %rd7230, 32;
	add.s64 	%rd7233, %rd7205, %rd7049;
	and.b64  	%rd7234, %rd7233, 4294967295;
	shr.u64 	%rd7235, %rd7233, 32;
	add.s64 	%rd7236, %rd7209, %rd7235;
	add.s64 	%rd7237, %rd7236, %rd7085;
	and.b64  	%rd7238, %rd7237, 4294967295;
	shr.u64 	%rd7239, %rd7237, 32;
	add.s64 	%rd7240, %rd7213, %rd7239;
	add.s64 	%rd7241, %rd7240, %rd7121;
	and.b64  	%rd7242, %rd7241, 4294967295;
	shr.u64 	%rd7243, %rd7241, 32;
	add.s64 	%rd7244, %rd7217, %rd7243;
	add.s64 	%rd7245, %rd7244, %rd7156;
	and.b64  	%rd7246, %rd7245, 4294967295;
	shr.u64 	%rd7247, %rd7245, 32;
	add.s64 	%rd7248, %rd7221, %rd7247;
	add.s64 	%rd7249, %rd7248, %rd7190;
	and.b64  	%rd7250, %rd7249, 4294967295;
	shr.u64 	%rd7251, %rd7249, 32;
	add.s64 	%rd7252, %rd7226, %rd7251;
	add.s64 	%rd7253, %rd7252, %rd7223;
	and.b64  	%rd7254, %rd7253, 4294967295;
	shr.u64 	%rd7255, %rd7253, 32;
	add.s64 	%rd7256, %rd7231, %rd7255;
	mad.lo.s64 	%rd7257, %rd7048, %rd7048, %rd7256;
	and.b64  	%rd7258, %rd7257, 4294967295;
	shr.u64 	%rd7259, %rd7257, 32;
	mul.lo.s64 	%rd7260, %rd7048, %rd7053;
	add.s64 	%rd7261, %rd7232, %rd7259;
	add.s64 	%rd7262, %rd7261, %rd7260;
	and.b64  	%rd7263, %rd7262, 4294967295;
	shr.u64 	%rd7264, %rd7262, 32;
	add.s64 	%rd7265, %rd7238, %rd7054;
	and.b64  	%rd7266, %rd7265, 4294967295;
	shr.u64 	%rd7267, %rd7265, 32;
	add.s64 	%rd7268, %rd7242, %rd7267;
	add.s64 	%rd7269, %rd7268, %rd7090;
	and.b64  	%rd7270, %rd7269, 4294967295;
	shr.u64 	%rd7271, %rd7269, 32;
	add.s64 	%rd7272, %rd7246, %rd7271;
	add.s64 	%rd7273, %rd7272, %rd7126;
	and.b64  	%rd7274, %rd7273, 4294967295;
	shr.u64 	%rd7275, %rd7273, 32;
	add.s64 	%rd7276, %rd7250, %rd7275;
	add.s64 	%rd7277, %rd7276, %rd7161;
	and.b64  	%rd7278, %rd7277, 4294967295;
	shr.u64 	%rd7279, %rd7277, 32;
	add.s64 	%rd7280, %rd7254, %rd7279;
	add.s64 	%rd7281, %rd7280, %rd7195;
	and.b64  	%rd7282, %rd7281, 4294967295;
	shr.u64 	%rd7283, %rd7281, 32;
	add.s64 	%rd7284, %rd7258, %rd7283;
	add.s64 	%rd7285, %rd7284, %rd7228;
	and.b64  	%rd7286, %rd7285, 4294967295;
	shr.u64 	%rd7287, %rd7285, 32;
	add.s64 	%rd7288, %rd7263, %rd7287;
	add.s64 	%rd7289, %rd7288, %rd7260;
	and.b64  	%rd7290, %rd7289, 4294967295;
	shr.u64 	%rd7291, %rd7289, 32;
	mul.wide.u32 	%rd7292, %r2162, %r2162;
	add.s64 	%rd7293, %rd7264, %rd7291;
	add.s64 	%rd7294, %rd7293, %rd7292;
	and.b64  	%rd7295, %rd7294, 4294967295;
	shr.u64 	%rd7296, %rd7294, 32;
	mad.lo.s64 	%rd7297, %rd7270, 977, %rd7021;
	shr.u64 	%rd7298, %rd7297, 32;
	mad.lo.s64 	%rd7299, %rd7274, 977, %rd7298;
	add.s64 	%rd7300, %rd7299, %rd7059;
	and.b64  	%rd7301, %rd7300, 4294967295;
	shr.u64 	%rd7302, %rd7300, 32;
	mad.lo.s64 	%rd7303, %rd7278, 977, %rd7302;
	add.s64 	%rd7304, %rd7303, %rd7096;
	and.b64  	%rd7305, %rd7304, 4294967295;
	shr.u64 	%rd7306, %rd7304, 32;
	mad.lo.s64 	%rd7307, %rd7282, 977, %rd7306;
	add.s64 	%rd7308, %rd7307, %rd7132;
	and.b64  	%rd7309, %rd7308, 4294967295;
	shr.u64 	%rd7310, %rd7308, 32;
	mad.lo.s64 	%rd7311, %rd7286, 977, %rd7310;
	add.s64 	%rd7312, %rd7311, %rd7167;
	and.b64  	%rd7313, %rd7312, 4294967295;
	shr.u64 	%rd7314, %rd7312, 32;
	mad.lo.s64 	%rd7315, %rd7290, 977, %rd7314;
	add.s64 	%rd7316, %rd7315, %rd7201;
	and.b64  	%rd7317, %rd7316, 4294967295;
	shr.u64 	%rd7318, %rd7316, 32;
	mad.lo.s64 	%rd7319, %rd7295, 977, %rd7318;
	add.s64 	%rd7320, %rd7319, %rd7234;
	and.b64  	%rd7321, %rd7320, 4294967295;
	shr.u64 	%rd7322, %rd7320, 32;
	mad.lo.s64 	%rd7323, %rd7296, 977, %rd7322;
	add.s64 	%rd7324, %rd7323, %rd7266;
	and.b64  	%rd7325, %rd7324, 4294967295;
	shr.u64 	%rd7326, %rd7324, 32;
	add.s64 	%rd15944, %rd7270, %rd7301;
	shr.u64 	%rd7327, %rd15944, 32;
	add.s64 	%rd7328, %rd7274, %rd7327;
	add.s64 	%rd15945, %rd7328, %rd7305;
	shr.u64 	%rd7329, %rd15945, 32;
	add.s64 	%rd7330, %rd7278, %rd7329;
	add.s64 	%rd15946, %rd7330, %rd7309;
	shr.u64 	%rd7331, %rd15946, 32;
	add.s64 	%rd7332, %rd7282, %rd7331;
	add.s64 	%rd15947, %rd7332, %rd7313;
	shr.u64 	%rd7333, %rd15947, 32;
	add.s64 	%rd7334, %rd7286, %rd7333;
	add.s64 	%rd15948, %rd7334, %rd7317;
	shr.u64 	%rd7335, %rd15948, 32;
	add.s64 	%rd7336, %rd7290, %rd7335;
	add.s64 	%rd15949, %rd7336, %rd7321;
	shr.u64 	%rd7337, %rd15949, 32;
	add.s64 	%rd7338, %rd7295, %rd7337;
	add.s64 	%rd7339, %rd7338, %rd7325;
	shr.u64 	%rd7340, %rd7339, 32;
	add.s64 	%rd7341, %rd7340, %rd7326;
	add.s64 	%rd15943, %rd7297, %rd7341;
	cvt.u32.u64 	%r2163, %rd7339;
	setp.ne.s32 	%p180, %r2163, -1;
	@%p180 bra 	$L__BB0_208;
	cvt.u32.u64 	%r1150, %rd15948;
	cvt.u32.u64 	%r1151, %rd15949;
	and.b32  	%r1152, %r1151, %r1150;
	cvt.u32.u64 	%r1153, %rd15947;
	and.b32  	%r1154, %r1152, %r1153;
	cvt.u32.u64 	%r1155, %rd15946;
	and.b32  	%r1156, %r1154, %r1155;
	cvt.u32.u64 	%r1157, %rd15945;
	and.b32  	%r1158, %r1156, %r1157;
	setp.ne.s32 	%p181, %r1158, -1;
	mov.b32 	%r2163, -1;
	@%p181 bra 	$L__BB0_208;
	cvt.u32.u64 	%r1160, %rd15944;
	setp.eq.s32 	%p182, %r1160, -1;
	@%p182 bra 	$L__BB0_207;
	setp.ne.s32 	%p183, %r1160, -2;
	@%p183 bra 	$L__BB0_208;
	cvt.u32.u64 	%r1162, %rd15943;
	setp.lt.u32 	%p184, %r1162, -977;
	@%p184 bra 	$L__BB0_208;
$L__BB0_207:
	and.b64  	%rd7342, %rd15943, 4294967295;
	add.s64 	%rd15943, %rd7342, -4294966319;
	shr.s64 	%rd7343, %rd15943, 63;
	and.b64  	%rd7344, %rd15944, 4294967295;
	add.s64 	%rd7345, %rd7343, %rd7344;
	add.s64 	%rd15944, %rd7345, -4294967294;
	shr.s64 	%rd15945, %rd15944, 63;
	cvt.u32.u64 	%r2163, %rd15945;
	mov.u64 	%rd15946, %rd15945;
	mov.u64 	%rd15947, %rd15945;
	mov.u64 	%rd15948, %rd15945;
	mov.u64 	%rd15949, %rd15945;
$L__BB0_208:
	and.b64  	%rd7346, %rd15943, 4294967295;
	sub.s64 	%rd7347, %rd7346, %rd250;
	shr.u64 	%rd7348, %rd7347, 63;
	and.b64  	%rd7349, %rd15944, 4294967295;
	add.s64 	%rd7350, %rd7348, %rd251;
	sub.s64 	%rd7351, %rd7349, %rd7350;
	shr.u64 	%rd7352, %rd7351, 63;
	and.b64  	%rd7353, %rd15945, 4294967295;
	add.s64 	%rd7354, %rd7352, %rd252;
	sub.s64 	%rd7355, %rd7353, %rd7354;
	shr.u64 	%rd7356, %rd7355, 63;
	and.b64  	%rd7357, %rd15946, 4294967295;
	add.s64 	%rd7358, %rd7356, %rd253;
	sub.s64 	%rd7359, %rd7357, %rd7358;
	shr.u64 	%rd7360, %rd7359, 63;
	and.b64  	%rd7361, %rd15947, 4294967295;
	add.s64 	%rd7362, %rd7360, %rd254;
	sub.s64 	%rd7363, %rd7361, %rd7362;
	shr.u64 	%rd7364, %rd7363, 63;
	and.b64  	%rd7365, %rd15948, 4294967295;
	add.s64 	%rd7366, %rd7364, %rd255;
	sub.s64 	%rd7367, %rd7365, %rd7366;
	shr.u64 	%rd7368, %rd7367, 63;
	and.b64  	%rd7369, %rd15949, 4294967295;
	add.s64 	%rd7370, %rd7368, %rd256;
	sub.s64 	%rd7371, %rd7369, %rd7370;
	shr.u64 	%rd7372, %rd7371, 63;
	cvt.u32.u64 	%r1163, %rd7372;
	add.s32 	%r1164, %r2152, %r1163;
	and.b64  	%rd7373, %rd7347, 4294967295;
	sub.s64 	%rd7374, %rd7373, %rd336;
	cvt.u32.u64 	%r2171, %rd7374;
	shr.u64 	%rd7375, %rd7374, 63;
	and.b64  	%rd7376, %rd7351, 4294967295;
	add.s64 	%rd7377, %rd7375, %rd337;
	sub.s64 	%rd7378, %rd7376, %rd7377;
	cvt.u32.u64 	%r2170, %rd7378;
	shr.u64 	%rd7379, %rd7378, 63;
	and.b64  	%rd7380, %rd7355, 4294967295;
	add.s64 	%rd7381, %rd7379, %rd338;
	sub.s64 	%rd7382, %rd7380, %rd7381;
	cvt.u32.u64 	%r2169, %rd7382;
	shr.u64 	%rd7383, %rd7382, 63;
	and.b64  	%rd7384, %rd7359, 4294967295;
	add.s64 	%rd7385, %rd7383, %rd339;
	sub.s64 	%rd7386, %rd7384, %rd7385;
	cvt.u32.u64 	%r2168, %rd7386;
	shr.u64 	%rd7387, %rd7386, 63;
	and.b64  	%rd7388, %rd7363, 4294967295;
	add.s64 	%rd7389, %rd7387, %rd340;
	sub.s64 	%rd7390, %rd7388, %rd7389;
	cvt.u32.u64 	%r2167, %rd7390;
	shr.u64 	%rd7391, %rd7390, 63;
	and.b64  	%rd7392, %rd7367, 4294967295;
	add.s64 	%rd7393, %rd7391, %rd341;
	sub.s64 	%rd7394, %rd7392, %rd7393;
	cvt.u32.u64 	%r2166, %rd7394;
	shr.u64 	%rd7395, %rd7394, 63;
	and.b64  	%rd7396, %rd7371, 4294967295;
	add.s64 	%rd7397, %rd7395, %rd342;
	sub.s64 	%rd7398, %rd7396, %rd7397;
	cvt.u32.u64 	%r2165, %rd7398;
	shr.u64 	%rd7399, %rd7398, 63;
	cvt.u32.u64 	%r1165, %rd7399;
	add.s32 	%r1166, %r2155, %r1165;
	add.s32 	%r1167, %r1164, %r1166;
	sub.s32 	%r2164, %r2163, %r1167;
$L__BB0_209:
	add.s32 	%r2122, %r2122, -1;
	setp.ne.s32 	%p185, %r2122, -1;
	@%p185 bra 	$L__BB0_5;
	add.s32 	%r2097, %r2097, 1;
	setp.ne.s32 	%p186, %r2097, 32;
	@%p186 bra 	$L__BB0_4;
	cvt.u64.u32 	%rd542, %r2171;
	mul.wide.u32 	%rd7400, %r2171, %r2171;
	and.b64  	%rd7401, %rd7400, 4294967293;
	shr.u64 	%rd7402, %rd7400, 32;
	cvt.u64.u32 	%rd543, %r2170;
	mul.wide.u32 	%rd7403, %r2170, %r2171;
	add.s64 	%rd7404, %rd7402, %rd7403;
	and.b64  	%rd7405, %rd7404, 4294967295;
	shr.u64 	%rd7406, %rd7404, 32;
	cvt.u64.u32 	%rd544, %r2169;
	mul.wide.u32 	%rd7407, %r2169, %r2171;
	add.s64 	%rd7408, %rd7406, %rd7407;
	and.b64  	%rd7409, %rd7408, 4294967295;
	shr.u64 	%rd7410, %rd7408, 32;
	cvt.u64.u32 	%rd545, %r2168;
	mul.wide.u32 	%rd7411, %r2168, %r2171;
	add.s64 	%rd7412, %rd7410, %rd7411;
	and.b64  	%rd7413, %rd7412, 4294967295;
	shr.u64 	%rd7414, %rd7412, 32;
	cvt.u64.u32 	%rd546, %r2167;
	mul.wide.u32 	%rd7415, %r2167, %r2171;
	add.s64 	%rd7416, %rd7414, %rd7415;
	and.b64  	%rd7417, %rd7416, 4294967295;
	shr.u64 	%rd7418, %rd7416, 32;
	cvt.u64.u32 	%rd547, %r2166;
	mul.wide.u32 	%rd7419, %r2166, %r2171;
	add.s64 	%rd7420, %rd7418, %rd7419;
	and.b64  	%rd7421, %rd7420, 4294967295;
	shr.u64 	%rd7422, %rd7420, 32;
	cvt.u64.u32 	%rd548, %r2165;
	mul.wide.u32 	%rd7423, %r2165, %r2171;
	add.s64 	%rd7424, %rd7422, %rd7423;
	and.b64  	%rd7425, %rd7424, 4294967295;
	shr.u64 	%rd7426, %rd7424, 32;
	cvt.u64.u32 	%rd549, %r2164;
	mul.wide.u32 	%rd7427, %r2164, %r2171;
	add.s64 	%rd7428, %rd7426, %rd7427;
	and.b64  	%rd7429, %rd7428, 4294967295;
	shr.u64 	%rd7430, %rd7428, 32;
	add.s64 	%rd7431, %rd7405, %rd7403;
	and.b64  	%rd7432, %rd7431, 4294967295;
	shr.u64 	%rd7433, %rd7431, 32;
	mul.wide.u32 	%rd7434, %r2170, %r2170;
	add.s64 	%rd7435, %rd7409, %rd7433;
	add.s64 	%rd7436, %rd7435, %rd7434;
	and.b64  	%rd7437, %rd7436, 4294967295;
	shr.u64 	%rd7438, %rd7436, 32;
	mul.wide.u32 	%rd7439, %r2169, %r2170;
	add.s64 	%rd7440, %rd7413, %rd7438;
	add.s64 	%rd7441, %rd7440, %rd7439;
	and.b64  	%rd7442, %rd7441, 4294967295;
	shr.u64 	%rd7443, %rd7441, 32;
	mul.wide.u32 	%rd7444, %r2168, %r2170;
	add.s64 	%rd7445, %rd7417, %rd7443;
	add.s64 	%rd7446, %rd7445, %rd7444;
	and.b64  	%rd7447, %rd7446, 4294967295;
	shr.u64 	%rd7448, %rd7446, 32;
	mul.wide.u32 	%rd7449, %r2167, %r2170;
	add.s64 	%rd7450, %rd7421, %rd7448;
	add.s64 	%rd7451, %rd7450, %rd7449;
	and.b64  	%rd7452, %rd7451, 4294967295;
	shr.u64 	%rd7453, %rd7451, 32;
	mul.wide.u32 	%rd7454, %r2166, %r2170;
	add.s64 	%rd7455, %rd7425, %rd7453;
	add.s64 	%rd7456, %rd7455, %rd7454;
	and.b64  	%rd7457, %rd7456, 4294967295;
	shr.u64 	%rd7458, %rd7456, 32;
	mul.wide.u32 	%rd7459, %r2165, %r2170;
	add.s64 	%rd7460, %rd7429, %rd7458;
	add.s64 	%rd7461, %rd7460, %rd7459;
	and.b64  	%rd7462, %rd7461, 4294967295;
	shr.u64 	%rd7463, %rd7461, 32;
	mul.wide.u32 	%rd7464, %r2164, %r2170;
	add.s64 	%rd7465, %rd7430, %rd7463;
	add.s64 	%rd7466, %rd7465, %rd7464;
	and.b64  	%rd7467, %rd7466, 4294967295;
	shr.u64 	%rd7468, %rd7466, 32;
	add.s64 	%rd7469, %rd7437, %rd7407;
	and.b64  	%rd7470, %rd7469, 4294967295;
	shr.u64 	%rd7471, %rd7469, 32;
	add.s64 	%rd7472, %rd7442, %rd7471;
	add.s64 	%rd7473, %rd7472, %rd7439;
	and.b64  	%rd7474, %rd7473, 4294967295;
	shr.u64 	%rd7475, %rd7473, 32;
	mul.wide.u32 	%rd7476, %r2169, %r2169;
	add.s64 	%rd7477, %rd7447, %rd7475;
	add.s64 	%rd7478, %rd7477, %rd7476;
	and.b64  	%rd7479, %rd7478, 4294967295;
	shr.u64 	%rd7480, %rd7478, 32;
	mul.wide.u32 	%rd7481, %r2168, %r2169;
	add.s64 	%rd7482, %rd7452, %rd7480;
	add.s64 	%rd7483, %rd7482, %rd7481;
	and.b64  	%rd7484, %rd7483, 4294967295;
	shr.u64 	%rd7485, %rd7483, 32;
	mul.wide.u32 	%rd7486, %r2167, %r2169;
	add.s64 	%rd7487, %rd7457, %rd7485;
	add.s64 	%rd7488, %rd7487, %rd7486;
	and.b64  	%rd7489, %rd7488, 4294967295;
	shr.u64 	%rd7490, %rd7488, 32;
	mul.wide.u32 	%rd7491, %r2166, %r2169;
	add.s64 	%rd7492, %rd7462, %rd7490;
	add.s64 	%rd7493, %rd7492, %rd7491;
	and.b64  	%rd7494, %rd7493, 4294967295;
	shr.u64 	%rd7495, %rd7493, 32;
	mul.wide.u32 	%rd7496, %r2165, %r2169;
	add.s64 	%rd7497, %rd7467, %rd7495;
	add.s64 	%rd7498, %rd7497, %rd7496;
	and.b64  	%rd7499, %rd7498, 4294967295;
	shr.u64 	%rd7500, %rd7498, 32;
	mul.wide.u32 	%rd7501, %r2164, %r2169;
	add.s64 	%rd7502, %rd7468, %rd7500;
	add.s64 	%rd7503, %rd7502, %rd7501;
	and.b64  	%rd7504, %rd7503, 4294967295;
	shr.u64 	%rd7505, %rd7503, 32;
	add.s64 	%rd7506, %rd7474, %rd7411;
	and.b64  	%rd7507, %rd7506, 4294967295;
	shr.u64 	%rd7508, %rd7506, 32;
	add.s64 	%rd7509, %rd7479, %rd7508;
	add.s64 	%rd7510, %rd7509, %rd7444;
	and.b64  	%rd7511, %rd7510, 4294967295;
	shr.u64 	%rd7512, %rd7510, 32;
	add.s64 	%rd7513, %rd7484, %rd7512;
	add.s64 	%rd7514, %rd7513, %rd7481;
	and.b64  	%rd7515, %rd7514, 4294967295;
	shr.u64 	%rd7516, %rd7514, 32;
	mul.wide.u32 	%rd7517, %r2168, %r2168;
	add.s64 	%rd7518, %rd7489, %rd7516;
	add.s64 	%rd7519, %rd7518, %rd7517;
	and.b64  	%rd7520, %rd7519, 4294967295;
	shr.u64 	%rd7521, %rd7519, 32;
	mul.wide.u32 	%rd7522, %r2167, %r2168;
	add.s64 	%rd7523, %rd7494, %rd7521;
	add.s64 	%rd7524, %rd7523, %rd7522;
	and.b64  	%rd7525, %rd7524, 4294967295;
	shr.u64 	%rd7526, %rd7524, 32;
	mul.wide.u32 	%rd7527, %r2166, %r2168;
	add.s64 	%rd7528, %rd7499, %rd7526;
	add.s64 	%rd7529, %rd7528, %rd7527;
	and.b64  	%rd7530, %rd7529, 4294967295;
	shr.u64 	%rd7531, %rd7529, 32;
	mul.wide.u32 	%rd7532, %r2165, %r2168;
	add.s64 	%rd7533, %rd7504, %rd7531;
	add.s64 	%rd7534, %rd7533, %rd7532;
	and.b64  	%rd7535, %rd7534, 4294967295;
	shr.u64 	%rd7536, %rd7534, 32;
	mul.wide.u32 	%rd7537, %r2164, %r2168;
	add.s64 	%rd7538, %rd7505, %rd7536;
	add.s64 	%rd7539, %rd7538, %rd7537;
	and.b64  	%rd7540, %rd7539, 4294967295;
	shr.u64 	%rd7541, %rd7539, 32;
	add.s64 	%rd7542, %rd7511, %rd7415;
	and.b64  	%rd7543, %rd7542, 4294967295;
	shr.u64 	%rd7544, %rd7542, 32;
	add.s64 	%rd7545, %rd7515, %rd7544;
	add.s64 	%rd7546, %rd7545, %rd7449;
	and.b64  	%rd7547, %rd7546, 4294967295;
	shr.u64 	%rd7548, %rd7546, 32;
	add.s64 	%rd7549, %rd7520, %rd7548;
	add.s64 	%rd7550, %rd7549, %rd7486;
	and.b64  	%rd7551, %rd7550, 4294967295;
	shr.u64 	%rd7552, %rd7550, 32;
	add.s64 	%rd7553, %rd7525, %rd7552;
	add.s64 	%rd7554, %rd7553, %rd7522;
	and.b64  	%rd7555, %rd7554, 4294967295;
	shr.u64 	%rd7556, %rd7554, 32;
	mul.wide.u32 	%rd7557, %r2167, %r2167;
	add.s64 	%rd7558, %rd7530, %rd7556;
	add.s64 	%rd7559, %rd7558, %rd7557;
	and.b64  	%rd7560, %rd7559, 4294967295;
	shr.u64 	%rd7561, %rd7559, 32;
	mul.wide.u32 	%rd7562, %r2166, %r2167;
	add.s64 	%rd7563, %rd7535, %rd7561;
	add.s64 	%rd7564, %rd7563, %rd7562;
	and.b64  	%rd7565, %rd7564, 4294967295;
	shr.u64 	%rd7566, %rd7564, 32;
	mul.wide.u32 	%rd7567, %r2165, %r2167;
	add.s64 	%rd7568, %rd7540, %rd7566;
	add.s64 	%rd7569, %rd7568, %rd7567;
	and.b64  	%rd7570, %rd7569, 4294967295;
	shr.u64 	%rd7571, %rd7569, 32;
	mul.wide.u32 	%rd7572, %r2164, %r2167;
	add.s64 	%rd7573, %rd7541, %rd7571;
	add.s64 	%rd7574, %rd7573, %rd7572;
	and.b64  	%rd7575, %rd7574, 4294967295;
	shr.u64 	%rd7576, %rd7574, 32;
	add.s64 	%rd7577, %rd7547, %rd7419;
	and.b64  	%rd7578, %rd7577, 4294967295;
	shr.u64 	%rd7579, %rd7577, 32;
	add.s64 	%rd7580, %rd7551, %rd7579;
	add.s64 	%rd7581, %rd7580, %rd7454;
	and.b64  	%rd7582, %rd7581, 4294967295;
	shr.u64 	%rd7583, %rd7581, 32;
	add.s64 	%rd7584, %rd7555, %rd7583;
	add.s64 	%rd7585, %rd7584, %rd7491;
	and.b64  	%rd7586, %rd7585, 4294967295;
	shr.u64 	%rd7587, %rd7585, 32;
	add.s64 	%rd7588, %rd7560, %rd7587;
	add.s64 	%rd7589, %rd7588, %rd7527;
	and.b64  	%rd7590, %rd7589, 4294967295;
	shr.u64 	%rd7591, %rd7589, 32;
	add.s64 	%rd7592, %rd7565, %rd7591;
	add.s64 	%rd7593, %rd7592, %rd7562;
	and.b64  	%rd7594, %rd7593, 4294967295;
	shr.u64 	%rd7595, %rd7593, 32;
	mul.wide.u32 	%rd7596, %r2166, %r2166;
	add.s64 	%rd7597, %rd7570, %rd7595;
	add.s64 	%rd7598, %rd7597, %rd7596;
	and.b64  	%rd7599, %rd7598, 4294967295;
	shr.u64 	%rd7600, %rd7598, 32;
	mul.wide.u32 	%rd7601, %r2165, %r2166;
	add.s64 	%rd7602, %rd7575, %rd7600;
	add.s64 	%rd7603, %rd7602, %rd7601;
	and.b64  	%rd7604, %rd7603, 4294967295;
	shr.u64 	%rd7605, %rd7603, 32;
	mul.wide.u32 	%rd7606, %r2164, %r2166;
	add.s64 	%rd7607, %rd7576, %rd7605;
	add.s64 	%rd7608, %rd7607, %rd7606;
	and.b64  	%rd7609, %rd7608, 4294967295;
	shr.u64 	%rd7610, %rd7608, 32;
	add.s64 	%rd7611, %rd7582, %rd7423;
	and.b64  	%rd7612, %rd7611, 4294967295;
	shr.u64 	%rd7613, %rd7611, 32;
	add.s64 	%rd7614, %rd7586, %rd7613;
	add.s64 	%rd7615, %rd7614, %rd7459;
	and.b64  	%rd7616, %rd7615, 4294967295;
	shr.u64 	%rd7617, %rd7615, 32;
	add.s64 	%rd7618, %rd7590, %rd7617;
	add.s64 	%rd7619, %rd7618, %rd7496;
	and.b64  	%rd7620, %rd7619, 4294967295;
	shr.u64 	%rd7621, %rd7619, 32;
	add.s64 	%rd7622, %rd7594, %rd7621;
	add.s64 	%rd7623, %rd7622, %rd7532;
	and.b64  	%rd7624, %rd7623, 4294967295;
	shr.u64 	%rd7625, %rd7623, 32;
	add.s64 	%rd7626, %rd7599, %rd7625;
	add.s64 	%rd7627, %rd7626, %rd7567;
	and.b64  	%rd7628, %rd7627, 4294967295;
	shr.u64 	%rd7629, %rd7627, 32;
	add.s64 	%rd7630, %rd7604, %rd7629;
	add.s64 	%rd7631, %rd7630, %rd7601;
	and.b64  	%rd7632, %rd7631, 4294967295;
	shr.u64 	%rd7633, %rd7631, 32;
	mul.wide.u32 	%rd7634, %r2165, %r2165;
	add.s64 	%rd7635, %rd7609, %rd7633;
	add.s64 	%rd7636, %rd7635, %rd7634;
	and.b64  	%rd7637, %rd7636, 4294967295;
	shr.u64 	%rd7638, %rd7636, 32;
	mul.wide.u32 	%rd7639, %r2164, %r2165;
	add.s64 	%rd7640, %rd7610, %rd7638;
	add.s64 	%rd7641, %rd7640, %rd7639;
	and.b64  	%rd7642, %rd7641, 4294967295;
	shr.u64 	%rd7643, %rd7641, 32;
	add.s64 	%rd7644, %rd7616, %rd7427;
	and.b64  	%rd7645, %rd7644, 4294967295;
	shr.u64 	%rd7646, %rd7644, 32;
	add.s64 	%rd7647, %rd7620, %rd7646;
	add.s64 	%rd7648, %rd7647, %rd7464;
	and.b64  	%rd7649, %rd7648, 4294967295;
	shr.u64 	%rd7650, %rd7648, 32;
	add.s64 	%rd7651, %rd7624, %rd7650;
	add.s64 	%rd7652, %rd7651, %rd7501;
	and.b64  	%rd7653, %rd7652, 4294967295;
	shr.u64 	%rd7654, %rd7652, 32;
	add.s64 	%rd7655, %rd7628, %rd7654;
	add.s64 	%rd7656, %rd7655, %rd7537;
	and.b64  	%rd7657, %rd7656, 4294967295;
	shr.u64 	%rd7658, %rd7656, 32;
	add.s64 	%rd7659, %rd7632, %rd7658;
	add.s64 	%rd7660, %rd7659, %rd7572;
	and.b64  	%rd7661, %rd7660, 4294967295;
	shr.u64 	%rd7662, %rd7660, 32;
	add.s64 	%rd7663, %rd7637, %rd7662;
	add.s64 	%rd7664, %rd7663, %rd7606;
	and.b64  	%rd7665, %rd7664, 4294967295;
	shr.u64 	%rd7666, %rd7664, 32;
	add.s64 	%rd7667, %rd7642, %rd7666;
	add.s64 	%rd7668, %rd7667, %rd7639;
	and.b64  	%rd7669, %rd7668, 4294967295;
	shr.u64 	%rd7670, %rd7668, 32;
	mul.wide.u32 	%rd7671, %r2164, %r2164;
	add.s64 	%rd7672, %rd7643, %rd7670;
	add.s64 	%rd7673, %rd7672, %rd7671;
	and.b64  	%rd7674, %rd7673, 4294967295;
	shr.u64 	%rd7675, %rd7673, 32;
	mad.lo.s64 	%rd7676, %rd7649, 977, %rd7401;
	shr.u64 	%rd7677, %rd7676, 32;
	mad.lo.s64 	%rd7678, %rd7653, 977, %rd7677;
	add.s64 	%rd7679, %rd7678, %rd7432;
	and.b64  	%rd7680, %rd7679, 4294967295;
	shr.u64 	%rd7681, %rd7679, 32;
	mad.lo.s64 	%rd7682, %rd7657, 977, %rd7681;
	add.s64 	%rd7683, %rd7682, %rd7470;
	and.b64  	%rd7684, %rd7683, 4294967295;
	shr.u64 	%rd7685, %rd7683, 32;
	mad.lo.s64 	%rd7686, %rd7661, 977, %rd7685;
	add.s64 	%rd7687, %rd7686, %rd7507;
	and.b64  	%rd7688, %rd7687, 4294967295;
	shr.u64 	%rd7689, %rd7687, 32;
	mad.lo.s64 	%rd7690, %rd7665, 977, %rd7689;
	add.s64 	%rd7691, %rd7690, %rd7543;
	and.b64  	%rd7692, %rd7691, 4294967295;
	shr.u64 	%rd7693, %rd7691, 32;
	mad.lo.s64 	%rd7694, %rd7669, 977, %rd7693;
	add.s64 	%rd7695, %rd7694, %rd7578;
	and.b64  	%rd7696, %rd7695, 4294967295;
	shr.u64 	%rd7697, %rd7695, 32;
	mad.lo.s64 	%rd7698, %rd7674, 977, %rd7697;
	add.s64 	%rd7699, %rd7698, %rd7612;
	and.b64  	%rd7700, %rd7699, 4294967295;
	shr.u64 	%rd7701, %rd7699, 32;
	mad.lo.s64 	%rd7702, %rd7675, 977, %rd7701;
	add.s64 	%rd7703, %rd7702, %rd7645;
	and.b64  	%rd7704, %rd7703, 4294967295;
	shr.u64 	%rd7705, %rd7703, 32;
	add.s64 	%rd15951, %rd7649, %rd7680;
	shr.u64 	%rd7706, %rd15951, 32;
	add.s64 	%rd7707, %rd7653, %rd7706;
	add.s64 	%rd15952, %rd7707, %rd7684;
	shr.u64 	%rd7708, %rd15952, 32;
	add.s64 	%rd7709, %rd7657, %rd7708;
	add.s64 	%rd15953, %rd7709, %rd7688;
	shr.u64 	%rd7710, %rd15953, 32;
	add.s64 	%rd7711, %rd7661, %rd7710;
	add.s64 	%rd15954, %rd7711, %rd7692;
	shr.u64 	%rd7712, %rd15954, 32;
	add.s64 	%rd7713, %rd7665, %rd7712;
	add.s64 	%rd15955, %rd7713, %rd7696;
	shr.u64 	%rd7714, %rd15955, 32;
	add.s64 	%rd7715, %rd7669, %rd7714;
	add.s64 	%rd15956, %rd7715, %rd7700;
	shr.u64 	%rd7716, %rd15956, 32;
	add.s64 	%rd7717, %rd7674, %rd7716;
	add.s64 	%rd15957, %rd7717, %rd7704;
	shr.u64 	%rd7718, %rd15957, 32;
	add.s64 	%rd7719, %rd7718, %rd7705;
	add.s64 	%rd15950, %rd7676, %rd7719;
	cvt.u32.u64 	%r1168, %rd15956;
	cvt.u32.u64 	%r1169, %rd15957;
	and.b32  	%r1170, %r1169, %r1168;
	cvt.u32.u64 	%r1171, %rd15955;
	and.b32  	%r1172, %r1170, %r1171;
	cvt.u32.u64 	%r1173, %rd15954;
	and.b32  	%r1174, %r1172, %r1173;
	cvt.u32.u64 	%r1175, %rd15953;
	and.b32  	%r1176, %r1174, %r1175;
	cvt.u32.u64 	%r1177, %rd15952;
	and.b32  	%r1178, %r1176, %r1177;
	setp.ne.s32 	%p187, %r1178, -1;
	@%p187 bra 	$L__BB0_216;
	cvt.u32.u64 	%r1179, %rd15951;
	setp.eq.s32 	%p188, %r1179, -1;
	@%p188 bra 	$L__BB0_215;
	setp.ne.s32 	%p189, %r1179, -2;
	@%p189 bra 	$L__BB0_216;
	cvt.u32.u64 	%r1180, %rd15950;
	setp.lt.u32 	%p190, %r1180, -977;
	@%p190 bra 	$L__BB0_216;
$L__BB0_215:
	and.b64  	%rd7720, %rd15950, 4294967295;
	add.s64 	%rd15950, %rd7720, -4294966319;
	shr.s64 	%rd7721, %rd15950, 63;
	and.b64  	%rd7722, %rd15951, 4294967295;
	add.s64 	%rd7723, %rd7721, %rd7722;
	add.s64 	%rd15951, %rd7723, -4294967294;
	shr.s64 	%rd15952, %rd15951, 63;
	not.b64 	%rd7724, %rd15952;
	shr.u64 	%rd7725, %rd7724, 63;
	add.s64 	%rd15957, %rd15957, %rd7725;
	mov.u64 	%rd15953, %rd15952;
	mov.u64 	%rd15954, %rd15952;
	mov.u64 	%rd15955, %rd15952;
	mov.u64 	%rd15956, %rd15952;
$L__BB0_216:
	and.b64  	%rd7726, %rd15950, 4294967295;
	mul.lo.s64 	%rd7727, %rd7726, %rd542;
	and.b64  	%rd7728, %rd7727, 4294967295;
	shr.u64 	%rd7729, %rd7727, 32;
	mad.lo.s64 	%rd7730, %rd7726, %rd543, %rd7729;
	and.b64  	%rd7731, %rd7730, 4294967295;
	shr.u64 	%rd7732, %rd7730, 32;
	mad.lo.s64 	%rd7733, %rd7726, %rd544, %rd7732;
	and.b64  	%rd7734, %rd7733, 4294967295;
	shr.u64 	%rd7735, %rd7733, 32;
	mad.lo.s64 	%rd7736, %rd7726, %rd545, %rd7735;
	and.b64  	%rd7737, %rd7736, 4294967295;
	shr.u64 	%rd7738, %rd7736, 32;
	mad.lo.s64 	%rd7739, %rd7726, %rd546, %rd7738;
	and.b64  	%rd7740, %rd7739, 4294967295;
	shr.u64 	%rd7741, %rd7739, 32;
	mad.lo.s64 	%rd7742, %rd7726, %rd547, %rd7741;
	and.b64  	%rd7743, %rd7742, 4294967295;
	shr.u64 	%rd7744, %rd7742, 32;
	mad.lo.s64 	%rd7745, %rd7726, %rd548, %rd7744;
	and.b64  	%rd7746, %rd7745, 4294967295;
	shr.u64 	%rd7747, %rd7745, 32;
	mad.lo.s64 	%rd7748, %rd7726, %rd549, %rd7747;
	and.b64  	%rd7749, %rd7748, 4294967295;
	shr.u64 	%rd7750, %rd7748, 32;
	and.b64  	%rd7751, %rd15951, 4294967295;
	mad.lo.s64 	%rd7752, %rd7751, %rd542, %rd7731;
	and.b64  	%rd7753, %rd7752, 4294967295;
	shr.u64 	%rd7754, %rd7752, 32;
	add.s64 	%rd7755, %rd7734, %rd7754;
	mad.lo.s64 	%rd7756, %rd7751, %rd543, %rd7755;
	and.b64  	%rd7757, %rd7756, 4294967295;
	shr.u64 	%rd7758, %rd7756, 32;
	add.s64 	%rd7759, %rd7737, %rd7758;
	mad.lo.s64 	%rd7760, %rd7751, %rd544, %rd7759;
	and.b64  	%rd7761, %rd7760, 4294967295;
	shr.u64 	%rd7762, %rd7760, 32;
	add.s64 	%rd7763, %rd7740, %rd7762;
	mad.lo.s64 	%rd7764, %rd7751, %rd545, %rd7763;
	and.b64  	%rd7765, %rd7764, 4294967295;
	shr.u64 	%rd7766, %rd7764, 32;
	add.s64 	%rd7767, %rd7743, %rd7766;
	mad.lo.s64 	%rd7768, %rd7751, %rd546, %rd7767;
	and.b64  	%rd7769, %rd7768, 4294967295;
	shr.u64 	%rd7770, %rd7768, 32;
	add.s64 	%rd7771, %rd7746, %rd7770;
	mad.lo.s64 	%rd7772, %rd7751, %rd547, %rd7771;
	and.b64  	%rd7773, %rd7772, 4294967295;
	shr.u64 	%rd7774, %rd7772, 32;
	add.s64 	%rd7775, %rd7749, %rd7774;
	mad.lo.s64 	%rd7776, %rd7751, %rd548, %rd7775;
	and.b64  	%rd7777, %rd7776, 4294967295;
	shr.u64 	%rd7778, %rd7776, 32;
	add.s64 	%rd7779, %rd7750, %rd7778;
	mad.lo.s64 	%rd7780, %rd7751, %rd549, %rd7779;
	and.b64  	%rd7781, %rd7780, 4294967295;
	shr.u64 	%rd7782, %rd7780, 32;
	and.b64  	%rd7783, %rd15952, 4294967295;
	mad.lo.s64 	%rd7784, %rd7783, %rd542, %rd7757;
	and.b64  	%rd7785, %rd7784, 4294967295;
	shr.u64 	%rd7786, %rd7784, 32;
	add.s64 	%rd7787, %rd7761, %rd7786;
	mad.lo.s64 	%rd7788, %rd7783, %rd543, %rd7787;
	and.b64  	%rd7789, %rd7788, 4294967295;
	shr.u64 	%rd7790, %rd7788, 32;
	add.s64 	%rd7791, %rd7765, %rd7790;
	mad.lo.s64 	%rd7792, %rd7783, %rd544, %rd7791;
	and.b64  	%rd7793, %rd7792, 4294967295;
	shr.u64 	%rd7794, %rd7792, 32;
	add.s64 	%rd7795, %rd7769, %rd7794;
	mad.lo.s64 	%rd7796, %rd7783, %rd545, %rd7795;
	and.b64  	%rd7797, %rd7796, 4294967295;
	shr.u64 	%rd7798, %rd7796, 32;
	add.s64 	%rd7799, %rd7773, %rd7798;
	mad.lo.s64 	%rd7800, %rd7783, %rd546, %rd7799;
	and.b64  	%rd7801, %rd7800, 4294967295;
	shr.u64 	%rd7802, %rd7800, 32;
	add.s64 	%rd7803, %rd7777, %rd7802;
	mad.lo.s64 	%rd7804, %rd7783, %rd547, %rd7803;
	and.b64  	%rd7805, %rd7804, 4294967295;
	shr.u64 	%rd7806, %rd7804, 32;
	add.s64 	%rd7807, %rd7781, %rd7806;
	mad.lo.s64 	%rd7808, %rd7783, %rd548, %rd7807;
	and.b64  	%rd7809, %rd7808, 4294967295;
	shr.u64 	%rd7810, %rd7808, 32;
	add.s64 	%rd7811, %rd7782, %rd7810;
	mad.lo.s64 	%rd7812, %rd7783, %rd549, %rd7811;
	and.b64  	%rd7813, %rd7812, 4294967295;
	shr.u64 	%rd7814, %rd7812, 32;
	and.b64  	%rd7815, %rd15953, 4294967295;
	mad.lo.s64 	%rd7816, %rd7815, %rd542, %rd7789;
	and.b64  	%rd7817, %rd7816, 4294967295;
	shr.u64 	%rd7818, %rd7816, 32;
	add.s64 	%rd7819, %rd7793, %rd7818;
	mad.lo.s64 	%rd7820, %rd7815, %rd543, %rd7819;
	and.b64  	%rd7821, %rd7820, 4294967295;
	shr.u64 	%rd7822, %rd7820, 32;
	add.s64 	%rd7823, %rd7797, %rd7822;
	mad.lo.s64 	%rd7824, %rd7815, %rd544, %rd7823;
	and.b64  	%rd7825, %rd7824, 4294967295;
	shr.u64 	%rd7826, %rd7824, 32;
	add.s64 	%rd7827, %rd7801, %rd7826;
	mad.lo.s64 	%rd7828, %rd7815, %rd545, %rd7827;
	and.b64  	%rd7829, %rd7828, 4294967295;
	shr.u64 	%rd7830, %rd7828, 32;
	add.s64 	%rd7831, %rd7805, %rd7830;
	mad.lo.s64 	%rd7832, %rd7815, %rd546, %rd7831;
	and.b64  	%rd7833, %rd7832, 4294967295;
	shr.u64 	%rd7834, %rd7832, 32;
	add.s64 	%rd7835, %rd7809, %rd7834;
	mad.lo.s64 	%rd7836, %rd7815, %rd547, %rd7835;
	and.b64  	%rd7837, %rd7836, 4294967295;
	shr.u64 	%rd7838, %rd7836, 32;
	add.s64 	%rd7839, %rd7813, %rd7838;
	mad.lo.s64 	%rd7840, %rd7815, %rd548, %rd7839;
	and.b64  	%rd7841, %rd7840, 4294967295;
	shr.u64 	%rd7842, %rd7840, 32;
	add.s64 	%rd7843, %rd7814, %rd7842;
	mad.lo.s64 	%rd7844, %rd7815, %rd549, %rd7843;
	and.b64  	%rd7845, %rd7844, 4294967295;
	shr.u64 	%rd7846, %rd7844, 32;
	and.b64  	%rd7847, %rd15954, 4294967295;
	mad.lo.s64 	%rd7848, %rd7847, %rd542, %rd7821;
	and.b64  	%rd7849, %rd7848, 4294967295;
	shr.u64 	%rd7850, %rd7848, 32;
	add.s64 	%rd7851, %rd7825, %rd7850;
	mad.lo.s64 	%rd7852, %rd7847, %rd543, %rd7851;
	and.b64  	%rd7853, %rd7852, 4294967295;
	shr.u64 	%rd7854, %rd7852, 32;
	add.s64 	%rd7855, %rd7829, %rd7854;
	mad.lo.s64 	%rd7856, %rd7847, %rd544, %rd7855;
	and.b64  	%rd7857, %rd7856, 4294967295;
	shr.u64 	%rd7858, %rd7856, 32;
	add.s64 	%rd7859, %rd7833, %rd7858;
	mad.lo.s64 	%rd7860, %rd7847, %rd545, %rd7859;
	and.b64  	%rd7861, %rd7860, 4294967295;
	shr.u64 	%rd7862, %rd7860, 32;
	add.s64 	%rd7863, %rd7837, %rd7862;
	mad.lo.s64 	%rd7864, %rd7847, %rd546, %rd7863;
	and.b64  	%rd7865, %rd7864, 4294967295;
	shr.u64 	%rd7866, %rd7864, 32;
	add.s64 	%rd7867, %rd7841, %rd7866;
	mad.lo.s64 	%rd7868, %rd7847, %rd547, %rd7867;
	and.b64  	%rd7869, %rd7868, 4294967295;
	shr.u64 	%rd7870, %rd7868, 32;
	add.s64 	%rd7871, %rd7845, %rd7870;
	mad.lo.s64 	%rd7872, %rd7847, %rd548, %rd7871;
	and.b64  	%rd7873, %rd7872, 4294967295;
	shr.u64 	%rd7874, %rd7872, 32;
	add.s64 	%rd7875, %rd7846, %rd7874;
	mad.lo.s64 	%rd7876, %rd7847, %rd549, %rd7875;
	and.b64  	%rd7877, %rd7876, 4294967295;
	shr.u64 	%rd7878, %rd7876, 32;
	and.b64  	%rd7879, %rd15955, 4294967295;
	mad.lo.s64 	%rd7880, %rd7879, %rd542, %rd7853;
	and.b64  	%rd7881, %rd7880, 4294967295;
	shr.u64 	%rd7882, %rd7880, 32;
	add.s64 	%rd7883, %rd7857, %rd7882;
	mad.lo.s64 	%rd7884, %rd7879, %rd543, %rd7883;
	and.b64  	%rd7885, %rd7884, 4294967295;
	shr.u64 	%rd7886, %rd7884, 32;
	add.s64 	%rd7887, %rd7861, %rd7886;
	mad.lo.s64 	%rd7888, %rd7879, %rd544, %rd7887;
	and.b64  	%rd7889, %rd7888, 4294967295;
	shr.u64 	%rd7890, %rd7888, 32;
	add.s64 	%rd7891, %rd7865, %rd7890;
	mad.lo.s64 	%rd7892, %rd7879, %rd545, %rd7891;
	and.b64  	%rd7893, %rd7892, 4294967295;
	shr.u64 	%rd7894, %rd7892, 32;
	add.s64 	%rd7895, %rd7869, %rd7894;
	mad.lo.s64 	%rd7896, %rd7879, %rd546, %rd7895;
	and.b64  	%rd7897, %rd7896, 4294967295;
	shr.u64 	%rd7898, %rd7896, 32;
	add.s64 	%rd7899, %rd7873, %rd7898;
	mad.lo.s64 	%rd7900, %rd7879, %rd547, %rd7899;
	and.b64  	%rd7901, %rd7900, 4294967295;
	shr.u64 	%rd7902, %rd7900, 32;
	add.s64 	%rd7903, %rd7877, %rd7902;
	mad.lo.s64 	%rd7904, %rd7879, %rd548, %rd7903;
	and.b64  	%rd7905, %rd7904, 4294967295;
	shr.u64 	%rd7906, %rd7904, 32;
	add.s64 	%rd7907, %rd7878, %rd7906;
	mad.lo.s64 	%rd7908, %rd7879, %rd549, %rd7907;
	and.b64  	%rd7909, %rd7908, 4294967295;
	shr.u64 	%rd7910, %rd7908, 32;
	and.b64  	%rd7911, %rd15956, 4294967295;
	mad.lo.s64 	%rd7912, %rd7911, %rd542, %rd7885;
	and.b64  	%rd7913, %rd7912, 4294967295;
	shr.u64 	%rd7914, %rd7912, 32;
	add.s64 	%rd7915, %rd7889, %rd7914;
	mad.lo.s64 	%rd7916, %rd7911, %rd543, %rd7915;
	and.b64  	%rd7917, %rd7916, 4294967295;
	shr.u64 	%rd7918, %rd7916, 32;
	add.s64 	%rd7919, %rd7893, %rd7918;
	mad.lo.s64 	%rd7920, %rd7911, %rd544, %rd7919;
	and.b64  	%rd7921, %rd7920, 4294967295;
	shr.u64 	%rd7922, %rd7920, 32;
	add.s64 	%rd7923, %rd7897, %rd7922;
	mad.lo.s64 	%rd7924, %rd7911, %rd545, %rd7923;
	and.b64  	%rd7925, %rd7924, 4294967295;
	shr.u64 	%rd7926, %rd7924, 32;
	add.s64 	%rd7927, %rd7901, %rd7926;
	mad.lo.s64 	%rd7928, %rd7911, %rd546, %rd7927;
	and.b64  	%rd7929, %rd7928, 4294967295;
	shr.u64 	%rd7930, %rd7928, 32;
	add.s64 	%rd7931, %rd7905, %rd7930;
	mad.lo.s64 	%rd7932, %rd7911, %rd547, %rd7931;
	and.b64  	%rd7933, %rd7932, 4294967295;
	shr.u64 	%rd7934, %rd7932, 32;
	add.s64 	%rd7935, %rd7909, %rd7934;
	mad.lo.s64 	%rd7936, %rd7911, %rd548, %rd7935;
	and.b64  	%rd7937, %rd7936, 4294967295;
	shr.u64 	%rd7938, %rd7936, 32;
	add.s64 	%rd7939, %rd7910, %rd7938;
	mad.lo.s64 	%rd7940, %rd7911, %rd549, %rd7939;
	and.b64  	%rd7941, %rd7940, 4294967295;
	shr.u64 	%rd7942, %rd7940, 32;
	and.b64  	%rd7943, %rd15957, 4294967295;
	mad.lo.s64 	%rd7944, %rd7943, %rd542, %rd7917;
	and.b64  	%rd7945, %rd7944, 4294967295;
	shr.u64 	%rd7946, %rd7944, 32;
	add.s64 	%rd7947, %rd7921, %rd7946;
	mad.lo.s64 	%rd7948, %rd7943, %rd543, %rd7947;
	and.b64  	%rd7949, %rd7948, 4294967295;
	shr.u64 	%rd7950, %rd7948, 32;
	add.s64 	%rd7951, %rd7925, %rd7950;
	mad.lo.s64 	%rd7952, %rd7943, %rd544, %rd7951;
	and.b64  	%rd7953, %rd7952, 4294967295;
	shr.u64 	%rd7954, %rd7952, 32;
	add.s64 	%rd7955, %rd7929, %rd7954;
	mad.lo.s64 	%rd7956, %rd7943, %rd545, %rd7955;
	and.b64  	%rd7957, %rd7956, 4294967295;
	shr.u64 	%rd7958, %rd7956, 32;
	add.s64 	%rd7959, %rd7933, %rd7958;
	mad.lo.s64 	%rd7960, %rd7943, %rd546, %rd7959;
	and.b64  	%rd7961, %rd7960, 4294967295;
	shr.u64 	%rd7962, %rd7960, 32;
	add.s64 	%rd7963, %rd7937, %rd7962;
	mad.lo.s64 	%rd7964, %rd7943, %rd547, %rd7963;
	and.b64  	%rd7965, %rd7964, 4294967295;
	shr.u64 	%rd7966, %rd7964, 32;
	add.s64 	%rd7967, %rd7941, %rd7966;
	mad.lo.s64 	%rd7968, %rd7943, %rd548, %rd7967;
	and.b64  	%rd7969, %rd7968, 4294967295;
	shr.u64 	%rd7970, %rd7968, 32;
	add.s64 	%rd7971, %rd7942, %rd7970;
	mad.lo.s64 	%rd7972, %rd7943, %rd549, %rd7971;
	and.b64  	%rd7973, %rd7972, 4294967295;
	shr.u64 	%rd7974, %rd7972, 32;
	mad.lo.s64 	%rd7975, %rd7949, 977, %rd7728;
	shr.u64 	%rd7976, %rd7975, 32;
	mad.lo.s64 	%rd7977, %rd7953, 977, %rd7976;
	add.s64 	%rd7978, %rd7977, %rd7753;
	and.b64  	%rd7979, %rd7978, 4294967295;
	shr.u64 	%rd7980, %rd7978, 32;
	mad.lo.s64 	%rd7981, %rd7957, 977, %rd7980;
	add.s64 	%rd7982, %rd7981, %rd7785;
	and.b64  	%rd7983, %rd7982, 4294967295;
	shr.u64 	%rd7984, %rd7982, 32;
	mad.lo.s64 	%rd7985, %rd7961, 977, %rd7984;
	add.s64 	%rd7986, %rd7985, %rd7817;
	and.b64  	%rd7987, %rd7986, 4294967295;
	shr.u64 	%rd7988, %rd7986, 32;
	mad.lo.s64 	%rd7989, %rd7965, 977, %rd7988;
	add.s64 	%rd7990, %rd7989, %rd7849;
	and.b64  	%rd7991, %rd7990, 4294967295;
	shr.u64 	%rd7992, %rd7990, 32;
	mad.lo.s64 	%rd7993, %rd7969, 977, %rd7992;
	add.s64 	%rd7994, %rd7993, %rd7881;
	and.b64  	%rd7995, %rd7994, 4294967295;
	shr.u64 	%rd7996, %rd7994, 32;
	mad.lo.s64 	%rd7997, %rd7973, 977, %rd7996;
	add.s64 	%rd7998, %rd7997, %rd7913;
	and.b64  	%rd7999, %rd7998, 4294967295;
	shr.u64 	%rd8000, %rd7998, 32;
	mad.lo.s64 	%rd8001, %rd7974, 977, %rd8000;
	add.s64 	%rd8002, %rd8001, %rd7945;
	and.b64  	%rd8003, %rd8002, 4294967295;
	shr.u64 	%rd8004, %rd8002, 32;
	add.s64 	%rd570, %rd7949, %rd7979;
	shr.u64 	%rd8005, %rd570, 32;
	add.s64 	%rd8006, %rd7953, %rd8005;
	add.s64 	%rd15960, %rd8006, %rd7983;
	shr.u64 	%rd8007, %rd15960, 32;
	add.s64 	%rd8008, %rd7957, %rd8007;
	add.s64 	%rd15961, %rd8008, %rd7987;
	shr.u64 	%rd8009, %rd15961, 32;
	add.s64 	%rd8010, %rd7961, %rd8009;
	add.s64 	%rd15962, %rd8010, %rd7991;
	shr.u64 	%rd8011, %rd15962, 32;
	add.s64 	%rd8012, %rd7965, %rd8011;
	add.s64 	%rd15963, %rd8012, %rd7995;
	shr.u64 	%rd8013, %rd15963, 32;
	add.s64 	%rd8014, %rd7969, %rd8013;
	add.s64 	%rd15964, %rd8014, %rd7999;
	shr.u64 	%rd8015, %rd15964, 32;
	add.s64 	%rd8016, %rd7973, %rd8015;
	add.s64 	%rd576, %rd8016, %rd8003;
	shr.u64 	%rd8017, %rd576, 32;
	add.s64 	%rd8018, %rd8017, %rd8004;
	add.s64 	%rd15958, %rd7975, %rd8018;
	cvt.u32.u64 	%r1181, %rd576;
	setp.ne.s32 	%p191, %r1181, -1;
	mov.u64 	%rd15959, %rd570;
	mov.u64 	%rd15965, %rd576;
	@%p191 bra 	$L__BB0_226;
	cvt.u32.u64 	%r1182, %rd15964;
	setp.ne.s32 	%p192, %r1182, -1;
	mov.b64 	%rd15965, 4294967295;
	mov.u64 	%rd15959, %rd570;
	@%p192 bra 	$L__BB0_226;
	cvt.u32.u64 	%r1183, %rd15963;
	setp.ne.s32 	%p193, %r1183, -1;
	mov.b64 	%rd15964, 4294967295;
	mov.u64 	%rd15959, %rd570;
	mov.u64 	%rd15965, %rd15964;
	@%p193 bra 	$L__BB0_226;
	cvt.u32.u64 	%r1184, %rd15962;
	setp.ne.s32 	%p194, %r1184, -1;
	mov.b64 	%rd15963, 4294967295;
	mov.u64 	%rd15959, %rd570;
	mov.u64 	%rd15964, %rd15963;
	mov.u64 	%rd15965, %rd15963;
	@%p194 bra 	$L__BB0_226;
	cvt.u32.u64 	%r1185, %rd15961;
	setp.ne.s32 	%p195, %r1185, -1;
	mov.b64 	%rd15962, 4294967295;
	mov.u64 	%rd15959, %rd570;
	mov.u64 	%rd15963, %rd15962;
	mov.u64 	%rd15964, %rd15962;
	mov.u64 	%rd15965, %rd15962;
	@%p195 bra 	$L__BB0_226;
	cvt.u32.u64 	%r1186, %rd15960;
	setp.ne.s32 	%p196, %r1186, -1;
	mov.b64 	%rd15961, 4294967295;
	mov.u64 	%rd15959, %rd570;
	mov.u64 	%rd15962, %rd15961;
	mov.u64 	%rd15963, %rd15961;
	mov.u64 	%rd15964, %rd15961;
	mov.u64 	%rd15965, %rd15961;
	@%p196 bra 	$L__BB0_226;
	cvt.u32.u64 	%r1187, %rd570;
	mov.b64 	%rd15960, 4294967295;
	setp.eq.s32 	%p197, %r1187, -1;
	@%p197 bra 	$L__BB0_225;
	setp.ne.s32 	%p198, %r1187, -2;
	mov.u64 	%rd15959, %rd570;
	mov.u64 	%rd15961, %rd15960;
	mov.u64 	%rd15962, %rd15960;
	mov.u64 	%rd15963, %rd15960;
	mov.u64 	%rd15964, %rd15960;
	mov.u64 	%rd15965, %rd15960;
	@%p198 bra 	$L__BB0_226;
	cvt.u32.u64 	%r1188, %rd15958;
	setp.lt.u32 	%p199, %r1188, -977;
	mov.b64 	%rd15959, 4294967294;
	mov.u64 	%rd15961, %rd15960;
	mov.u64 	%rd15962, %rd15960;
	mov.u64 	%rd15963, %rd15960;
	mov.u64 	%rd15964, %rd15960;
	mov.u64 	%rd15965, %rd15960;
	@%p199 bra 	$L__BB0_226;
$L__BB0_225:
	and.b64  	%rd8027, %rd15958, 4294967295;
	add.s64 	%rd15958, %rd8027, -4294966319;
	shr.s64 	%rd8028, %rd15958, 63;
	and.b64  	%rd8029, %rd570, 4294967295;
	add.s64 	%rd8030, %rd8028, %rd8029;
	add.s64 	%rd15959, %rd8030, -4294967294;
	shr.s64 	%rd15960, %rd15959, 63;
	add.s64 	%rd8031, %rd15960, %rd576;
	add.s64 	%rd15965, %rd8031, 1;
	mov.u64 	%rd15961, %rd15960;
	mov.u64 	%rd15962, %rd15960;
	mov.u64 	%rd15963, %rd15960;
	mov.u64 	%rd15964, %rd15960;
$L__BB0_226:
	and.b64  	%rd590, %rd15958, 4294967295;
	mul.lo.s64 	%rd8032, %rd590, %rd590;
	and.b64  	%rd8033, %rd8032, 4294967295;
	shr.u64 	%rd8034, %rd8032, 32;
	and.b64  	%rd591, %rd15959, 4294967295;
	mul.lo.s64 	%rd8035, %rd591, %rd590;
	add.s64 	%rd8036, %rd8034, %rd8035;
	and.b64  	%rd8037, %rd8036, 4294967295;
	shr.u64 	%rd8038, %rd8036, 32;
	and.b64  	%rd592, %rd15960, 4294967295;
	mul.lo.s64 	%rd8039, %rd592, %rd590;
	add.s64 	%rd8040, %rd8038, %rd8039;
	and.b64  	%rd8041, %rd8040, 4294967295;
	shr.u64 	%rd8042, %rd8040, 32;
	and.b64  	%rd593, %rd15961, 4294967295;
	mul.lo.s64 	%rd8043, %rd593, %rd590;
	add.s64 	%rd8044, %rd8042, %rd8043;
	and.b64  	%rd8045, %rd8044, 4294967295;
	shr.u64 	%rd8046, %rd8044, 32;
	and.b64  	%rd594, %rd15962, 4294967295;
	mul.lo.s64 	%rd8047, %rd594, %rd590;
	add.s64 	%rd8048, %rd8046, %rd8047;
	and.b64  	%rd8049, %rd8048, 4294967295;
	shr.u64 	%rd8050, %rd8048, 32;
	and.b64  	%rd595, %rd15963, 4294967295;
	mul.lo.s64 	%rd8051, %rd595, %rd590;
	add.s64 	%rd8052, %rd8050, %rd8051;
	and.b64  	%rd8053, %rd8052, 4294967295;
	shr.u64 	%rd8054, %rd8052, 32;
	and.b64  	%rd596, %rd15964, 4294967295;
	mul.lo.s64 	%rd8055, %rd596, %rd590;
	add.s64 	%rd8056, %rd8054, %rd8055;
	and.b64  	%rd8057, %rd8056, 4294967295;
	shr.u64 	%rd8058, %rd8056, 32;
	and.b64  	%rd597, %rd15965, 4294967295;
	mul.lo.s64 	%rd8059, %rd597, %rd590;
	add.s64 	%rd8060, %rd8058, %rd8059;
	and.b64  	%rd8061, %rd8060, 4294967295;
	shr.u64 	%rd8062, %rd8060, 32;
	add.s64 	%rd8063, %rd8037, %rd8035;
	and.b64  	%rd8064, %rd8063, 4294967295;
	shr.u64 	%rd8065, %rd8063, 32;
	add.s64 	%rd8066, %rd8041, %rd8065;
	mad.lo.s64 	%rd8067, %rd591, %rd591, %rd8066;
	and.b64  	%rd8068, %rd8067, 4294967295;
	shr.u64 	%rd8069, %rd8067, 32;
	mul.lo.s64 	%rd8070, %rd592, %rd591;
	add.s64 	%rd8071, %rd8045, %rd8069;
	add.s64 	%rd8072, %rd8071, %rd8070;
	and.b64  	%rd8073, %rd8072, 4294967295;
	shr.u64 	%rd8074, %rd8072, 32;
	mul.lo.s64 	%rd8075, %rd593, %rd591;
	add.s64 	%rd8076, %rd8049, %rd8074;
	add.s64 	%rd8077, %rd8076, %rd8075;
	and.b64  	%rd8078, %rd8077, 4294967295;
	shr.u64 	%rd8079, %rd8077, 32;
	mul.lo.s64 	%rd8080, %rd594, %rd591;
	add.s64 	%rd8081, %rd8053, %rd8079;
	add.s64 	%rd8082, %rd8081, %rd8080;
	and.b64  	%rd8083, %rd8082, 4294967295;
	shr.u64 	%rd8084, %rd8082, 32;
	mul.lo.s64 	%rd8085, %rd595, %rd591;
	add.s64 	%rd8086, %rd8057, %rd8084;
	add.s64 	%rd8087, %rd8086, %rd8085;
	and.b64  	%rd8088, %rd8087, 4294967295;
	shr.u64 	%rd8089, %rd8087, 32;
	mul.lo.s64 	%rd8090, %rd596, %rd591;
	add.s64 	%rd8091, %rd8061, %rd8089;
	add.s64 	%rd8092, %rd8091, %rd8090;
	and.b64  	%rd8093, %rd8092, 4294967295;
	shr.u64 	%rd8094, %rd8092, 32;
	mul.lo.s64 	%rd8095, %rd597, %rd591;
	add.s64 	%rd8096, %rd8062, %rd8094;
	add.s64 	%rd8097, %rd8096, %rd8095;
	and.b64  	%rd8098, %rd8097, 4294967295;
	shr.u64 	%rd8099, %rd8097, 32;
	add.s64 	%rd8100, %rd8068, %rd8039;
	and.b64  	%rd8101, %rd8100, 4294967295;
	shr.u64 	%rd8102, %rd8100, 32;
	add.s64 	%rd8103, %rd8073, %rd8102;
	add.s64 	%rd8104, %rd8103, %rd8070;
	and.b64  	%rd8105, %rd8104, 4294967295;
	shr.u64 	%rd8106, %rd8104, 32;
	add.s64 	%rd8107, %rd8078, %rd8106;
	mad.lo.s64 	%rd8108, %rd592, %rd592, %rd8107;
	and.b64  	%rd8109, %rd8108, 4294967295;
	shr.u64 	%rd8110, %rd8108, 32;
	mul.lo.s64 	%rd8111, %rd593, %rd592;
	add.s64 	%rd8112, %rd8083, %rd8110;
	add.s64 	%rd8113, %rd8112, %rd8111;
	and.b64  	%rd8114, %rd8113, 4294967295;
	shr.u64 	%rd8115, %rd8113, 32;
	mul.lo.s64 	%rd8116, %rd594, %rd592;
	add.s64 	%rd8117, %rd8088, %rd8115;
	add.s64 	%rd8118, %rd8117, %rd8116;
	and.b64  	%rd8119, %rd8118, 4294967295;
	shr.u64 	%rd8120, %rd8118, 32;
	mul.lo.s64 	%rd8121, %rd595, %rd592;
	add.s64 	%rd8122, %rd8093, %rd8120;
	add.s64 	%rd8123, %rd8122, %rd8121;
	and.b64  	%rd8124, %rd8123, 4294967295;
	shr.u64 	%rd8125, %rd8123, 32;
	mul.lo.s64 	%rd8126, %rd596, %rd592;
	add.s64 	%rd8127, %rd8098, %rd8125;
	add.s64 	%rd8128, %rd8127, %rd8126;
	and.b64  	%rd8129, %rd8128, 4294967295;
	shr.u64 	%rd8130, %rd8128, 32;
	mul.lo.s64 	%rd8131, %rd597, %rd592;
	add.s64 	%rd8132, %rd8099, %rd8130;
	add.s64 	%rd8133, %rd8132, %rd8131;
	and.b64  	%rd8134, %rd8133, 4294967295;
	shr.u64 	%rd8135, %rd8133, 32;
	add.s64 	%rd8136, %rd8105, %rd8043;
	and.b64  	%rd8137, %rd8136, 4294967295;
	shr.u64 	%rd8138, %rd8136, 32;
	add.s64 	%rd8139, %rd8109, %rd8138;
	add.s64 	%rd8140, %rd8139, %rd8075;
	and.b64  	%rd8141, %rd8140, 4294967295;
	shr.u64 	%rd8142, %rd8140, 32;
	add.s64 	%rd8143, %rd8114, %rd8142;
	add.s64 	%rd8144, %rd8143, %rd8111;
	and.b64  	%rd8145, %rd8144, 4294967295;
	shr.u64 	%rd8146, %rd8144, 32;
	add.s64 	%rd8147, %rd8119, %rd8146;
	mad.lo.s64 	%rd8148, %rd593, %rd593, %rd8147;
	and.b64  	%rd8149, %rd8148, 4294967295;
	shr.u64 	%rd8150, %rd8148, 32;
	mul.lo.s64 	%rd8151, %rd594, %rd593;
	add.s64 	%rd8152, %rd8124, %rd8150;
	add.s64 	%rd8153, %rd8152, %rd8151;
	and.b64  	%rd8154, %rd8153, 4294967295;
	shr.u64 	%rd8155, %rd8153, 32;
	mul.lo.s64 	%rd8156, %rd595, %rd593;
	add.s64 	%rd8157, %rd8129, %rd8155;
	add.s64 	%rd8158, %rd8157, %rd8156;
	and.b64  	%rd8159, %rd8158, 4294967295;
	shr.u64 	%rd8160, %rd8158, 32;
	mul.lo.s64 	%rd8161, %rd596, %rd593;
	add.s64 	%rd8162, %rd8134, %rd8160;
	add.s64 	%rd8163, %rd8162, %rd8161;
	and.b64  	%rd8164, %rd8163, 4294967295;
	shr.u64 	%rd8165, %rd8163, 32;
	mul.lo.s64 	%rd8166, %rd597, %rd593;
	add.s64 	%rd8167, %rd8135, %rd8165;
	add.s64 	%rd8168, %rd8167, %rd8166;
	and.b64  	%rd8169, %rd8168, 4294967295;
	shr.u64 	%rd8170, %rd8168, 32;
	add.s64 	%rd8171, %rd8141, %rd8047;
	and.b64  	%rd8172, %rd8171, 4294967295;
	shr.u64 	%rd8173, %rd8171, 32;
	add.s64 	%rd8174, %rd8145, %rd8173;
	add.s64 	%rd8175, %rd8174, %rd8080;
	and.b64  	%rd8176, %rd8175, 4294967295;
	shr.u64 	%rd8177, %rd8175, 32;
	add.s64 	%rd8178, %rd8149, %rd8177;
	add.s64 	%rd8179, %rd8178, %rd8116;
	and.b64  	%rd8180, %rd8179, 4294967295;
	shr.u64 	%rd8181, %rd8179, 32;
	add.s64 	%rd8182, %rd8154, %rd8181;
	add.s64 	%rd8183, %rd8182, %rd8151;
	and.b64  	%rd8184, %rd8183, 4294967295;
	shr.u64 	%rd8185, %rd8183, 32;
	add.s64 	%rd8186, %rd8159, %rd8185;
	mad.lo.s64 	%rd8187, %rd594, %rd594, %rd8186;
	and.b64  	%rd8188, %rd8187, 4294967295;
	shr.u64 	%rd8189, %rd8187, 32;
	mul.lo.s64 	%rd8190, %rd595, %rd594;
	add.s64 	%rd8191, %rd8164, %rd8189;
	add.s64 	%rd8192, %rd8191, %rd8190;
	and.b64  	%rd8193, %rd8192, 4294967295;
	shr.u64 	%rd8194, %rd8192, 32;
	mul.lo.s64 	%rd8195, %rd596, %rd594;
	add.s64 	%rd8196, %rd8169, %rd8194;
	add.s64 	%rd8197, %rd8196, %rd8195;
	and.b64  	%rd8198, %rd8197, 4294967295;
	shr.u64 	%rd8199, %rd8197, 32;
	mul.lo.s64 	%rd8200, %rd597, %rd594;
	add.s64 	%rd8201, %rd8170, %rd8199;
	add.s64 	%rd8202, %rd8201, %rd8200;
	and.b64  	%rd8203, %rd8202, 4294967295;
	shr.u64 	%rd8204, %rd8202, 32;
	add.s64 	%rd8205, %rd8176, %rd8051;
	and.b64  	%rd8206, %rd8205, 4294967295;
	shr.u64 	%rd8207, %rd8205, 32;
	add.s64 	%rd8208, %rd8180, %rd8207;
	add.s64 	%rd8209, %rd8208, %rd8085;
	and.b64  	%rd8210, %rd8209, 4294967295;
	shr.u64 	%rd8211, %rd8209, 32;
	add.s64 	%rd8212, %rd8184, %rd8211;
	add.s64 	%rd8213, %rd8212, %rd8121;
	and.b64  	%rd8214, %rd8213, 4294967295;
	shr.u64 	%rd8215, %rd8213, 32;
	add.s64 	%rd8216, %rd8188, %rd8215;
	add.s64 	%rd8217, %rd8216, %rd8156;
	and.b64  	%rd8218, %rd8217, 4294967295;
	shr.u64 	%rd8219, %rd8217, 32;
	add.s64 	%rd8220, %rd8193, %rd8219;
	add.s64 	%rd8221, %rd8220, %rd8190;
	and.b64  	%rd8222, %rd8221, 4294967295;
	shr.u64 	%rd8223, %rd8221, 32;
	add.s64 	%rd8224, %rd8198, %rd8223;
	mad.lo.s64 	%rd8225, %rd595, %rd595, %rd8224;
	and.b64  	%rd8226, %rd8225, 4294967295;
	shr.u64 	%rd8227, %rd8225, 32;
	mul.lo.s64 	%rd8228, %rd596, %rd595;
	add.s64 	%rd8229, %rd8203, %rd8227;
	add.s64 	%rd8230, %rd8229, %rd8228;
	and.b64  	%rd8231, %rd8230, 4294967295;
	shr.u64 	%rd8232, %rd8230, 32;
	mul.lo.s64 	%rd8233, %rd597, %rd595;
	add.s64 	%rd8234, %rd8204, %rd8232;
	add.s64 	%rd8235, %rd8234, %rd8233;
	and.b64  	%rd8236, %rd8235, 4294967295;
	shr.u64 	%rd8237, %rd8235, 32;
	add.s64 	%rd8238, %rd8210, %rd8055;
	and.b64  	%rd8239, %rd8238, 4294967295;
	shr.u64 	%rd8240, %rd8238, 32;
	add.s64 	%rd8241, %rd8214, %rd8240;
	add.s64 	%rd8242, %rd8241, %rd8090;
	and.b64  	%rd8243, %rd8242, 4294967295;
	shr.u64 	%rd8244, %rd8242, 32;
	add.s64 	%rd8245, %rd8218, %rd8244;
	add.s64 	%rd8246, %rd8245, %rd8126;
	and.b64  	%rd8247, %rd8246, 4294967295;
	shr.u64 	%rd8248, %rd8246, 32;
	add.s64 	%rd8249, %rd8222, %rd8248;
	add.s64 	%rd8250, %rd8249, %rd8161;
	and.b64  	%rd8251, %rd8250, 4294967295;
	shr.u64 	%rd8252, %rd8250, 32;
	add.s64 	%rd8253, %rd8226, %rd8252;
	add.s64 	%rd8254, %rd8253, %rd8195;
	and.b64  	%rd8255, %rd8254, 4294967295;
	shr.u64 	%rd8256, %rd8254, 32;
	add.s64 	%rd8257, %rd8231, %rd8256;
	add.s64 	%rd8258, %rd8257, %rd8228;
	and.b64  	%rd8259, %rd8258, 4294967295;
	shr.u64 	%rd8260, %rd8258, 32;
	add.s64 	%rd8261, %rd8236, %rd8260;
	mad.lo.s64 	%rd8262, %rd596, %rd596, %rd8261;
	and.b64  	%rd8263, %rd8262, 4294967295;
	shr.u64 	%rd8264, %rd8262, 32;
	mul.lo.s64 	%rd8265, %rd597, %rd596;
	add.s64 	%rd8266, %rd8237, %rd8264;
	add.s64 	%rd8267, %rd8266, %rd8265;
	and.b64  	%rd8268, %rd8267, 4294967295;
	shr.u64 	%rd8269, %rd8267, 32;
	add.s64 	%rd8270, %rd8243, %rd8059;
	and.b64  	%rd8271, %rd8270, 4294967295;
	shr.u64 	%rd8272, %rd8270, 32;
	add.s64 	%rd8273, %rd8247, %rd8272;
	add.s64 	%rd8274, %rd8273, %rd8095;
	and.b64  	%rd8275, %rd8274, 4294967295;
	shr.u64 	%rd8276, %rd8274, 32;
	add.s64 	%rd8277, %rd8251, %rd8276;
	add.s64 	%rd8278, %rd8277, %rd8131;
	and.b64  	%rd8279, %rd8278, 4294967295;
	shr.u64 	%rd8280, %rd8278, 32;
	add.s64 	%rd8281, %rd8255, %rd8280;
	add.s64 	%rd8282, %rd8281, %rd8166;
	and.b64  	%rd8283, %rd8282, 4294967295;
	shr.u64 	%rd8284, %rd8282, 32;
	add.s64 	%rd8285, %rd8259, %rd8284;
	add.s64 	%rd8286, %rd8285, %rd8200;
	and.b64  	%rd8287, %rd8286, 4294967295;
	shr.u64 	%rd8288, %rd8286, 32;
	add.s64 	%rd8289, %rd8263, %rd8288;
	add.s64 	%rd8290, %rd8289, %rd8233;
	and.b64  	%rd8291, %rd8290, 4294967295;
	shr.u64 	%rd8292, %rd8290, 32;
	add.s64 	%rd8293, %rd8268, %rd8292;
	add.s64 	%rd8294, %rd8293, %rd8265;
	and.b64  	%rd8295, %rd8294, 4294967295;
	shr.u64 	%rd8296, %rd8294, 32;
	add.s64 	%rd8297, %rd8269, %rd8296;
	mad.lo.s64 	%rd8298, %rd597, %rd597, %rd8297;
	and.b64  	%rd8299, %rd8298, 4294967295;
	shr.u64 	%rd8300, %rd8298, 32;
	mad.lo.s64 	%rd8301, %rd8275, 977, %rd8033;
	shr.u64 	%rd8302, %rd8301, 32;
	mad.lo.s64 	%rd8303, %rd8279, 977, %rd8302;
	add.s64 	%rd8304, %rd8303, %rd8064;
	and.b64  	%rd8305, %rd8304, 4294967295;
	shr.u64 	%rd8306, %rd8304, 32;
	mad.lo.s64 	%rd8307, %rd8283, 977, %rd8306;
	add.s64 	%rd8308, %rd8307, %rd8101;
	and.b64  	%rd8309, %rd8308, 4294967295;
	shr.u64 	%rd8310, %rd8308, 32;
	mad.lo.s64 	%rd8311, %rd8287, 977, %rd8310;
	add.s64 	%rd8312, %rd8311, %rd8137;
	and.b64  	%rd8313, %rd8312, 4294967295;
	shr.u64 	%rd8314, %rd8312, 32;
	mad.lo.s64 	%rd8315, %rd8291, 977, %rd8314;
	add.s64 	%rd8316, %rd8315, %rd8172;
	and.b64  	%rd8317, %rd8316, 4294967295;
	shr.u64 	%rd8318, %rd8316, 32;
	mad.lo.s64 	%rd8319, %rd8295, 977, %rd8318;
	add.s64 	%rd8320, %rd8319, %rd8206;
	and.b64  	%rd8321, %rd8320, 4294967295;
	shr.u64 	%rd8322, %rd8320, 32;
	mad.lo.s64 	%rd8323, %rd8299, 977, %rd8322;
	add.s64 	%rd8324, %rd8323, %rd8239;
	and.b64  	%rd8325, %rd8324, 4294967295;
	shr.u64 	%rd8326, %rd8324, 32;
	mad.lo.s64 	%rd8327, %rd8300, 977, %rd8326;
	add.s64 	%rd8328, %rd8327, %rd8271;
	and.b64  	%rd8329, %rd8328, 4294967295;
	shr.u64 	%rd8330, %rd8328, 32;
	add.s64 	%rd598, %rd8275, %rd8305;
	shr.u64 	%rd8331, %rd598, 32;
	add.s64 	%rd8332, %rd8279, %rd8331;
	add.s64 	%rd8333, %rd8332, %rd8309;
	shr.u64 	%rd8334, %rd8333, 32;
	add.s64 	%rd8335, %rd8283, %rd8334;
	add.s64 	%rd8336, %rd8335, %rd8313;
	shr.u64 	%rd8337, %rd8336, 32;
	add.s64 	%rd8338, %rd8287, %rd8337;
	add.s64 	%rd8339, %rd8338, %rd8317;
	shr.u64 	%rd8340, %rd8339, 32;
	add.s64 	%rd8341, %rd8291, %rd8340;
	add.s64 	%rd8342, %rd8341, %rd8321;
	shr.u64 	%rd8343, %rd8342, 32;
	add.s64 	%rd8344, %rd8295, %rd8343;
	add.s64 	%rd8345, %rd8344, %rd8325;
	shr.u64 	%rd8346, %rd8345, 32;
	add.s64 	%rd8347, %rd8299, %rd8346;
	add.s64 	%rd8348, %rd8347, %rd8329;
	shr.u64 	%rd8349, %rd8348, 32;
	add.s64 	%rd8350, %rd8349, %rd8330;
	add.s64 	%rd599, %rd8301, %rd8350;
	cvt.u32.u64 	%r2204, %rd599;
	cvt.u32.u64 	%r2205, %rd598;
	cvt.u32.u64 	%r2206, %rd8333;
	cvt.u32.u64 	%r2207, %rd8336;
	cvt.u32.u64 	%r2208, %rd8339;
	cvt.u32.u64 	%r2209, %rd8342;
	cvt.u32.u64 	%r2210, %rd8345;
	cvt.u32.u64 	%r2211, %rd8348;
	setp.ne.s32 	%p200, %r2211, -1;
	@%p200 bra 	$L__BB0_236;
	setp.ne.s32 	%p201, %r2210, -1;
	mov.b32 	%r2211, -1;
	@%p201 bra 	$L__BB0_236;
	setp.ne.s32 	%p202, %r2209, -1;
	mov.b32 	%r2210, -1;
	mov.u32 	%r2211, %r2210;
	@%p202 bra 	$L__BB0_236;
	setp.ne.s32 	%p203, %r2208, -1;
	mov.b32 	%r2209, -1;
	mov.u32 	%r2210, %r2209;
	mov.u32 	%r2211, %r2209;
	@%p203 bra 	$L__BB0_236;
	setp.ne.s32 	%p204, %r2207, -1;
	mov.b32 	%r2208, -1;
	mov.u32 	%r2209, %r2208;
	mov.u32 	%r2210, %r2208;
	mov.u32 	%r2211, %r2208;
	@%p204 bra 	$L__BB0_236;
	setp.ne.s32 	%p205, %r2206, -1;
	mov.b32 	%r2207, -1;
	mov.u32 	%r2208, %r2207;
	mov.u32 	%r2209, %r2207;
	mov.u32 	%r2210, %r2207;
	mov.u32 	%r2211, %r2207;
	@%p205 bra 	$L__BB0_236;
	mov.b32 	%r2206, -1;
	setp.eq.s32 	%p206, %r2205, -1;
	@%p206 bra 	$L__BB0_235;
	setp.ne.s32 	%p207, %r2205, -2;
	mov.u32 	%r2207, %r2206;
	mov.u32 	%r2208, %r2206;
	mov.u32 	%r2209, %r2206;
	mov.u32 	%r2210, %r2206;
	mov.u32 	%r2211, %r2206;
	@%p207 bra 	$L__BB0_236;
	setp.lt.u32 	%p208, %r2204, -977;
	mov.b32 	%r2205, -2;
	mov.u32 	%r2207, %r2206;
	mov.u32 	%r2208, %r2206;
	mov.u32 	%r2209, %r2206;
	mov.u32 	%r2210, %r2206;
	mov.u32 	%r2211, %r2206;
	@%p208 bra 	$L__BB0_236;
$L__BB0_235:
	and.b64  	%rd8351, %rd599, 4294967295;
	add.s64 	%rd8352, %rd8351, -4294966319;
	cvt.u32.u64 	%r2204, %rd8352;
	shr.s64 	%rd8353, %rd8352, 63;
	and.b64  	%rd8354, %rd598, 4294967295;
	add.s64 	%rd8355, %rd8353, %rd8354;
	add.s64 	%rd8356, %rd8355, -4294967294;
	cvt.u32.u64 	%r2205, %rd8356;
	shr.s64 	%rd8357, %rd8356, 63;
	cvt.u32.u64 	%r2206, %rd8357;
	mov.u32 	%r2207, %r2206;
	mov.u32 	%r2208, %r2206;
	mov.u32 	%r2209, %r2206;
	mov.u32 	%r2210, %r2206;
	mov.u32 	%r2211, %r2206;
$L__BB0_236:
	mov.pred 	%p415, -1;
$L__BB0_237:
	mov.pred 	%p1, %p415;
	mul.wide.u32 	%rd8358, %r2204, %r2204;
	and.b64  	%rd8359, %rd8358, 4294967293;
	shr.u64 	%rd8360, %rd8358, 32;
	mul.wide.u32 	%rd8361, %r2205, %r2204;
	add.s64 	%rd8362, %rd8360, %rd8361;
	and.b64  	%rd8363, %rd8362, 4294967295;
	shr.u64 	%rd8364, %rd8362, 32;
	mul.wide.u32 	%rd8365, %r2206, %r2204;
	add.s64 	%rd8366, %rd8364, %rd8365;
	and.b64  	%rd8367, %rd8366, 4294967295;
	shr.u64 	%rd8368, %rd8366, 32;
	mul.wide.u32 	%rd8369, %r2207, %r2204;
	add.s64 	%rd8370, %rd8368, %rd8369;
	and.b64  	%rd8371, %rd8370, 4294967295;
	shr.u64 	%rd8372, %rd8370, 32;
	mul.wide.u32 	%rd8373, %r2208, %r2204;
	add.s64 	%rd8374, %rd8372, %rd8373;
	and.b64  	%rd8375, %rd8374, 4294967295;
	shr.u64 	%rd8376, %rd8374, 32;
	mul.wide.u32 	%rd8377, %r2209, %r2204;
	add.s64 	%rd8378, %rd8376, %rd8377;
	and.b64  	%rd8379, %rd8378, 4294967295;
	shr.u64 	%rd8380, %rd8378, 32;
	mul.wide.u32 	%rd8381, %r2210, %r2204;
	add.s64 	%rd8382, %rd8380, %rd8381;
	and.b64  	%rd8383, %rd8382, 4294967295;
	shr.u64 	%rd8384, %rd8382, 32;
	mul.wide.u32 	%rd8385, %r2211, %r2204;
	add.s64 	%rd8386, %rd8384, %rd8385;
	and.b64  	%rd8387, %rd8386, 4294967295;
	shr.u64 	%rd8388, %rd8386, 32;
	add.s64 	%rd8389, %rd8363, %rd8361;
	and.b64  	%rd8390, %rd8389, 4294967295;
	shr.u64 	%rd8391, %rd8389, 32;
	mul.wide.u32 	%rd8392, %r2205, %r2205;
	add.s64 	%rd8393, %rd8367, %rd8391;
	add.s64 	%rd8394, %rd8393, %rd8392;
	and.b64  	%rd8395, %rd8394, 4294967295;
	shr.u64 	%rd8396, %rd8394, 32;
	mul.wide.u32 	%rd8397, %r2206, %r2205;
	add.s64 	%rd8398, %rd8371, %rd8396;
	add.s64 	%rd8399, %rd8398, %rd8397;
	and.b64  	%rd8400, %rd8399, 4294967295;
	shr.u64 	%rd8401, %rd8399, 32;
	mul.wide.u32 	%rd8402, %r2207, %r2205;
	add.s64 	%rd8403, %rd8375, %rd8401;
	add.s64 	%rd8404, %rd8403, %rd8402;
	and.b64  	%rd8405, %rd8404, 4294967295;
	shr.u64 	%rd8406, %rd8404, 32;
	mul.wide.u32 	%rd8407, %r2208, %r2205;
	add.s64 	%rd8408, %rd8379, %rd8406;
	add.s64 	%rd8409, %rd8408, %rd8407;
	and.b64  	%rd8410, %rd8409, 4294967295;
	shr.u64 	%rd8411, %rd8409, 32;
	mul.wide.u32 	%rd8412, %r2209, %r2205;
	add.s64 	%rd8413, %rd8383, %rd8411;
	add.s64 	%rd8414, %rd8413, %rd8412;
	and.b64  	%rd8415, %rd8414, 4294967295;
	shr.u64 	%rd8416, %rd8414, 32;
	mul.wide.u32 	%rd8417, %r2210, %r2205;
	add.s64 	%rd8418, %rd8387, %rd8416;
	add.s64 	%rd8419, %rd8418, %rd8417;
	and.b64  	%rd8420, %rd8419, 4294967295;
	shr.u64 	%rd8421, %rd8419, 32;
	mul.wide.u32 	%rd8422, %r2211, %r2205;
	add.s64 	%rd8423, %rd8388, %rd8421;
	add.s64 	%rd8424, %rd8423, %rd8422;
	and.b64  	%rd8425, %rd8424, 4294967295;
	shr.u64 	%rd8426, %rd8424, 32;
	add.s64 	%rd8427, %rd8395, %rd8365;
	and.b64  	%rd8428, %rd8427, 4294967295;
	shr.u64 	%rd8429, %rd8427, 32;
	add.s64 	%rd8430, %rd8400, %rd8429;
	add.s64 	%rd8431, %rd8430, %rd8397;
	and.b64  	%rd8432, %rd8431, 4294967295;
	shr.u64 	%rd8433, %rd8431, 32;
	mul.wide.u32 	%rd8434, %r2206, %r2206;
	add.s64 	%rd8435, %rd8405, %rd8433;
	add.s64 	%rd8436, %rd8435, %rd8434;
	and.b64  	%rd8437, %rd8436, 4294967295;
	shr.u64 	%rd8438, %rd8436, 32;
	mul.wide.u32 	%rd8439, %r2207, %r2206;
	add.s64 	%rd8440, %rd8410, %rd8438;
	add.s64 	%rd8441, %rd8440, %rd8439;
	and.b64  	%rd8442, %rd8441, 4294967295;
	shr.u64 	%rd8443, %rd8441, 32;
	mul.wide.u32 	%rd8444, %r2208, %r2206;
	add.s64 	%rd8445, %rd8415, %rd8443;
	add.s64 	%rd8446, %rd8445, %rd8444;
	and.b64  	%rd8447, %rd8446, 4294967295;
	shr.u64 	%rd8448, %rd8446, 32;
	mul.wide.u32 	%rd8449, %r2209, %r2206;
	add.s64 	%rd8450, %rd8420, %rd8448;
	add.s64 	%rd8451, %rd8450, %rd8449;
	and.b64  	%rd8452, %rd8451, 4294967295;
	shr.u64 	%rd8453, %rd8451, 32;
	mul.wide.u32 	%rd8454, %r2210, %r2206;
	add.s64 	%rd8455, %rd8425, %rd8453;
	add.s64 	%rd8456, %rd8455, %rd8454;
	and.b64  	%rd8457, %rd8456, 4294967295;
	shr.u64 	%rd8458, %rd8456, 32;
	mul.wide.u32 	%rd8459, %r2211, %r2206;
	add.s64 	%rd8460, %rd8426, %rd8458;
	add.s64 	%rd8461, %rd8460, %rd8459;
	and.b64  	%rd8462, %rd8461, 4294967295;
	shr.u64 	%rd8463, %rd8461, 32;
	add.s64 	%rd8464, %rd8432, %rd8369;
	and.b64  	%rd8465, %rd8464, 4294967295;
	shr.u64 	%rd8466, %rd8464, 32;
	add.s64 	%rd8467, %rd8437, %rd8466;
	add.s64 	%rd8468, %rd8467, %rd8402;
	and.b64  	%rd8469, %rd8468, 4294967295;
	shr.u64 	%rd8470, %rd8468, 32;
	add.s64 	%rd8471, %rd8442, %rd8470;
	add.s64 	%rd8472, %rd8471, %rd8439;
	and.b64  	%rd8473, %rd8472, 4294967295;
	shr.u64 	%rd8474, %rd8472, 32;
	mul.wide.u32 	%rd8475, %r2207, %r2207;
	add.s64 	%rd8476, %rd8447, %rd8474;
	add.s64 	%rd8477, %rd8476, %rd8475;
	and.b64  	%rd8478, %rd8477, 4294967295;
	shr.u64 	%rd8479, %rd8477, 32;
	mul.wide.u32 	%rd8480, %r2208, %r2207;
	add.s64 	%rd8481, %rd8452, %rd8479;
	add.s64 	%rd8482, %rd8481, %rd8480;
	and.b64  	%rd8483, %rd8482, 4294967295;
	shr.u64 	%rd8484, %rd8482, 32;
	mul.wide.u32 	%rd8485, %r2209, %r2207;
	add.s64 	%rd8486, %rd8457, %rd8484;
	add.s64 	%rd8487, %rd8486, %rd8485;
	and.b64  	%rd8488, %rd8487, 4294967295;
	shr.u64 	%rd8489, %rd8487, 32;
	mul.wide.u32 	%rd8490, %r2210, %r2207;
	add.s64 	%rd8491, %rd8462, %rd8489;
	add.s64 	%rd8492, %rd8491, %rd8490;
	and.b64  	%rd8493, %rd8492, 4294967295;
	shr.u64 	%rd8494, %rd8492, 32;
	mul.wide.u32 	%rd8495, %r2211, %r2207;
	add.s64 	%rd8496, %rd8463, %rd8494;
	add.s64 	%rd8497, %rd8496, %rd8495;
	and.b64  	%rd8498, %rd8497, 4294967295;
	shr.u64 	%rd8499, %rd8497, 32;
	add.s64 	%rd8500, %rd8469, %rd8373;
	and.b64  	%rd8501, %rd8500, 4294967295;
	shr.u64 	%rd8502, %rd8500, 32;
	add.s64 	%rd8503, %rd8473, %rd8502;
	add.s64 	%rd8504, %rd8503, %rd8407;
	and.b64  	%rd8505, %rd8504, 4294967295;
	shr.u64 	%rd8506, %rd8504, 32;
	add.s64 	%rd8507, %rd8478, %rd8506;
	add.s64 	%rd8508, %rd8507, %rd8444;
	and.b64  	%rd8509, %rd8508, 4294967295;
	shr.u64 	%rd8510, %rd8508, 32;
	add.s64 	%rd8511, %rd8483, %rd8510;
	add.s64 	%rd8512, %rd8511, %rd8480;
	and.b64  	%rd8513, %rd8512, 4294967295;
	shr.u64 	%rd8514, %rd8512, 32;
	mul.wide.u32 	%rd8515, %r2208, %r2208;
	add.s64 	%rd8516, %rd8488, %rd8514;
	add.s64 	%rd8517, %rd8516, %rd8515;
	and.b64  	%rd8518, %rd8517, 4294967295;
	shr.u64 	%rd8519, %rd8517, 32;
	mul.wide.u32 	%rd8520, %r2209, %r2208;
	add.s64 	%rd8521, %rd8493, %rd8519;
	add.s64 	%rd8522, %rd8521, %rd8520;
	and.b64  	%rd8523, %rd8522, 4294967295;
	shr.u64 	%rd8524, %rd8522, 32;
	mul.wide.u32 	%rd8525, %r2210, %r2208;
	add.s64 	%rd8526, %rd8498, %rd8524;
	add.s64 	%rd8527, %rd8526, %rd8525;
	and.b64  	%rd8528, %rd8527, 4294967295;
	shr.u64 	%rd8529, %rd8527, 32;
	mul.wide.u32 	%rd8530, %r2211, %r2208;
	add.s64 	%rd8531, %rd8499, %rd8529;
	add.s64 	%rd8532, %rd8531, %rd8530;
	and.b64  	%rd8533, %rd8532, 4294967295;
	shr.u64 	%rd8534, %rd8532, 32;
	add.s64 	%rd8535, %rd8505, %rd8377;
	and.b64  	%rd8536, %rd8535, 4294967295;
	shr.u64 	%rd8537, %rd8535, 32;
	add.s64 	%rd8538, %rd8509, %rd8537;
	add.s64 	%rd8539, %rd8538, %rd8412;
	and.b64  	%rd8540, %rd8539, 4294967295;
	shr.u64 	%rd8541, %rd8539, 32;
	add.s64 	%rd8542, %rd8513, %rd8541;
	add.s64 	%rd8543, %rd8542, %rd8449;
	and.b64  	%rd8544, %rd8543, 4294967295;
	shr.u64 	%rd8545, %rd8543, 32;
	add.s64 	%rd8546, %rd8518, %rd8545;
	add.s64 	%rd8547, %rd8546, %rd8485;
	and.b64  	%rd8548, %rd8547, 4294967295;
	shr.u64 	%rd8549, %rd8547, 32;
	add.s64 	%rd8550, %rd8523, %rd8549;
	add.s64 	%rd8551, %rd8550, %rd8520;
	and.b64  	%rd8552, %rd8551, 4294967295;
	shr.u64 	%rd8553, %rd8551, 32;
	mul.wide.u32 	%rd8554, %r2209, %r2209;
	add.s64 	%rd8555, %rd8528, %rd8553;
	add.s64 	%rd8556, %rd8555, %rd8554;
	and.b64  	%rd8557, %rd8556, 4294967295;
	shr.u64 	%rd8558, %rd8556, 32;
	mul.wide.u32 	%rd8559, %r2210, %r2209;
	add.s64 	%rd8560, %rd8533, %rd8558;
	add.s64 	%rd8561, %rd8560, %rd8559;
	and.b64  	%rd8562, %rd8561, 4294967295;
	shr.u64 	%rd8563, %rd8561, 32;
	mul.wide.u32 	%rd8564, %r2211, %r2209;
	add.s64 	%rd8565, %rd8534, %rd8563;
	add.s64 	%rd8566, %rd8565, %rd8564;
	and.b64  	%rd8567, %rd8566, 4294967295;
	shr.u64 	%rd8568, %rd8566, 32;
	add.s64 	%rd8569, %rd8540, %rd8381;
	and.b64  	%rd8570, %rd8569, 4294967295;
	shr.u64 	%rd8571, %rd8569, 32;
	add.s64 	%rd8572, %rd8544, %rd8571;
	add.s64 	%rd8573, %rd8572, %rd8417;
	and.b64  	%rd8574, %rd8573, 4294967295;
	shr.u64 	%rd8575, %rd8573, 32;
	add.s64 	%rd8576, %rd8548, %rd8575;
	add.s64 	%rd8577, %rd8576, %rd8454;
	and.b64  	%rd8578, %rd8577, 4294967295;
	shr.u64 	%rd8579, %rd8577, 32;
	add.s64 	%rd8580, %rd8552, %rd8579;
	add.s64 	%rd8581, %rd8580, %rd8490;
	and.b64  	%rd8582, %rd8581, 4294967295;
	shr.u64 	%rd8583, %rd8581, 32;
	add.s64 	%rd8584, %rd8557, %rd8583;
	add.s64 	%rd8585, %rd8584, %rd8525;
	and.b64  	%rd8586, %rd8585, 4294967295;
	shr.u64 	%rd8587, %rd8585, 32;
	add.s64 	%rd8588, %rd8562, %rd8587;
	add.s64 	%rd8589, %rd8588, %rd8559;
	and.b64  	%rd8590, %rd8589, 4294967295;
	shr.u64 	%rd8591, %rd8589, 32;
	mul.wide.u32 	%rd8592, %r2210, %r2210;
	add.s64 	%rd8593, %rd8567, %rd8591;
	add.s64 	%rd8594, %rd8593, %rd8592;
	and.b64  	%rd8595, %rd8594, 4294967295;
	shr.u64 	%rd8596, %rd8594, 32;
	mul.wide.u32 	%rd8597, %r2211, %r2210;
	add.s64 	%rd8598, %rd8568, %rd8596;
	add.s64 	%rd8599, %rd8598, %rd8597;
	and.b64  	%rd8600, %rd8599, 4294967295;
	shr.u64 	%rd8601, %rd8599, 32;
	add.s64 	%rd8602, %rd8574, %rd8385;
	and.b64  	%rd8603, %rd8602, 4294967295;
	shr.u64 	%rd8604, %rd8602, 32;
	add.s64 	%rd8605, %rd8578, %rd8604;
	add.s64 	%rd8606, %rd8605, %rd8422;
	and.b64  	%rd8607, %rd8606, 4294967295;
	shr.u64 	%rd8608, %rd8606, 32;
	add.s64 	%rd8609, %rd8582, %rd8608;
	add.s64 	%rd8610, %rd8609, %rd8459;
	and.b64  	%rd8611, %rd8610, 4294967295;
	shr.u64 	%rd8612, %rd8610, 32;
	add.s64 	%rd8613, %rd8586, %rd8612;
	add.s64 	%rd8614, %rd8613, %rd8495;
	and.b64  	%rd8615, %rd8614, 4294967295;
	shr.u64 	%rd8616, %rd8614, 32;
	add.s64 	%rd8617, %rd8590, %rd8616;
	add.s64 	%rd8618, %rd8617, %rd8530;
	and.b64  	%rd8619, %rd8618, 4294967295;
	shr.u64 	%rd8620, %rd8618, 32;
	add.s64 	%rd8621, %rd8595, %rd8620;
	add.s64 	%rd8622, %rd8621, %rd8564;
	and.b64  	%rd8623, %rd8622, 4294967295;
	shr.u64 	%rd8624, %rd8622, 32;
	add.s64 	%rd8625, %rd8600, %rd8624;
	add.s64 	%rd8626, %rd8625, %rd8597;
	and.b64  	%rd8627, %rd8626, 4294967295;
	shr.u64 	%rd8628, %rd8626, 32;
	mul.wide.u32 	%rd8629, %r2211, %r2211;
	add.s64 	%rd8630, %rd8601, %rd8628;
	add.s64 	%rd8631, %rd8630, %rd8629;
	and.b64  	%rd8632, %rd8631, 4294967295;
	shr.u64 	%rd8633, %rd8631, 32;
	mad.lo.s64 	%rd8634, %rd8607, 977, %rd8359;
	shr.u64 	%rd8635, %rd8634, 32;
	mad.lo.s64 	%rd8636, %rd8611, 977, %rd8635;
	add.s64 	%rd8637, %rd8636, %rd8390;
	and.b64  	%rd8638, %rd8637, 4294967295;
	shr.u64 	%rd8639, %rd8637, 32;
	mad.lo.s64 	%rd8640, %rd8615, 977, %rd8639;
	add.s64 	%rd8641, %rd8640, %rd8428;
	and.b64  	%rd8642, %rd8641, 4294967295;
	shr.u64 	%rd8643, %rd8641, 32;
	mad.lo.s64 	%rd8644, %rd8619, 977, %rd8643;
	add.s64 	%rd8645, %rd8644, %rd8465;
	and.b64  	%rd8646, %rd8645, 4294967295;
	shr.u64 	%rd8647, %rd8645, 32;
	mad.lo.s64 	%rd8648, %rd8623, 977, %rd8647;
	add.s64 	%rd8649, %rd8648, %rd8501;
	and.b64  	%rd8650, %rd8649, 4294967295;
	shr.u64 	%rd8651, %rd8649, 32;
	mad.lo.s64 	%rd8652, %rd8627, 977, %rd8651;
	add.s64 	%rd8653, %rd8652, %rd8536;
	and.b64  	%rd8654, %rd8653, 4294967295;
	shr.u64 	%rd8655, %rd8653, 32;
	mad.lo.s64 	%rd8656, %rd8632, 977, %rd8655;
	add.s64 	%rd8657, %rd8656, %rd8570;
	and.b64  	%rd8658, %rd8657, 4294967295;
	shr.u64 	%rd8659, %rd8657, 32;
	mad.lo.s64 	%rd8660, %rd8633, 977, %rd8659;
	add.s64 	%rd8661, %rd8660, %rd8603;
	and.b64  	%rd8662, %rd8661, 4294967295;
	shr.u64 	%rd8663, %rd8661, 32;
	add.s64 	%rd600, %rd8607, %rd8638;
	shr.u64 	%rd8664, %rd600, 32;
	add.s64 	%rd8665, %rd8611, %rd8664;
	add.s64 	%rd8666, %rd8665, %rd8642;
	shr.u64 	%rd8667, %rd8666, 32;
	add.s64 	%rd8668, %rd8615, %rd8667;
	add.s64 	%rd8669, %rd8668, %rd8646;
	shr.u64 	%rd8670, %rd8669, 32;
	add.s64 	%rd8671, %rd8619, %rd8670;
	add.s64 	%rd8672, %rd8671, %rd8650;
	shr.u64 	%rd8673, %rd8672, 32;
	add.s64 	%rd8674, %rd8623, %rd8673;
	add.s64 	%rd8675, %rd8674, %rd8654;
	shr.u64 	%rd8676, %rd8675, 32;
	add.s64 	%rd8677, %rd8627, %rd8676;
	add.s64 	%rd8678, %rd8677, %rd8658;
	shr.u64 	%rd8679, %rd8678, 32;
	add.s64 	%rd8680, %rd8632, %rd8679;
	add.s64 	%rd8681, %rd8680, %rd8662;
	shr.u64 	%rd8682, %rd8681, 32;
	add.s64 	%rd8683, %rd8682, %rd8663;
	add.s64 	%rd601, %rd8634, %rd8683;
	cvt.u32.u64 	%r2204, %rd601;
	cvt.u32.u64 	%r2205, %rd600;
	cvt.u32.u64 	%r2206, %rd8666;
	cvt.u32.u64 	%r2207, %rd8669;
	cvt.u32.u64 	%r2208, %rd8672;
	cvt.u32.u64 	%r2209, %rd8675;
	cvt.u32.u64 	%r2210, %rd8678;
	cvt.u32.u64 	%r2211, %rd8681;
	setp.ne.s32 	%p210, %r2211, -1;
	@%p210 bra 	$L__BB0_247;
	setp.ne.s32 	%p211, %r2210, -1;
	mov.b32 	%r2211, -1;
	@%p211 bra 	$L__BB0_247;
	setp.ne.s32 	%p212, %r2209, -1;
	mov.b32 	%r2210, -1;
	mov.u32 	%r2211, %r2210;
	@%p212 bra 	$L__BB0_247;
	setp.ne.s32 	%p213, %r2208, -1;
	mov.b32 	%r2209, -1;
	mov.u32 	%r2210, %r2209;
	mov.u32 	%r2211, %r2209;
	@%p213 bra 	$L__BB0_247;
	setp.ne.s32 	%p214, %r2207, -1;
	mov.b32 	%r2208, -1;
	mov.u32 	%r2209, %r2208;
	mov.u32 	%r2210, %r2208;
	mov.u32 	%r2211, %r2208;
	@%p214 bra 	$L__BB0_247;
	setp.ne.s32 	%p215, %r2206, -1;
	mov.b32 	%r2207, -1;
	mov.u32 	%r2208, %r2207;
	mov.u32 	%r2209, %r2207;
	mov.u32 	%r2210, %r2207;
	mov.u32 	%r2211, %r2207;
	@%p215 bra 	$L__BB0_247;
	mov.b32 	%r2206, -1;
	setp.eq.s32 	%p216, %r2205, -1;
	@%p216 bra 	$L__BB0_246;
	setp.ne.s32 	%p217, %r2205, -2;
	mov.u32 	%r2207, %r2206;
	mov.u32 	%r2208, %r2206;
	mov.u32 	%r2209, %r2206;
	mov.u32 	%r2210, %r2206;
	mov.u32 	%r2211, %r2206;
	@%p217 bra 	$L__BB0_247;
	setp.lt.u32 	%p218, %r2204, -977;
	mov.b32 	%r2205, -2;
	mov.u32 	%r2207, %r2206;
	mov.u32 	%r2208, %r2206;
	mov.u32 	%r2209, %r2206;
	mov.u32 	%r2210, %r2206;
	mov.u32 	%r2211, %r2206;
	@%p218 bra 	$L__BB0_247;
$L__BB0_246:
	and.b64  	%rd8684, %rd601, 4294967295;
	add.s64 	%rd8685, %rd8684, -4294966319;
	cvt.u32.u64 	%r2204, %rd8685;
	shr.s64 	%rd8686, %rd8685, 63;
	and.b64  	%rd8687, %rd600, 4294967295;
	add.s64 	%rd8688, %rd8686, %rd8687;
	add.s64 	%rd8689, %rd8688, -4294967294;
	cvt.u32.u64 	%r2205, %rd8689;
	shr.s64 	%rd8690, %rd8689, 63;
	cvt.u32.u64 	%r2206, %rd8690;
	mov.u32 	%r2207, %r2206;
	mov.u32 	%r2208, %r2206;
	mov.u32 	%r2209, %r2206;
	mov.u32 	%r2210, %r2206;
	mov.u32 	%r2211, %r2206;
$L__BB0_247:
	mov.pred 	%p415, 0;
	@%p1 bra 	$L__BB0_237;
	cvt.u64.u32 	%rd602, %r2204;
	mul.lo.s64 	%rd8691, %rd590, %rd602;
	and.b64  	%rd8692, %rd8691, 4294967295;
	shr.u64 	%rd8693, %rd8691, 32;
	mad.lo.s64 	%rd8694, %rd591, %rd602, %rd8693;
	and.b64  	%rd8695, %rd8694, 4294967295;
	shr.u64 	%rd8696, %rd8694, 32;
	mad.lo.s64 	%rd8697, %rd592, %rd602, %rd8696;
	and.b64  	%rd8698, %rd8697, 4294967295;
	shr.u64 	%rd8699, %rd8697, 32;
	mad.lo.s64 	%rd8700, %rd593, %rd602, %rd8699;
	and.b64  	%rd8701, %rd8700, 4294967295;
	shr.u64 	%rd8702, %rd8700, 32;
	mad.lo.s64 	%rd8703, %rd594, %rd602, %rd8702;
	and.b64  	%rd8704, %rd8703, 4294967295;
	shr.u64 	%rd8705, %rd8703, 32;
	mad.lo.s64 	%rd8706, %rd595, %rd602, %rd8705;
	and.b64  	%rd8707, %rd8706, 4294967295;
	shr.u64 	%rd8708, %rd8706, 32;
	mad.lo.s64 	%rd8709, %rd596, %rd602, %rd8708;
	and.b64  	%rd8710, %rd8709, 4294967295;
	shr.u64 	%rd8711, %rd8709, 32;
	mad.lo.s64 	%rd8712, %rd597, %rd602, %rd8711;
	and.b64  	%rd8713, %rd8712, 4294967295;
	shr.u64 	%rd8714, %rd8712, 32;
	cvt.u64.u32 	%rd603, %r2205;
	mad.lo.s64 	%rd8715, %rd590, %rd603, %rd8695;
	and.b64  	%rd8716, %rd8715, 4294967295;
	shr.u64 	%rd8717, %rd8715, 32;
	add.s64 	%rd8718, %rd8698, %rd8717;
	mad.lo.s64 	%rd8719, %rd591, %rd603, %rd8718;
	and.b64  	%rd8720, %rd8719, 4294967295;
	shr.u64 	%rd8721, %rd8719, 32;
	add.s64 	%rd8722, %rd8701, %rd8721;
	mad.lo.s64 	%rd8723, %rd592, %rd603, %rd8722;
	and.b64  	%rd8724, %rd8723, 4294967295;
	shr.u64 	%rd8725, %rd8723, 32;
	add.s64 	%rd8726, %rd8704, %rd8725;
	mad.lo.s64 	%rd8727, %rd593, %rd603, %rd8726;
	and.b64  	%rd8728, %rd8727, 4294967295;
	shr.u64 	%rd8729, %rd8727, 32;
	add.s64 	%rd8730, %rd8707, %rd8729;
	mad.lo.s64 	%rd8731, %rd594, %rd603, %rd8730;
	and.b64  	%rd8732, %rd8731, 4294967295;
	shr.u64 	%rd8733, %rd8731, 32;
	add.s64 	%rd8734, %rd8710, %rd8733;
	mad.lo.s64 	%rd8735, %rd595, %rd603, %rd8734;
	and.b64  	%rd8736, %rd8735, 4294967295;
	shr.u64 	%rd8737, %rd8735, 32;
	add.s64 	%rd8738, %rd8713, %rd8737;
	mad.lo.s64 	%rd8739, %rd596, %rd603, %rd8738;
	and.b64  	%rd8740, %rd8739, 4294967295;
	shr.u64 	%rd8741, %rd8739, 32;
	add.s64 	%rd8742, %rd8714, %rd8741;
	mad.lo.s64 	%rd8743, %rd597, %rd603, %rd8742;
	and.b64  	%rd8744, %rd8743, 4294967295;
	shr.u64 	%rd8745, %rd8743, 32;
	cvt.u64.u32 	%rd604, %r2206;
	mad.lo.s64 	%rd8746, %rd590, %rd604, %rd8720;
	and.b64  	%rd8747, %rd8746, 4294967295;
	shr.u64 	%rd8748, %rd8746, 32;
	add.s64 	%rd8749, %rd8724, %rd8748;
	mad.lo.s64 	%rd8750, %rd591, %rd604, %rd8749;
	and.b64  	%rd8751, %rd8750, 4294967295;
	shr.u64 	%rd8752, %rd8750, 32;
	add.s64 	%rd8753, %rd8728, %rd8752;
	mad.lo.s64 	%rd8754, %rd592, %rd604, %rd8753;
	and.b64  	%rd8755, %rd8754, 4294967295;
	shr.u64 	%rd8756, %rd8754, 32;
	add.s64 	%rd8757, %rd8732, %rd8756;
	mad.lo.s64 	%rd8758, %rd593, %rd604, %rd8757;
	and.b64  	%rd8759, %rd8758, 4294967295;
	shr.u64 	%rd8760, %rd8758, 32;
	add.s64 	%rd8761, %rd8736, %rd8760;
	mad.lo.s64 	%rd8762, %rd594, %rd604, %rd8761;
	and.b64  	%rd8763, %rd8762, 4294967295;
	shr.u64 	%rd8764, %rd8762, 32;
	add.s64 	%rd8765, %rd8740, %rd8764;
	mad.lo.s64 	%rd8766, %rd595, %rd604, %rd8765;
	and.b64  	%rd8767, %rd8766, 4294967295;
	shr.u64 	%rd8768, %rd8766, 32;
	add.s64 	%rd8769, %rd8744, %rd8768;
	mad.lo.s64 	%rd8770, %rd596, %rd604, %rd8769;
	and.b64  	%rd8771, %rd8770, 4294967295;
	shr.u64 	%rd8772, %rd8770, 32;
	add.s64 	%rd8773, %rd8745, %rd8772;
	mad.lo.s64 	%rd8774, %rd597, %rd604, %rd8773;
	and.b64  	%rd8775, %rd8774, 4294967295;
	shr.u64 	%rd8776, %rd8774, 32;
	cvt.u64.u32 	%rd605, %r2207;
	mad.lo.s64 	%rd8777, %rd590, %rd605, %rd8751;
	and.b64  	%rd8778, %rd8777, 4294967295;
	shr.u64 	%rd8779, %rd8777, 32;
	add.s64 	%rd8780, %rd8755, %rd8779;
	mad.lo.s64 	%rd8781, %rd591, %rd605, %rd8780;
	and.b64  	%rd8782, %rd8781, 4294967295;
	shr.u64 	%rd8783, %rd8781, 32;
	add.s64 	%rd8784, %rd8759, %rd8783;
	mad.lo.s64 	%rd8785, %rd592, %rd605, %rd8784;
	and.b64  	%rd8786, %rd8785, 4294967295;
	shr.u64 	%rd8787, %rd8785, 32;
	add.s64 	%rd8788, %rd8763, %rd8787;
	mad.lo.s64 	%rd8789, %rd593, %rd605, %rd8788;
	and.b64  	%rd8790, %rd8789, 4294967295;
	shr.u64 	%rd8791, %rd8789, 32;
	add.s64 	%rd8792, %rd8767, %rd8791;
	mad.lo.s64 	%rd8793, %rd594, %rd605, %rd8792;
	and.b64  	%rd8794, %rd8793, 4294967295;
	shr.u64 	%rd8795, %rd8793, 32;
	add.s64 	%rd8796, %rd8771, %rd8795;
	mad.lo.s64 	%rd8797, %rd595, %rd605, %rd8796;
	and.b64  	%rd8798, %rd8797, 4294967295;
	shr.u64 	%rd8799, %rd8797, 32;
	add.s64 	%rd8800, %rd8775, %rd8799;
	mad.lo.s64 	%rd8801, %rd596, %rd605, %rd8800;
	and.b64  	%rd8802, %rd8801, 4294967295;
	shr.u64 	%rd8803, %rd8801, 32;
	add.s64 	%rd8804, %rd8776, %rd8803;
	mad.lo.s64 	%rd8805, %rd597, %rd605, %rd8804;
	and.b64  	%rd8806, %rd8805, 4294967295;
	shr.u64 	%rd8807, %rd8805, 32;
	cvt.u64.u32 	%rd8808, %r2208;
	mad.lo.s64 	%rd8809, %rd590, %rd8808, %rd8782;
	and.b64  	%rd8810, %rd8809, 4294967295;
	shr.u64 	%rd8811, %rd8809, 32;
	add.s64 	%rd8812, %rd8786, %rd8811;
	mad.lo.s64 	%rd8813, %rd591, %rd8808, %rd8812;
	and.b64  	%rd8814, %rd8813, 4294967295;
	shr.u64 	%rd8815, %rd8813, 32;
	add.s64 	%rd8816, %rd8790, %rd8815;
	mad.lo.s64 	%rd8817, %rd592, %rd8808, %rd8816;
	and.b64  	%rd8818, %rd8817, 4294967295;
	shr.u64 	%rd8819, %rd8817, 32;
	add.s64 	%rd8820, %rd8794, %rd8819;
	mad.lo.s64 	%rd8821, %rd593, %rd8808, %rd8820;
	and.b64  	%rd8822, %rd8821, 4294967295;
	shr.u64 	%rd8823, %rd8821, 32;
	add.s64 	%rd8824, %rd8798, %rd8823;
	mad.lo.s64 	%rd8825, %rd594, %rd8808, %rd8824;
	and.b64  	%rd8826, %rd8825, 4294967295;
	shr.u64 	%rd8827, %rd8825, 32;
	add.s64 	%rd8828, %rd8802, %rd8827;
	mad.lo.s64 	%rd8829, %rd595, %rd8808, %rd8828;
	and.b64  	%rd8830, %rd8829, 4294967295;
	shr.u64 	%rd8831, %rd8829, 32;
	add.s64 	%rd8832, %rd8806, %rd8831;
	mad.lo.s64 	%rd8833, %rd596, %rd8808, %rd8832;
	and.b64  	%rd8834, %rd8833, 4294967295;
	shr.u64 	%rd8835, %rd8833, 32;
	add.s64 	%rd8836, %rd8807, %rd8835;
	mad.lo.s64 	%rd8837, %rd597, %rd8808, %rd8836;
	and.b64  	%rd8838, %rd8837, 4294967295;
	shr.u64 	%rd8839, %rd8837, 32;
	cvt.u64.u32 	%rd8840, %r2209;
	mad.lo.s64 	%rd8841, %rd590, %rd8840, %rd8814;
	and.b64  	%rd8842, %rd8841, 4294967295;
	shr.u64 	%rd8843, %rd8841, 32;
	add.s64 	%rd8844, %rd8818, %rd8843;
	mad.lo.s64 	%rd8845, %rd591, %rd8840, %rd8844;
	and.b64  	%rd8846, %rd8845, 4294967295;
	shr.u64 	%rd8847, %rd8845, 32;
	add.s64 	%rd8848, %rd8822, %rd8847;
	mad.lo.s64 	%rd8849, %rd592, %rd8840, %rd8848;
	and.b64  	%rd8850, %rd8849, 4294967295;
	shr.u64 	%rd8851, %rd8849, 32;
	add.s64 	%rd8852, %rd8826, %rd8851;
	mad.lo.s64 	%rd8853, %rd593, %rd8840, %rd8852;
	and.b64  	%rd8854, %rd8853, 4294967295;
	shr.u64 	%rd8855, %rd8853, 32;
	add.s64 	%rd8856, %rd8830, %rd8855;
	mad.lo.s64 	%rd8857, %rd594, %rd8840, %rd8856;
	and.b64  	%rd8858, %rd8857, 4294967295;
	shr.u64 	%rd8859, %rd8857, 32;
	add.s64 	%rd8860, %rd8834, %rd8859;
	mad.lo.s64 	%rd8861, %rd595, %rd8840, %rd8860;
	and.b64  	%rd8862, %rd8861, 4294967295;
	shr.u64 	%rd8863, %rd8861, 32;
	add.s64 	%rd8864, %rd8838, %rd8863;
	mad.lo.s64 	%rd8865, %rd596, %rd8840, %rd8864;
	and.b64  	%rd8866, %rd8865, 4294967295;
	shr.u64 	%rd8867, %rd8865, 32;
	add.s64 	%rd8868, %rd8839, %rd8867;
	mad.lo.s64 	%rd8869, %rd597, %rd8840, %rd8868;
	and.b64  	%rd8870, %rd8869, 4294967295;
	shr.u64 	%rd8871, %rd8869, 32;
	cvt.u64.u32 	%rd606, %r2210;
	mad.lo.s64 	%rd8872, %rd590, %rd606, %rd8846;
	and.b64  	%rd8873, %rd8872, 4294967295;
	shr.u64 	%rd8874, %rd8872, 32;
	add.s64 	%rd8875, %rd8850, %rd8874;
	mad.lo.s64 	%rd8876, %rd591, %rd606, %rd8875;
	and.b64  	%rd8877, %rd8876, 4294967295;
	shr.u64 	%rd8878, %rd8876, 32;
	add.s64 	%rd8879, %rd8854, %rd8878;
	mad.lo.s64 	%rd8880, %rd592, %rd606, %rd8879;
	and.b64  	%rd8881, %rd8880, 4294967295;
	shr.u64 	%rd8882, %rd8880, 32;
	add.s64 	%rd8883, %rd8858, %rd8882;
	mad.lo.s64 	%rd8884, %rd593, %rd606, %rd8883;
	and.b64  	%rd8885, %rd8884, 4294967295;
	shr.u64 	%rd8886, %rd8884, 32;
	add.s64 	%rd8887, %rd8862, %rd8886;
	mad.lo.s64 	%rd8888, %rd594, %rd606, %rd8887;
	and.b64  	%rd8889, %rd8888, 4294967295;
	shr.u64 	%rd8890, %rd8888, 32;
	add.s64 	%rd8891, %rd8866, %rd8890;
	mad.lo.s64 	%rd8892, %rd595, %rd606, %rd8891;
	and.b64  	%rd8893, %rd8892, 4294967295;
	shr.u64 	%rd8894, %rd8892, 32;
	add.s64 	%rd8895, %rd8870, %rd8894;
	mad.lo.s64 	%rd8896, %rd596, %rd606, %rd8895;
	and.b64  	%rd8897, %rd8896, 4294967295;
	shr.u64 	%rd8898, %rd8896, 32;
	add.s64 	%rd8899, %rd8871, %rd8898;
	mad.lo.s64 	%rd8900, %rd597, %rd606, %rd8899;
	and.b64  	%rd8901, %rd8900, 4294967295;
	shr.u64 	%rd8902, %rd8900, 32;
	cvt.u64.u32 	%rd8903, %r2211;
	mad.lo.s64 	%rd8904, %rd590, %rd8903, %rd8877;
	and.b64  	%rd8905, %rd8904, 4294967295;
	shr.u64 	%rd8906, %rd8904, 32;
	add.s64 	%rd8907, %rd8881, %rd8906;
	mad.lo.s64 	%rd8908, %rd591, %rd8903, %rd8907;
	and.b64  	%rd8909, %rd8908, 4294967295;
	shr.u64 	%rd8910, %rd8908, 32;
	add.s64 	%rd8911, %rd8885, %rd8910;
	mad.lo.s64 	%rd8912, %rd592, %rd8903, %rd8911;
	and.b64  	%rd8913, %rd8912, 4294967295;
	shr.u64 	%rd8914, %rd8912, 32;
	add.s64 	%rd8915, %rd8889, %rd8914;
	mad.lo.s64 	%rd8916, %rd593, %rd8903, %rd8915;
	and.b64  	%rd8917, %rd8916, 4294967295;
	shr.u64 	%rd8918, %rd8916, 32;
	add.s64 	%rd8919, %rd8893, %rd8918;
	mad.lo.s64 	%rd8920, %rd594, %rd8903, %rd8919;
	and.b64  	%rd8921, %rd8920, 4294967295;
	shr.u64 	%rd8922, %rd8920, 32;
	add.s64 	%rd8923, %rd8897, %rd8922;
	mad.lo.s64 	%rd8924, %rd595, %rd8903, %rd8923;
	and.b64  	%rd8925, %rd8924, 4294967295;
	shr.u64 	%rd8926, %rd8924, 32;
	add.s64 	%rd8927, %rd8901, %rd8926;
	mad.lo.s64 	%rd8928, %rd596, %rd8903, %rd8927;
	and.b64  	%rd8929, %rd8928, 4294967295;
	shr.u64 	%rd8930, %rd8928, 32;
	add.s64 	%rd8931, %rd8902, %rd8930;
	mad.lo.s64 	%rd8932, %rd597, %rd8903, %rd8931;
	and.b64  	%rd8933, %rd8932, 4294967295;
	shr.u64 	%rd8934, %rd8932, 32;
	mad.lo.s64 	%rd8935, %rd8909, 977, %rd8692;
	shr.u64 	%rd8936, %rd8935, 32;
	mad.lo.s64 	%rd8937, %rd8913, 977, %rd8936;
	add.s64 	%rd8938, %rd8937, %rd8716;
	and.b64  	%rd8939, %rd8938, 4294967295;
	shr.u64 	%rd8940, %rd8938, 32;
	mad.lo.s64 	%rd8941, %rd8917, 977, %rd8940;
	add.s64 	%rd8942, %rd8941, %rd8747;
	and.b64  	%rd8943, %rd8942, 4294967295;
	shr.u64 	%rd8944, %rd8942, 32;
	mad.lo.s64 	%rd8945, %rd8921, 977, %rd8944;
	add.s64 	%rd8946, %rd8945, %rd8778;
	and.b64  	%rd8947, %rd8946, 4294967295;
	shr.u64 	%rd8948, %rd8946, 32;
	mad.lo.s64 	%rd8949, %rd8925, 977, %rd8948;
	add.s64 	%rd8950, %rd8949, %rd8810;
	and.b64  	%rd8951, %rd8950, 4294967295;
	shr.u64 	%rd8952, %rd8950, 32;
	mad.lo.s64 	%rd8953, %rd8929, 977, %rd8952;
	add.s64 	%rd8954, %rd8953, %rd8842;
	and.b64  	%rd8955, %rd8954, 4294967295;
	shr.u64 	%rd8956, %rd8954, 32;
	mad.lo.s64 	%rd8957, %rd8933, 977, %rd8956;
	add.s64 	%rd8958, %rd8957, %rd8873;
	and.b64  	%rd8959, %rd8958, 4294967295;
	shr.u64 	%rd8960, %rd8958, 32;
	mad.lo.s64 	%rd8961, %rd8934, 977, %rd8960;
	add.s64 	%rd8962, %rd8961, %rd8905;
	and.b64  	%rd8963, %rd8962, 4294967295;
	shr.u64 	%rd8964, %rd8962, 32;
	add.s64 	%rd607, %rd8909, %rd8939;
	shr.u64 	%rd8965, %rd607, 32;
	add.s64 	%rd8966, %rd8913, %rd8965;
	add.s64 	%rd8967, %rd8966, %rd8943;
	shr.u64 	%rd8968, %rd8967, 32;
	add.s64 	%rd8969, %rd8917, %rd8968;
	add.s64 	%rd8970, %rd8969, %rd8947;
	shr.u64 	%rd8971, %rd8970, 32;
	add.s64 	%rd8972, %rd8921, %rd8971;
	add.s64 	%rd8973, %rd8972, %rd8951;
	shr.u64 	%rd8974, %rd8973, 32;
	add.s64 	%rd8975, %rd8925, %rd8974;
	add.s64 	%rd8976, %rd8975, %rd8955;
	shr.u64 	%rd8977, %rd8976, 32;
	add.s64 	%rd8978, %rd8929, %rd8977;
	add.s64 	%rd8979, %rd8978, %rd8959;
	shr.u64 	%rd8980, %rd8979, 32;
	add.s64 	%rd8981, %rd8933, %rd8980;
	add.s64 	%rd8982, %rd8981, %rd8963;
	shr.u64 	%rd8983, %rd8982, 32;
	add.s64 	%rd8984, %rd8983, %rd8964;
	add.s64 	%rd608, %rd8935, %rd8984;
	cvt.u32.u64 	%r2212, %rd608;
	cvt.u32.u64 	%r2213, %rd607;
	cvt.u32.u64 	%r2214, %rd8967;
	cvt.u32.u64 	%r2215, %rd8970;
	cvt.u32.u64 	%r2216, %rd8973;
	cvt.u32.u64 	%r2234, %rd8976;
	cvt.u32.u64 	%r2235, %rd8979;
	cvt.u32.u64 	%r2236, %rd8982;
	setp.ne.s32 	%p220, %r2236, -1;
	@%p220 bra 	$L__BB0_258;
	setp.ne.s32 	%p221, %r2235, -1;
	mov.b32 	%r2236, -1;
	@%p221 bra 	$L__BB0_258;
	setp.ne.s32 	%p222, %r2234, -1;
	mov.b32 	%r2235, -1;
	mov.u32 	%r2236, %r2235;
	@%p222 bra 	$L__BB0_258;
	setp.ne.s32 	%p223, %r2216, -1;
	mov.b32 	%r2234, -1;
	mov.u32 	%r2235, %r2234;
	mov.u32 	%r2236, %r2234;
	@%p223 bra 	$L__BB0_258;
	setp.ne.s32 	%p224, %r2215, -1;
	mov.b32 	%r2216, -1;
	mov.u32 	%r2234, %r2216;
	mov.u32 	%r2235, %r2216;
	mov.u32 	%r2236, %r2216;
	@%p224 bra 	$L__BB0_258;
	setp.ne.s32 	%p225, %r2214, -1;
	mov.b32 	%r2215, -1;
	mov.u32 	%r2216, %r2215;
	mov.u32 	%r2234, %r2215;
	mov.u32 	%r2235, %r2215;
	mov.u32 	%r2236, %r2215;
	@%p225 bra 	$L__BB0_258;
	mov.b32 	%r2214, -1;
	setp.eq.s32 	%p226, %r2213, -1;
	@%p226 bra 	$L__BB0_257;
	setp.ne.s32 	%p227, %r2213, -2;
	mov.u32 	%r2215, %r2214;
	mov.u32 	%r2216, %r2214;
	mov.u32 	%r2234, %r2214;
	mov.u32 	%r2235, %r2214;
	mov.u32 	%r2236, %r2214;
	@%p227 bra 	$L__BB0_258;
	setp.lt.u32 	%p228, %r2212, -977;
	mov.b32 	%r2213, -2;
	mov.u32 	%r2215, %r2214;
	mov.u32 	%r2216, %r2214;
	mov.u32 	%r2234, %r2214;
	mov.u32 	%r2235, %r2214;
	mov.u32 	%r2236, %r2214;
	@%p228 bra 	$L__BB0_258;
$L__BB0_257:
	and.b64  	%rd8985, %rd608, 4294967295;
	add.s64 	%rd8986, %rd8985, -4294966319;
	cvt.u32.u64 	%r2212, %rd8986;
	shr.s64 	%rd8987, %rd8986, 63;
	and.b64  	%rd8988, %rd607, 4294967295;
	add.s64 	%rd8989, %rd8987, %rd8988;
	add.s64 	%rd8990, %rd8989, -4294967294;
	cvt.u32.u64 	%r2213, %rd8990;
	shr.s64 	%rd8991, %rd8990, 63;
	cvt.u32.u64 	%r2214, %rd8991;
	mov.u32 	%r2215, %r2214;
	mov.u32 	%r2216, %r2214;
	mov.u32 	%r2234, %r2214;
	mov.u32 	%r2235, %r2214;
	mov.u32 	%r2236, %r2214;
$L__BB0_258:
	mov.b32 	%r2228, 0;
$L__BB0_259:
	mul.wide.u32 	%rd8992, %r2212, %r2212;
	and.b64  	%rd8993, %rd8992, 4294967293;
	shr.u64 	%rd8994, %rd8992, 32;
	mul.wide.u32 	%rd8995, %r2213, %r2212;
	add.s64 	%rd8996, %rd8994, %rd8995;
	and.b64  	%rd8997, %rd8996, 4294967295;
	shr.u64 	%rd8998, %rd8996, 32;
	mul.wide.u32 	%rd8999, %r2214, %r2212;
	add.s64 	%rd9000, %rd8998, %rd8999;
	and.b64  	%rd9001, %rd9000, 4294967295;
	shr.u64 	%rd9002, %rd9000, 32;
	mul.wide.u32 	%rd9003, %r2215, %r2212;
	add.s64 	%rd9004, %rd9002, %rd9003;
	and.b64  	%rd9005, %rd9004, 4294967295;
	shr.u64 	%rd9006, %rd9004, 32;
	mul.wide.u32 	%rd9007, %r2216, %r2212;
	add.s64 	%rd9008, %rd9006, %rd9007;
	and.b64  	%rd9009, %rd9008, 4294967295;
	shr.u64 	%rd9010, %rd9008, 32;
	mul.wide.u32 	%rd9011, %r2234, %r2212;
	add.s64 	%rd9012, %rd9010, %rd9011;
	and.b64  	%rd9013, %rd9012, 4294967295;
	shr.u64 	%rd9014, %rd9012, 32;
	mul.wide.u32 	%rd9015, %r2235, %r2212;
	add.s64 	%rd9016, %rd9014, %rd9015;
	and.b64  	%rd9017, %rd9016, 4294967295;
	shr.u64 	%rd9018, %rd9016, 32;
	mul.wide.u32 	%rd9019, %r2236, %r2212;
	add.s64 	%rd9020, %rd9018, %rd9019;
	and.b64  	%rd9021, %rd9020, 4294967295;
	shr.u64 	%rd9022, %rd9020, 32;
	add.s64 	%rd9023, %rd8997, %rd8995;
	and.b64  	%rd9024, %rd9023, 4294967295;
	shr.u64 	%rd9025, %rd9023, 32;
	mul.wide.u32 	%rd9026, %r2213, %r2213;
	add.s64 	%rd9027, %rd9001, %rd9025;
	add.s64 	%rd9028, %rd9027, %rd9026;
	and.b64  	%rd9029, %rd9028, 4294967295;
	shr.u64 	%rd9030, %rd9028, 32;
	mul.wide.u32 	%rd9031, %r2214, %r2213;
	add.s64 	%rd9032, %rd9005, %rd9030;
	add.s64 	%rd9033, %rd9032, %rd9031;
	and.b64  	%rd9034, %rd9033, 4294967295;
	shr.u64 	%rd9035, %rd9033, 32;
	mul.wide.u32 	%rd9036, %r2215, %r2213;
	add.s64 	%rd9037, %rd9009, %rd9035;
	add.s64 	%rd9038, %rd9037, %rd9036;
	and.b64  	%rd9039, %rd9038, 4294967295;
	shr.u64 	%rd9040, %rd9038, 32;
	mul.wide.u32 	%rd9041, %r2216, %r2213;
	add.s64 	%rd9042, %rd9013, %rd9040;
	add.s64 	%rd9043, %rd9042, %rd9041;
	and.b64  	%rd9044, %rd9043, 4294967295;
	shr.u64 	%rd9045, %rd9043, 32;
	mul.wide.u32 	%rd9046, %r2234, %r2213;
	add.s64 	%rd9047, %rd9017, %rd9045;
	add.s64 	%rd9048, %rd9047, %rd9046;
	and.b64  	%rd9049, %rd9048, 4294967295;
	shr.u64 	%rd9050, %rd9048, 32;
	mul.wide.u32 	%rd9051, %r2235, %r2213;
	add.s64 	%rd9052, %rd9021, %rd9050;
	add.s64 	%rd9053, %rd9052, %rd9051;
	and.b64  	%rd9054, %rd9053, 4294967295;
	shr.u64 	%rd9055, %rd9053, 32;
	mul.wide.u32 	%rd9056, %r2236, %r2213;
	add.s64 	%rd9057, %rd9022, %rd9055;
	add.s64 	%rd9058, %rd9057, %rd9056;
	and.b64  	%rd9059, %rd9058, 4294967295;
	shr.u64 	%rd9060, %rd9058, 32;
	add.s64 	%rd9061, %rd9029, %rd8999;
	and.b64  	%rd9062, %rd9061, 4294967295;
	shr.u64 	%rd9063, %rd9061, 32;
	add.s64 	%rd9064, %rd9034, %rd9063;
	add.s64 	%rd9065, %rd9064, %rd9031;
	and.b64  	%rd9066, %rd9065, 4294967295;
	shr.u64 	%rd9067, %rd9065, 32;
	mul.wide.u32 	%rd9068, %r2214, %r2214;
	add.s64 	%rd9069, %rd9039, %rd9067;
	add.s64 	%rd9070, %rd9069, %rd9068;
	and.b64  	%rd9071, %rd9070, 4294967295;
	shr.u64 	%rd9072, %rd9070, 32;
	mul.wide.u32 	%rd9073, %r2215, %r2214;
	add.s64 	%rd9074, %rd9044, %rd9072;
	add.s64 	%rd9075, %rd9074, %rd9073;
	and.b64  	%rd9076, %rd9075, 4294967295;
	shr.u64 	%rd9077, %rd9075, 32;
	mul.wide.u32 	%rd9078, %r2216, %r2214;
	add.s64 	%rd9079, %rd9049, %rd9077;
	add.s64 	%rd9080, %rd9079, %rd9078;
	and.b64  	%rd9081, %rd9080, 4294967295;
	shr.u64 	%rd9082, %rd9080, 32;
	mul.wide.u32 	%rd9083, %r2234, %r2214;
	add.s64 	%rd9084, %rd9054, %rd9082;
	add.s64 	%rd9085, %rd9084, %rd9083;
	and.b64  	%rd9086, %rd9085, 4294967295;
	shr.u64 	%rd9087, %rd9085, 32;
	mul.wide.u32 	%rd9088, %r2235, %r2214;
	add.s64 	%rd9089, %rd9059, %rd9087;
	add.s64 	%rd9090, %rd9089, %rd9088;
	and.b64  	%rd9091, %rd9090, 4294967295;
	shr.u64 	%rd9092, %rd9090, 32;
	mul.wide.u32 	%rd9093, %r2236, %r2214;
	add.s64 	%rd9094, %rd9060, %rd9092;
	add.s64 	%rd9095, %rd9094, %rd9093;
	and.b64  	%rd9096, %rd9095, 4294967295;
	shr.u64 	%rd9097, %rd9095, 32;
	add.s64 	%rd9098, %rd9066, %rd9003;
	and.b64  	%rd9099, %rd9098, 4294967295;
	shr.u64 	%rd9100, %rd9098, 32;
	add.s64 	%rd9101, %rd9071, %rd9100;
	add.s64 	%rd9102, %rd9101, %rd9036;
	and.b64  	%rd9103, %rd9102, 4294967295;
	shr.u64 	%rd9104, %rd9102, 32;
	add.s64 	%rd9105, %rd9076, %rd9104;
	add.s64 	%rd9106, %rd9105, %rd9073;
	and.b64  	%rd9107, %rd9106, 4294967295;
	shr.u64 	%rd9108, %rd9106, 32;
	mul.wide.u32 	%rd9109, %r2215, %r2215;
	add.s64 	%rd9110, %rd9081, %rd9108;
	add.s64 	%rd9111, %rd9110, %rd9109;
	and.b64  	%rd9112, %rd9111, 4294967295;
	shr.u64 	%rd9113, %rd9111, 32;
	mul.wide.u32 	%rd9114, %r2216, %r2215;
	add.s64 	%rd9115, %rd9086, %rd9113;
	add.s64 	%rd9116, %rd9115, %rd9114;
	and.b64  	%rd9117, %rd9116, 4294967295;
	shr.u64 	%rd9118, %rd9116, 32;
	mul.wide.u32 	%rd9119, %r2234, %r2215;
	add.s64 	%rd9120, %rd9091, %rd9118;
	add.s64 	%rd9121, %rd9120, %rd9119;
	and.b64  	%rd9122, %rd9121, 4294967295;
	shr.u64 	%rd9123, %rd9121, 32;
	mul.wide.u32 	%rd9124, %r2235, %r2215;
	add.s64 	%rd9125, %rd9096, %rd9123;
	add.s64 	%rd9126, %rd9125, %rd9124;
	and.b64  	%rd9127, %rd9126, 4294967295;
	shr.u64 	%rd9128, %rd9126, 32;
	mul.wide.u32 	%rd9129, %r2236, %r2215;
	add.s64 	%rd9130, %rd9097, %rd9128;
	add.s64 	%rd9131, %rd9130, %rd9129;
	and.b64  	%rd9132, %rd9131, 4294967295;
	shr.u64 	%rd9133, %rd9131, 32;
	add.s64 	%rd9134, %rd9103, %rd9007;
	and.b64  	%rd9135, %rd9134, 4294967295;
	shr.u64 	%rd9136, %rd9134, 32;
	add.s64 	%rd9137, %rd9107, %rd9136;
	add.s64 	%rd9138, %rd9137, %rd9041;
	and.b64  	%rd9139, %rd9138, 4294967295;
	shr.u64 	%rd9140, %rd9138, 32;
	add.s64 	%rd9141, %rd9112, %rd9140;
	add.s64 	%rd9142, %rd9141, %rd9078;
	and.b64  	%rd9143, %rd9142, 4294967295;
	shr.u64 	%rd9144, %rd9142, 32;
	add.s64 	%rd9145, %rd9117, %rd9144;
	add.s64 	%rd9146, %rd9145, %rd9114;
	and.b64  	%rd9147, %rd9146, 4294967295;
	shr.u64 	%rd9148, %rd9146, 32;
	mul.wide.u32 	%rd9149, %r2216, %r2216;
	add.s64 	%rd9150, %rd9122, %rd9148;
	add.s64 	%rd9151, %rd9150, %rd9149;
	and.b64  	%rd9152, %rd9151, 4294967295;
	shr.u64 	%rd9153, %rd9151, 32;
	mul.wide.u32 	%rd9154, %r2234, %r2216;
	add.s64 	%rd9155, %rd9127, %rd9153;
	add.s64 	%rd9156, %rd9155, %rd9154;
	and.b64  	%rd9157, %rd9156, 4294967295;
	shr.u64 	%rd9158, %rd9156, 32;
	mul.wide.u32 	%rd9159, %r2235, %r2216;
	add.s64 	%rd9160, %rd9132, %rd9158;
	add.s64 	%rd9161, %rd9160, %rd9159;
	and.b64  	%rd9162, %rd9161, 4294967295;
	shr.u64 	%rd9163, %rd9161, 32;
	mul.wide.u32 	%rd9164, %r2236, %r2216;
	add.s64 	%rd9165, %rd9133, %rd9163;
	add.s64 	%rd9166, %rd9165, %rd9164;
	and.b64  	%rd9167, %rd9166, 4294967295;
	shr.u64 	%rd9168, %rd9166, 32;
	add.s64 	%rd9169, %rd9139, %rd9011;
	and.b64  	%rd9170, %rd9169, 4294967295;
	shr.u64 	%rd9171, %rd9169, 32;
	add.s64 	%rd9172, %rd9143, %rd9171;
	add.s64 	%rd9173, %rd9172, %rd9046;
	and.b64  	%rd9174, %rd9173, 4294967295;
	shr.u64 	%rd9175, %rd9173, 32;
	add.s64 	%rd9176, %rd9147, %rd9175;
	add.s64 	%rd9177, %rd9176, %rd9083;
	and.b64  	%rd9178, %rd9177, 4294967295;
	shr.u64 	%rd9179, %rd9177, 32;
	add.s64 	%rd9180, %rd9152, %rd9179;
	add.s64 	%rd9181, %rd9180, %rd9119;
	and.b64  	%rd9182, %rd9181, 4294967295;
	shr.u64 	%rd9183, %rd9181, 32;
	add.s64 	%rd9184, %rd9157, %rd9183;
	add.s64 	%rd9185, %rd9184, %rd9154;
	and.b64  	%rd9186, %rd9185, 4294967295;
	shr.u64 	%rd9187, %rd9185, 32;
	mul.wide.u32 	%rd9188, %r2234, %r2234;
	add.s64 	%rd9189, %rd9162, %rd9187;
	add.s64 	%rd9190, %rd9189, %rd9188;
	and.b64  	%rd9191, %rd9190, 4294967295;
	shr.u64 	%rd9192, %rd9190, 32;
	mul.wide.u32 	%rd9193, %r2235, %r2234;
	add.s64 	%rd9194, %rd9167, %rd9192;
	add.s64 	%rd9195, %rd9194, %rd9193;
	and.b64  	%rd9196, %rd9195, 4294967295;
	shr.u64 	%rd9197, %rd9195, 32;
	mul.wide.u32 	%rd9198, %r2236, %r2234;
	add.s64 	%rd9199, %rd9168, %rd9197;
	add.s64 	%rd9200, %rd9199, %rd9198;
	and.b64  	%rd9201, %rd9200, 4294967295;
	shr.u64 	%rd9202, %rd9200, 32;
	add.s64 	%rd9203, %rd9174, %rd9015;
	and.b64  	%rd9204, %rd9203, 4294967295;
	shr.u64 	%rd9205, %rd9203, 32;
	add.s64 	%rd9206, %rd9178, %rd9205;
	add.s64 	%rd9207, %rd9206, %rd9051;
	and.b64  	%rd9208, %rd9207, 4294967295;
	shr.u64 	%rd9209, %rd9207, 32;
	add.s64 	%rd9210, %rd9182, %rd9209;
	add.s64 	%rd9211, %rd9210, %rd9088;
	and.b64  	%rd9212, %rd9211, 4294967295;
	shr.u64 	%rd9213, %rd9211, 32;
	add.s64 	%rd9214, %rd9186, %rd9213;
	add.s64 	%rd9215, %rd9214, %rd9124;
	and.b64  	%rd9216, %rd9215, 4294967295;
	shr.u64 	%rd9217, %rd9215, 32;
	add.s64 	%rd9218, %rd9191, %rd9217;
	add.s64 	%rd9219, %rd9218, %rd9159;
	and.b64  	%rd9220, %rd9219, 4294967295;
	shr.u64 	%rd9221, %rd9219, 32;
	add.s64 	%rd9222, %rd9196, %rd9221;
	add.s64 	%rd9223, %rd9222, %rd9193;
	and.b64  	%rd9224, %rd9223, 4294967295;
	shr.u64 	%rd9225, %rd9223, 32;
	mul.wide.u32 	%rd9226, %r2235, %r2235;
	add.s64 	%rd9227, %rd9201, %rd9225;
	add.s64 	%rd9228, %rd9227, %rd9226;
	and.b64  	%rd9229, %rd9228, 4294967295;
	shr.u64 	%rd9230, %rd9228, 32;
	mul.wide.u32 	%rd9231, %r2236, %r2235;
	add.s64 	%rd9232, %rd9202, %rd9230;
	add.s64 	%rd9233, %rd9232, %rd9231;
	and.b64  	%rd9234, %rd9233, 4294967295;
	shr.u64 	%rd9235, %rd9233, 32;
	add.s64 	%rd9236, %rd9208, %rd9019;
	and.b64  	%rd9237, %rd9236, 4294967295;
	shr.u64 	%rd9238, %rd9236, 32;
	add.s64 	%rd9239, %rd9212, %rd9238;
	add.s64 	%rd9240, %rd9239, %rd9056;
	and.b64  	%rd9241, %rd9240, 4294967295;
	shr.u64 	%rd9242, %rd9240, 32;
	add.s64 	%rd9243, %rd9216, %rd9242;
	add.s64 	%rd9244, %rd9243, %rd9093;
	and.b64  	%rd9245, %rd9244, 4294967295;
	shr.u64 	%rd9246, %rd9244, 32;
	add.s64 	%rd9247, %rd9220, %rd9246;
	add.s64 	%rd9248, %rd9247, %rd9129;
	and.b64  	%rd9249, %rd9248, 4294967295;
	shr.u64 	%rd9250, %rd9248, 32;
	add.s64 	%rd9251, %rd9224, %rd9250;
	add.s64 	%rd9252, %rd9251, %rd9164;
	and.b64  	%rd9253, %rd9252, 4294967295;
	shr.u64 	%rd9254, %rd9252, 32;
	add.s64 	%rd9255, %rd9229, %rd9254;
	add.s64 	%rd9256, %rd9255, %rd9198;
	and.b64  	%rd9257, %rd9256, 4294967295;
	shr.u64 	%rd9258, %rd9256, 32;
	add.s64 	%rd9259, %rd9234, %rd9258;
	add.s64 	%rd9260, %rd9259, %rd9231;
	and.b64  	%rd9261, %rd9260, 4294967295;
	shr.u64 	%rd9262, %rd9260, 32;
	mul.wide.u32 	%rd9263, %r2236, %r2236;
	add.s64 	%rd9264, %rd9235, %rd9262;
	add.s64 	%rd9265, %rd9264, %rd9263;
	and.b64  	%rd9266, %rd9265, 4294967295;
	shr.u64 	%rd9267, %rd9265, 32;
	mad.lo.s64 	%rd9268, %rd9241, 977, %rd8993;
	shr.u64 	%rd9269, %rd9268, 32;
	mad.lo.s64 	%rd9270, %rd9245, 977, %rd9269;
	add.s64 	%rd9271, %rd9270, %rd9024;
	and.b64  	%rd9272, %rd9271, 4294967295;
	shr.u64 	%rd9273, %rd9271, 32;
	mad.lo.s64 	%rd9274, %rd9249, 977, %rd9273;
	add.s64 	%rd9275, %rd9274, %rd9062;
	and.b64  	%rd9276, %rd9275, 4294967295;
	shr.u64 	%rd9277, %rd9275, 32;
	mad.lo.s64 	%rd9278, %rd9253, 977, %rd9277;
	add.s64 	%rd9279, %rd9278, %rd9099;
	and.b64  	%rd9280, %rd9279, 4294967295;
	shr.u64 	%rd9281, %rd9279, 32;
	mad.lo.s64 	%rd9282, %rd9257, 977, %rd9281;
	add.s64 	%rd9283, %rd9282, %rd9135;
	and.b64  	%rd9284, %rd9283, 4294967295;
	shr.u64 	%rd9285, %rd9283, 32;
	mad.lo.s64 	%rd9286, %rd9261, 977, %rd9285;
	add.s64 	%rd9287, %rd9286, %rd9170;
	and.b64  	%rd9288, %rd9287, 4294967295;
	shr.u64 	%rd9289, %rd9287, 32;
	mad.lo.s64 	%rd9290, %rd9266, 977, %rd9289;
	add.s64 	%rd9291, %rd9290, %rd9204;
	and.b64  	%rd9292, %rd9291, 4294967295;
	shr.u64 	%rd9293, %rd9291, 32;
	mad.lo.s64 	%rd9294, %rd9267, 977, %rd9293;
	add.s64 	%rd9295, %rd9294, %rd9237;
	and.b64  	%rd9296, %rd9295, 4294967295;
	shr.u64 	%rd9297, %rd9295, 32;
	add.s64 	%rd609, %rd9241, %rd9272;
	shr.u64 	%rd9298, %rd609, 32;
	add.s64 	%rd9299, %rd9245, %rd9298;
	add.s64 	%rd9300, %rd9299, %rd9276;
	shr.u64 	%rd9301, %rd9300, 32;
	add.s64 	%rd9302, %rd9249, %rd9301;
	add.s64 	%rd9303, %rd9302, %rd9280;
	shr.u64 	%rd9304, %rd9303, 32;
	add.s64 	%rd9305, %rd9253, %rd9304;
	add.s64 	%rd9306, %rd9305, %rd9284;
	shr.u64 	%rd9307, %rd9306, 32;
	add.s64 	%rd9308, %rd9257, %rd9307;
	add.s64 	%rd9309, %rd9308, %rd9288;
	shr.u64 	%rd9310, %rd9309, 32;
	add.s64 	%rd9311, %rd9261, %rd9310;
	add.s64 	%rd9312, %rd9311, %rd9292;
	shr.u64 	%rd9313, %rd9312, 32;
	add.s64 	%rd9314, %rd9266, %rd9313;
	add.s64 	%rd9315, %rd9314, %rd9296;
	shr.u64 	%rd9316, %rd9315, 32;
	add.s64 	%rd9317, %rd9316, %rd9297;
	add.s64 	%rd610, %rd9268, %rd9317;
	cvt.u32.u64 	%r2212, %rd610;
	cvt.u32.u64 	%r2213, %rd609;
	cvt.u32.u64 	%r2214, %rd9300;
	cvt.u32.u64 	%r2215, %rd9303;
	cvt.u32.u64 	%r2216, %rd9306;
	cvt.u32.u64 	%r2234, %rd9309;
	cvt.u32.u64 	%r2235, %rd9312;
	cvt.u32.u64 	%r2236, %rd9315;
	setp.ne.s32 	%p229, %r2236, -1;
	@%p229 bra 	$L__BB0_269;
	setp.ne.s32 	%p230, %r2235, -1;
	mov.b32 	%r2236, -1;
	@%p230 bra 	$L__BB0_269;
	setp.ne.s32 	%p231, %r2234, -1;
	mov.b32 	%r2235, -1;
	mov.u32 	%r2236, %r2235;
	@%p231 bra 	$L__BB0_269;
	setp.ne.s32 	%p232, %r2216, -1;
	mov.b32 	%r2234, -1;
	mov.u32 	%r2235, %r2234;
	mov.u32 	%r2236, %r2234;
	@%p232 bra 	$L__BB0_269;
	setp.ne.s32 	%p233, %r2215, -1;
	mov.b32 	%r2216, -1;
	mov.u32 	%r2234, %r2216;
	mov.u32 	%r2235, %r2216;
	mov.u32 	%r2236, %r2216;
	@%p233 bra 	$L__BB0_269;
	setp.ne.s32 	%p234, %r2214, -1;
	mov.b32 	%r2215, -1;
	mov.u32 	%r2216, %r2215;
	mov.u32 	%r2234, %r2215;
	mov.u32 	%r2235, %r2215;
	mov.u32 	%r2236, %r2215;
	@%p234 bra 	$L__BB0_269;
	mov.b32 	%r2214, -1;
	setp.eq.s32 	%p235, %r2213, -1;
	@%p235 bra 	$L__BB0_268;
	setp.ne.s32 	%p236, %r2213, -2;
	mov.u32 	%r2215, %r2214;
	mov.u32 	%r2216, %r2214;
	mov.u32 	%r2234, %r2214;
	mov.u32 	%r2235, %r2214;
	mov.u32 	%r2236, %r2214;
	@%p236 bra 	$L__BB0_269;
	setp.lt.u32 	%p237, %r2212, -977;
	mov.b32 	%r2213, -2;
	mov.u32 	%r2215, %r2214;
	mov.u32 	%r2216, %r2214;
	mov.u32 	%r2234, %r2214;
	mov.u32 	%r2235, %r2214;
	mov.u32 	%r2236, %r2214;
	@%p237 bra 	$L__BB0_269;
$L__BB0_268:
	and.b64  	%rd9318, %rd610, 4294967295;
	add.s64 	%rd9319, %rd9318, -4294966319;
	cvt.u32.u64 	%r2212, %rd9319;
	shr.s64 	%rd9320, %rd9319, 63;
	and.b64  	%rd9321, %rd609, 4294967295;
	add.s64 	%rd9322, %rd9320, %rd9321;
	add.s64 	%rd9323, %rd9322, -4294967294;
	cvt.u32.u64 	%r2213, %rd9323;
	shr.s64 	%rd9324, %rd9323, 63;
	cvt.u32.u64 	%r2214, %rd9324;
	mov.u32 	%r2215, %r2214;
	mov.u32 	%r2216, %r2214;
	mov.u32 	%r2234, %r2214;
	mov.u32 	%r2235, %r2214;
	mov.u32 	%r2236, %r2214;
$L__BB0_269:
	add.s32 	%r2228, %r2228, 1;
	setp.ne.s32 	%p238, %r2228, 5;
	@%p238 bra 	$L__BB0_259;
	cvt.u64.u32 	%rd9325, %r2212;
	mul.lo.s64 	%rd9326, %rd602, %rd9325;
	and.b64  	%rd9327, %rd9326, 4294967295;
	shr.u64 	%rd9328, %rd9326, 32;
	mad.lo.s64 	%rd9329, %rd603, %rd9325, %rd9328;
	and.b64  	%rd9330, %rd9329, 4294967295;
	shr.u64 	%rd9331, %rd9329, 32;
	mad.lo.s64 	%rd9332, %rd604, %rd9325, %rd9331;
	and.b64  	%rd9333, %rd9332, 4294967295;
	shr.u64 	%rd9334, %rd9332, 32;
	mad.lo.s64 	%rd9335, %rd605, %rd9325, %rd9334;
	and.b64  	%rd9336, %rd9335, 4294967295;
	shr.u64 	%rd9337, %rd9335, 32;
	mul.wide.u32 	%rd9338, %r2208, %r2212;
	add.s64 	%rd9339, %rd9337, %rd9338;
	and.b64  	%rd9340, %rd9339, 4294967295;
	shr.u64 	%rd9341, %rd9339, 32;
	mul.wide.u32 	%rd9342, %r2209, %r2212;
	add.s64 	%rd9343, %rd9341, %rd9342;
	and.b64  	%rd9344, %rd9343, 4294967295;
	shr.u64 	%rd9345, %rd9343, 32;
	mad.lo.s64 	%rd9346, %rd606, %rd9325, %rd9345;
	and.b64  	%rd9347, %rd9346, 4294967295;
	shr.u64 	%rd9348, %rd9346, 32;
	mul.wide.u32 	%rd9349, %r2211, %r2212;
	add.s64 	%rd9350, %rd9348, %rd9349;
	and.b64  	%rd9351, %rd9350, 4294967295;
	shr.u64 	%rd9352, %rd9350, 32;
	cvt.u64.u32 	%rd9353, %r2213;
	mad.lo.s64 	%rd9354, %rd602, %rd9353, %rd9330;
	and.b64  	%rd9355, %rd9354, 4294967295;
	shr.u64 	%rd9356, %rd9354, 32;
	add.s64 	%rd9357, %rd9333, %rd9356;
	mad.lo.s64 	%rd9358, %rd603, %rd9353, %rd9357;
	and.b64  	%rd9359, %rd9358, 4294967295;
	shr.u64 	%rd9360, %rd9358, 32;
	add.s64 	%rd9361, %rd9336, %rd9360;
	mad.lo.s64 	%rd9362, %rd604, %rd9353, %rd9361;
	and.b64  	%rd9363, %rd9362, 4294967295;
	shr.u64 	%rd9364, %rd9362, 32;
	add.s64 	%rd9365, %rd9340, %rd9364;
	mad.lo.s64 	%rd9366, %rd605, %rd9353, %rd9365;
	and.b64  	%rd9367, %rd9366, 4294967295;
	shr.u64 	%rd9368, %rd9366, 32;
	mul.wide.u32 	%rd9369, %r2208, %r2213;
	add.s64 	%rd9370, %rd9344, %rd9368;
	add.s64 	%rd9371, %rd9370, %rd9369;
	and.b64  	%rd9372, %rd9371, 4294967295;
	shr.u64 	%rd9373, %rd9371, 32;
	mul.wide.u32 	%rd9374, %r2209, %r2213;
	add.s64 	%rd9375, %rd9347, %rd9373;
	add.s64 	%rd9376, %rd9375, %rd9374;
	and.b64  	%rd9377, %rd9376, 4294967295;
	shr.u64 	%rd9378, %rd9376, 32;
	add.s64 	%rd9379, %rd9351, %rd9378;
	mad.lo.s64 	%rd9380, %rd606, %rd9353, %rd9379;
	and.b64  	%rd9381, %rd9380, 4294967295;
	shr.u64 	%rd9382, %rd9380, 32;
	mul.wide.u32 	%rd9383, %r2211, %r2213;
	add.s64 	%rd9384, %rd9352, %rd9382;
	add.s64 	%rd9385, %rd9384, %rd9383;
	and.b64  	%rd9386, %rd9385, 4294967295;
	shr.u64 	%rd9387, %rd9385, 32;
	cvt.u64.u32 	%rd9388, %r2214;
	mad.lo.s64 	%rd9389, %rd602, %rd9388, %rd9359;
	and.b64  	%rd9390, %rd9389, 4294967295;
	shr.u64 	%rd9391, %rd9389, 32;
	add.s64 	%rd9392, %rd9363, %rd9391;
	mad.lo.s64 	%rd9393, %rd603, %rd9388, %rd9392;
	and.b64  	%rd9394, %rd9393, 4294967295;
	shr.u64 	%rd9395, %rd9393, 32;
	add.s64 	%rd9396, %rd9367, %rd9395;
	mad.lo.s64 	%rd9397, %rd604, %rd9388, %rd9396;
	and.b64  	%rd9398, %rd9397, 4294967295;
	shr.u64 	%rd9399, %rd9397, 32;
	add.s64 	%rd9400, %rd9372, %rd9399;
	mad.lo.s64 	%rd9401, %rd605, %rd9388, %rd9400;
	and.b64  	%rd9402, %rd9401, 4294967295;
	shr.u64 	%rd9403, %rd9401, 32;
	mul.wide.u32 	%rd9404, %r2208, %r2214;
	add.s64 	%rd9405, %rd9377, %rd9403;
	add.s64 	%rd9406, %rd9405, %rd9404;
	and.b64  	%rd9407, %rd9406, 4294967295;
	shr.u64 	%rd9408, %rd9406, 32;
	mul.wide.u32 	%rd9409, %r2209, %r2214;
	add.s64 	%rd9410, %rd9381, %rd9408;
	add.s64 	%rd9411, %rd9410, %rd9409;
	and.b64  	%rd9412, %rd9411, 4294967295;
	shr.u64 	%rd9413, %rd9411, 32;
	add.s64 	%rd9414, %rd9386, %rd9413;
	mad.lo.s64 	%rd9415, %rd606, %rd9388, %rd9414;
	and.b64  	%rd9416, %rd9415, 4294967295;
	shr.u64 	%rd9417, %rd9415, 32;
	mul.wide.u32 	%rd9418, %r2211, %r2214;
	add.s64 	%rd9419, %rd9387, %rd9417;
	add.s64 	%rd9420, %rd9419, %rd9418;
	and.b64  	%rd9421, %rd9420, 4294967295;
	shr.u64 	%rd9422, %rd9420, 32;
	cvt.u64.u32 	%rd9423, %r2215;
	mad.lo.s64 	%rd9424, %rd602, %rd9423, %rd9394;
	and.b64  	%rd9425, %rd9424, 4294967295;
	shr.u64 	%rd9426, %rd9424, 32;
	add.s64 	%rd9427, %rd9398, %rd9426;
	mad.lo.s64 	%rd9428, %rd603, %rd9423, %rd9427;
	and.b64  	%rd9429, %rd9428, 4294967295;
	shr.u64 	%rd9430, %rd9428, 32;
	add.s64 	%rd9431, %rd9402, %rd9430;
	mad.lo.s64 	%rd9432, %rd604, %rd9423, %rd9431;
	and.b64  	%rd9433, %rd9432, 4294967295;
	shr.u64 	%rd9434, %rd9432, 32;
	add.s64 	%rd9435, %rd9407, %rd9434;
	mad.lo.s64 	%rd9436, %rd605, %rd9423, %rd9435;
	and.b64  	%rd9437, %rd9436, 4294967295;
	shr.u64 	%rd9438, %rd9436, 32;
	mul.wide.u32 	%rd9439, %r2208, %r2215;
	add.s64 	%rd9440, %rd9412, %rd9438;
	add.s64 	%rd9441, %rd9440, %rd9439;
	and.b64  	%rd9442, %rd9441, 4294967295;
	shr.u64 	%rd9443, %rd9441, 32;
	mul.wide.u32 	%rd9444, %r2209, %r2215;
	add.s64 	%rd9445, %rd9416, %rd9443;
	add.s64 	%rd9446, %rd9445, %rd9444;
	and.b64  	%rd9447, %rd9446, 4294967295;
	shr.u64 	%rd9448, %rd9446, 32;
	add.s64 	%rd9449, %rd9421, %rd9448;
	mad.lo.s64 	%rd9450, %rd606, %rd9423, %rd9449;
	and.b64  	%rd9451, %rd9450, 4294967295;
	shr.u64 	%rd9452, %rd9450, 32;
	mul.wide.u32 	%rd9453, %r2211, %r2215;
	add.s64 	%rd9454, %rd9422, %rd9452;
	add.s64 	%rd9455, %rd9454, %rd9453;
	and.b64  	%rd9456, %rd9455, 4294967295;
	shr.u64 	%rd9457, %rd9455, 32;
	cvt.u64.u32 	%rd9458, %r2216;
	mad.lo.s64 	%rd9459, %rd602, %rd9458, %rd9429;
	and.b64  	%rd9460, %rd9459, 4294967295;
	shr.u64 	%rd9461, %rd9459, 32;
	add.s64 	%rd9462, %rd9433, %rd9461;
	mad.lo.s64 	%rd9463, %rd603, %rd9458, %rd9462;
	and.b64  	%rd9464, %rd9463, 4294967295;
	shr.u64 	%rd9465, %rd9463, 32;
	add.s64 	%rd9466, %rd9437, %rd9465;
	mad.lo.s64 	%rd9467, %rd604, %rd9458, %rd9466;
	and.b64  	%rd9468, %rd9467, 4294967295;
	shr.u64 	%rd9469, %rd9467, 32;
	add.s64 	%rd9470, %rd9442, %rd9469;
	mad.lo.s64 	%rd9471, %rd605, %rd9458, %rd9470;
	and.b64  	%rd9472, %rd9471, 4294967295;
	shr.u64 	%rd9473, %rd9471, 32;
	mul.wide.u32 	%rd9474, %r2208, %r2216;
	add.s64 	%rd9475, %rd9447, %rd9473;
	add.s64 	%rd9476, %rd9475, %rd9474;
	and.b64  	%rd9477, %rd9476, 4294967295;
	shr.u64 	%rd9478, %rd9476, 32;
	mul.wide.u32 	%rd9479, %r2209, %r2216;
	add.s64 	%rd9480, %rd9451, %rd9478;
	add.s64 	%rd9481, %rd9480, %rd9479;
	and.b64  	%rd9482, %rd9481, 4294967295;
	shr.u64 	%rd9483, %rd9481, 32;
	add.s64 	%rd9484, %rd9456, %rd9483;
	mad.lo.s64 	%rd9485, %rd606, %rd9458, %rd9484;
	and.b64  	%rd9486, %rd9485, 4294967295;
	shr.u64 	%rd9487, %rd9485, 32;
	mul.wide.u32 	%rd9488, %r2211, %r2216;
	add.s64 	%rd9489, %rd9457, %rd9487;
	add.s64 	%rd9490, %rd9489, %rd9488;
	and.b64  	%rd9491, %rd9490, 4294967295;
	shr.u64 	%rd9492, %rd9490, 32;
	cvt.u64.u32 	%rd9493, %r2234;
	mad.lo.s64 	%rd9494, %rd602, %rd9493, %rd9464;
	and.b64  	%rd9495, %rd9494, 4294967295;
	shr.u64 	%rd9496, %rd9494, 32;
	add.s64 	%rd9497, %rd9468, %rd9496;
	mad.lo.s64 	%rd9498, %rd603, %rd9493, %rd9497;
	and.b64  	%rd9499, %rd9498, 4294967295;
	shr.u64 	%rd9500, %rd9498, 32;
	add.s64 	%rd9501, %rd9472, %rd9500;
	mad.lo.s64 	%rd9502, %rd604, %rd9493, %rd9501;
	and.b64  	%rd9503, %rd9502, 4294967295;
	shr.u64 	%rd9504, %rd9502, 32;
	add.s64 	%rd9505, %rd9477, %rd9504;
	mad.lo.s64 	%rd9506, %rd605, %rd9493, %rd9505;
	and.b64  	%rd9507, %rd9506, 4294967295;
	shr.u64 	%rd9508, %rd9506, 32;
	mul.wide.u32 	%rd9509, %r2208, %r2234;
	add.s64 	%rd9510, %rd9482, %rd9508;
	add.s64 	%rd9511, %rd9510, %rd9509;
	and.b64  	%rd9512, %rd9511, 4294967295;
	shr.u64 	%rd9513, %rd9511, 32;
	mul.wide.u32 	%rd9514, %r2209, %r2234;
	add.s64 	%rd9515, %rd9486, %rd9513;
	add.s64 	%rd9516, %rd9515, %rd9514;
	and.b64  	%rd9517, %rd9516, 4294967295;
	shr.u64 	%rd9518, %rd9516, 32;
	add.s64 	%rd9519, %rd9491, %rd9518;
	mad.lo.s64 	%rd9520, %rd606, %rd9493, %rd9519;
	and.b64  	%rd9521, %rd9520, 4294967295;
	shr.u64 	%rd9522, %rd9520, 32;
	mul.wide.u32 	%rd9523, %r2211, %r2234;
	add.s64 	%rd9524, %rd9492, %rd9522;
	add.s64 	%rd9525, %rd9524, %rd9523;
	and.b64  	%rd9526, %rd9525, 4294967295;
	shr.u64 	%rd9527, %rd9525, 32;
	cvt.u64.u32 	%rd9528, %r2235;
	mad.lo.s64 	%rd9529, %rd602, %rd9528, %rd9499;
	and.b64  	%rd9530, %rd9529, 4294967295;
	shr.u64 	%rd9531, %rd9529, 32;
	add.s64 	%rd9532, %rd9503, %rd9531;
	mad.lo.s64 	%rd9533, %rd603, %rd9528, %rd9532;
	and.b64  	%rd9534, %rd9533, 4294967295;
	shr.u64 	%rd9535, %rd9533, 32;
	add.s64 	%rd9536, %rd9507, %rd9535;
	mad.lo.s64 	%rd9537, %rd604, %rd9528, %rd9536;
	and.b64  	%rd9538, %rd9537, 4294967295;
	shr.u64 	%rd9539, %rd9537, 32;
	add.s64 	%rd9540, %rd9512, %rd9539;
	mad.lo.s64 	%rd9541, %rd605, %rd9528, %rd9540;
	and.b64  	%rd9542, %rd9541, 4294967295;
	shr.u64 	%rd9543, %rd9541, 32;
	mul.wide.u32 	%rd9544, %r2208, %r2235;
	add.s64 	%rd9545, %rd9517, %rd9543;
	add.s64 	%rd9546, %rd9545, %rd9544;
	and.b64  	%rd9547, %rd9546, 4294967295;
	shr.u64 	%rd9548, %rd9546, 32;
	mul.wide.u32 	%rd9549, %r2209, %r2235;
	add.s64 	%rd9550, %rd9521, %rd9548;
	add.s64 	%rd9551, %rd9550, %rd9549;
	and.b64  	%rd9552, %rd9551, 4294967295;
	shr.u64 	%rd9553, %rd9551, 32;
	add.s64 	%rd9554, %rd9526, %rd9553;
	mad.lo.s64 	%rd9555, %rd606, %rd9528, %rd9554;
	and.b64  	%rd9556, %rd9555, 4294967295;
	shr.u64 	%rd9557, %rd9555, 32;
	mul.wide.u32 	%rd9558, %r2211, %r2235;
	add.s64 	%rd9559, %rd9527, %rd9557;
	add.s64 	%rd9560, %rd9559, %rd9558;
	and.b64  	%rd9561, %rd9560, 4294967295;
	shr.u64 	%rd9562, %rd9560, 32;
	cvt.u64.u32 	%rd9563, %r2236;
	mad.lo.s64 	%rd9564, %rd602, %rd9563, %rd9534;
	and.b64  	%rd9565, %rd9564, 4294967295;
	shr.u64 	%rd9566, %rd9564, 32;
	add.s64 	%rd9567, %rd9538, %rd9566;
	mad.lo.s64 	%rd9568, %rd603, %rd9563, %rd9567;
	and.b64  	%rd9569, %rd9568, 4294967295;
	shr.u64 	%rd9570, %rd9568, 32;
	add.s64 	%rd9571, %rd9542, %rd9570;
	mad.lo.s64 	%rd9572, %rd604, %rd9563, %rd9571;
	and.b64  	%rd9573, %rd9572, 4294967295;
	shr.u64 	%rd9574, %rd9572, 32;
	add.s64 	%rd9575, %rd9547, %rd9574;
	mad.lo.s64 	%rd9576, %rd605, %rd9563, %rd9575;
	and.b64  	%rd9577, %rd9576, 4294967295;
	shr.u64 	%rd9578, %rd9576, 32;
	mul.wide.u32 	%rd9579, %r2208, %r2236;
	add.s64 	%rd9580, %rd9552, %rd9578;
	add.s64 	%rd9581, %rd9580, %rd9579;
	and.b64  	%rd9582, %rd9581, 4294967295;
	shr.u64 	%rd9583, %rd9581, 32;
	mul.wide.u32 	%rd9584, %r2209, %r2236;
	add.s64 	%rd9585, %rd9556, %rd9583;
	add.s64 	%rd9586, %rd9585, %rd9584;
	and.b64  	%rd9587, %rd9586, 4294967295;
	shr.u64 	%rd9588, %rd9586, 32;
	add.s64 	%rd9589, %rd9561, %rd9588;
	mad.lo.s64 	%rd9590, %rd606, %rd9563, %rd9589;
	and.b64  	%rd9591, %rd9590, 4294967295;
	shr.u64 	%rd9592, %rd9590, 32;
	mul.wide.u32 	%rd9593, %r2211, %r2236;
	add.s64 	%rd9594, %rd9562, %rd9592;
	add.s64 	%rd9595, %rd9594, %rd9593;
	and.b64  	%rd9596, %rd9595, 4294967295;
	shr.u64 	%rd9597, %rd9595, 32;
	mad.lo.s64 	%rd9598, %rd9569, 977, %rd9327;
	shr.u64 	%rd9599, %rd9598, 32;
	mad.lo.s64 	%rd9600, %rd9573, 977, %rd9599;
	add.s64 	%rd9601, %rd9600, %rd9355;
	and.b64  	%rd9602, %rd9601, 4294967295;
	shr.u64 	%rd9603, %rd9601, 32;
	mad.lo.s64 	%rd9604, %rd9577, 977, %rd9603;
	add.s64 	%rd9605, %rd9604, %rd9390;
	and.b64  	%rd9606, %rd9605, 4294967295;
	shr.u64 	%rd9607, %rd9605, 32;
	mad.lo.s64 	%rd9608, %rd9582, 977, %rd9607;
	add.s64 	%rd9609, %rd9608, %rd9425;
	and.b64  	%rd9610, %rd9609, 4294967295;
	shr.u64 	%rd9611, %rd9609, 32;
	mad.lo.s64 	%rd9612, %rd9587, 977, %rd9611;
	add.s64 	%rd9613, %rd9612, %rd9460;
	and.b64  	%rd9614, %rd9613, 4294967295;
	shr.u64 	%rd9615, %rd9613, 32;
	mad.lo.s64 	%rd9616, %rd9591, 977, %rd9615;
	add.s64 	%rd9617, %rd9616, %rd9495;
	and.b64  	%rd9618, %rd9617, 4294967295;
	shr.u64 	%rd9619, %rd9617, 32;
	mad.lo.s64 	%rd9620, %rd9596, 977, %rd9619;
	add.s64 	%rd9621, %rd9620, %rd9530;
	and.b64  	%rd9622, %rd9621, 4294967295;
	shr.u64 	%rd9623, %rd9621, 32;
	mad.lo.s64 	%rd9624, %rd9597, 977, %rd9623;
	add.s64 	%rd9625, %rd9624, %rd9565;
	and.b64  	%rd9626, %rd9625, 4294967295;
	shr.u64 	%rd9627, %rd9625, 32;
	add.s64 	%rd611, %rd9569, %rd9602;
	shr.u64 	%rd9628, %rd611, 32;
	add.s64 	%rd9629, %rd9573, %rd9628;
	add.s64 	%rd9630, %rd9629, %rd9606;
	shr.u64 	%rd9631, %rd9630, 32;
	add.s64 	%rd9632, %rd9577, %rd9631;
	add.s64 	%rd9633, %rd9632, %rd9610;
	shr.u64 	%rd9634, %rd9633, 32;
	add.s64 	%rd9635, %rd9582, %rd9634;
	add.s64 	%rd9636, %rd9635, %rd9614;
	shr.u64 	%rd9637, %rd9636, 32;
	add.s64 	%rd9638, %rd9587, %rd9637;
	add.s64 	%rd9639, %rd9638, %rd9618;
	shr.u64 	%rd9640, %rd9639, 32;
	add.s64 	%rd9641, %rd9591, %rd9640;
	add.s64 	%rd9642, %rd9641, %rd9622;
	shr.u64 	%rd9643, %rd9642, 32;
	add.s64 	%rd9644, %rd9596, %rd9643;
	add.s64 	%rd9645, %rd9644, %rd9626;
	shr.u64 	%rd9646, %rd9645, 32;
	add.s64 	%rd9647, %rd9646, %rd9627;
	add.s64 	%rd612, %rd9598, %rd9647;
	cvt.u32.u64 	%r2237, %rd612;
	cvt.u32.u64 	%r2238, %rd611;
	cvt.u32.u64 	%r2239, %rd9630;
	cvt.u32.u64 	%r2240, %rd9633;
	cvt.u32.u64 	%r2241, %rd9636;
	cvt.u32.u64 	%r2259, %rd9639;
	cvt.u32.u64 	%r2260, %rd9642;
	cvt.u32.u64 	%r2261, %rd9645;
	setp.ne.s32 	%p239, %r2261, -1;
	@%p239 bra 	$L__BB0_280;
	setp.ne.s32 	%p240, %r2260, -1;
	mov.b32 	%r2261, -1;
	@%p240 bra 	$L__BB0_280;
	setp.ne.s32 	%p241, %r2259, -1;
	mov.b32 	%r2260, -1;
	mov.u32 	%r2261, %r2260;
	@%p241 bra 	$L__BB0_280;
	setp.ne.s32 	%p242, %r2241, -1;
	mov.b32 	%r2259, -1;
	mov.u32 	%r2260, %r2259;
	mov.u32 	%r2261, %r2259;
	@%p242 bra 	$L__BB0_280;
	setp.ne.s32 	%p243, %r2240, -1;
	mov.b32 	%r2241, -1;
	mov.u32 	%r2259, %r2241;
	mov.u32 	%r2260, %r2241;
	mov.u32 	%r2261, %r2241;
	@%p243 bra 	$L__BB0_280;
	setp.ne.s32 	%p244, %r2239, -1;
	mov.b32 	%r2240, -1;
	mov.u32 	%r2241, %r2240;
	mov.u32 	%r2259, %r2240;
	mov.u32 	%r2260, %r2240;
	mov.u32 	%r2261, %r2240;
	@%p244 bra 	$L__BB0_280;
	mov.b32 	%r2239, -1;
	setp.eq.s32 	%p245, %r2238, -1;
	@%p245 bra 	$L__BB0_279;
	setp.ne.s32 	%p246, %r2238, -2;
	mov.u32 	%r2240, %r2239;
	mov.u32 	%r2241, %r2239;
	mov.u32 	%r2259, %r2239;
	mov.u32 	%r2260, %r2239;
	mov.u32 	%r2261, %r2239;
	@%p246 bra 	$L__BB0_280;
	setp.lt.u32 	%p247, %r2237, -977;
	mov.b32 	%r2238, -2;
	mov.u32 	%r2240, %r2239;
	mov.u32 	%r2241, %r2239;
	mov.u32 	%r2259, %r2239;
	mov.u32 	%r2260, %r2239;
	mov.u32 	%r2261, %r2239;
	@%p247 bra 	$L__BB0_280;
$L__BB0_279:
	and.b64  	%rd9648, %rd612, 4294967295;
	add.s64 	%rd9649, %rd9648, -4294966319;
	cvt.u32.u64 	%r2237, %rd9649;
	shr.s64 	%rd9650, %rd9649, 63;
	and.b64  	%rd9651, %rd611, 4294967295;
	add.s64 	%rd9652, %rd9650, %rd9651;
	add.s64 	%rd9653, %rd9652, -4294967294;
	cvt.u32.u64 	%r2238, %rd9653;
	shr.s64 	%rd9654, %rd9653, 63;
	cvt.u32.u64 	%r2239, %rd9654;
	mov.u32 	%r2240, %r2239;
	mov.u32 	%r2241, %r2239;
	mov.u32 	%r2259, %r2239;
	mov.u32 	%r2260, %r2239;
	mov.u32 	%r2261, %r2239;
$L__BB0_280:
	mov.b32 	%r2253, 0;
$L__BB0_281:
	mul.wide.u32 	%rd9655, %r2237, %r2237;
	and.b64  	%rd9656, %rd9655, 4294967293;
	shr.u64 	%rd9657, %rd9655, 32;
	mul.wide.u32 	%rd9658, %r2238, %r2237;
	add.s64 	%rd9659, %rd9657, %rd9658;
	and.b64  	%rd9660, %rd9659, 4294967295;
	shr.u64 	%rd9661, %rd9659, 32;
	mul.wide.u32 	%rd9662, %r2239, %r2237;
	add.s64 	%rd9663, %rd9661, %rd9662;
	and.b64  	%rd9664, %rd9663, 4294967295;
	shr.u64 	%rd9665, %rd9663, 32;
	mul.wide.u32 	%rd9666, %r2240, %r2237;
	add.s64 	%rd9667, %rd9665, %rd9666;
	and.b64  	%rd9668, %rd9667, 4294967295;
	shr.u64 	%rd9669, %rd9667, 32;
	mul.wide.u32 	%rd9670, %r2241, %r2237;
	add.s64 	%rd9671, %rd9669, %rd9670;
	and.b64  	%rd9672, %rd9671, 4294967295;
	shr.u64 	%rd9673, %rd9671, 32;
	mul.wide.u32 	%rd9674, %r2259, %r2237;
	add.s64 	%rd9675, %rd9673, %rd9674;
	and.b64  	%rd9676, %rd9675, 4294967295;
	shr.u64 	%rd9677, %rd9675, 32;
	mul.wide.u32 	%rd9678, %r2260, %r2237;
	add.s64 	%rd9679, %rd9677, %rd9678;
	and.b64  	%rd9680, %rd9679, 4294967295;
	shr.u64 	%rd9681, %rd9679, 32;
	mul.wide.u32 	%rd9682, %r2261, %r2237;
	add.s64 	%rd9683, %rd9681, %rd9682;
	and.b64  	%rd9684, %rd9683, 4294967295;
	shr.u64 	%rd9685, %rd9683, 32;
	add.s64 	%rd9686, %rd9660, %rd9658;
	and.b64  	%rd9687, %rd9686, 4294967295;
	shr.u64 	%rd9688, %rd9686, 32;
	mul.wide.u32 	%rd9689, %r2238, %r2238;
	add.s64 	%rd9690, %rd9664, %rd9688;
	add.s64 	%rd9691, %rd9690, %rd9689;
	and.b64  	%rd9692, %rd9691, 4294967295;
	shr.u64 	%rd9693, %rd9691, 32;
	mul.wide.u32 	%rd9694, %r2239, %r2238;
	add.s64 	%rd9695, %rd9668, %rd9693;
	add.s64 	%rd9696, %rd9695, %rd9694;
	and.b64  	%rd9697, %rd9696, 4294967295;
	shr.u64 	%rd9698, %rd9696, 32;
	mul.wide.u32 	%rd9699, %r2240, %r2238;
	add.s64 	%rd9700, %rd9672, %rd9698;
	add.s64 	%rd9701, %rd9700, %rd9699;
	and.b64  	%rd9702, %rd9701, 4294967295;
	shr.u64 	%rd9703, %rd9701, 32;
	mul.wide.u32 	%rd9704, %r2241, %r2238;
	add.s64 	%rd9705, %rd9676, %rd9703;
	add.s64 	%rd9706, %rd9705, %rd9704;
	and.b64  	%rd9707, %rd9706, 4294967295;
	shr.u64 	%rd9708, %rd9706, 32;
	mul.wide.u32 	%rd9709, %r2259, %r2238;
	add.s64 	%rd9710, %rd9680, %rd9708;
	add.s64 	%rd9711, %rd9710, %rd9709;
	and.b64  	%rd9712, %rd9711, 4294967295;
	shr.u64 	%rd9713, %rd9711, 32;
	mul.wide.u32 	%rd9714, %r2260, %r2238;
	add.s64 	%rd9715, %rd9684, %rd9713;
	add.s64 	%rd9716, %rd9715, %rd9714;
	and.b64  	%rd9717, %rd9716, 4294967295;
	shr.u64 	%rd9718, %rd9716, 32;
	mul.wide.u32 	%rd9719, %r2261, %r2238;
	add.s64 	%rd9720, %rd9685, %rd9718;
	add.s64 	%rd9721, %rd9720, %rd9719;
	and.b64  	%rd9722, %rd9721, 4294967295;
	shr.u64 	%rd9723, %rd9721, 32;
	add.s64 	%rd9724, %rd9692, %rd9662;
	and.b64  	%rd9725, %rd9724, 4294967295;
	shr.u64 	%rd9726, %rd9724, 32;
	add.s64 	%rd9727, %rd9697, %rd9726;
	add.s64 	%rd9728, %rd9727, %rd9694;
	and.b64  	%rd9729, %rd9728, 4294967295;
	shr.u64 	%rd9730, %rd9728, 32;
	mul.wide.u32 	%rd9731, %r2239, %r2239;
	add.s64 	%rd9732, %rd9702, %rd9730;
	add.s64 	%rd9733, %rd9732, %rd9731;
	and.b64  	%rd9734, %rd9733, 4294967295;
	shr.u64 	%rd9735, %rd9733, 32;
	mul.wide.u32 	%rd9736, %r2240, %r2239;
	add.s64 	%rd9737, %rd9707, %rd9735;
	add.s64 	%rd9738, %rd9737, %rd9736;
	and.b64  	%rd9739, %rd9738, 4294967295;
	shr.u64 	%rd9740, %rd9738, 32;
	mul.wide.u32 	%rd9741, %r2241, %r2239;
	add.s64 	%rd9742, %rd9712, %rd9740;
	add.s64 	%rd9743, %rd9742, %rd9741;
	and.b64  	%rd9744, %rd9743, 4294967295;
	shr.u64 	%rd9745, %rd9743, 32;
	mul.wide.u32 	%rd9746, %r2259, %r2239;
	add.s64 	%rd9747, %rd9717, %rd9745;
	add.s64 	%rd9748, %rd9747, %rd9746;
	and.b64  	%rd9749, %rd9748, 4294967295;
	shr.u64 	%rd9750, %rd9748, 32;
	mul.wide.u32 	%rd9751, %r2260, %r2239;
	add.s64 	%rd9752, %rd9722, %rd9750;
	add.s64 	%rd9753, %rd9752, %rd9751;
	and.b64  	%rd9754, %rd9753, 4294967295;
	shr.u64 	%rd9755, %rd9753, 32;
	mul.wide.u32 	%rd9756, %r2261, %r2239;
	add.s64 	%rd9757, %rd9723, %rd9755;
	add.s64 	%rd9758, %rd9757, %rd9756;
	and.b64  	%rd9759, %rd9758, 4294967295;
	shr.u64 	%rd9760, %rd9758, 32;
	add.s64 	%rd9761, %rd9729, %rd9666;
	and.b64  	%rd9762, %rd9761, 4294967295;
	shr.u64 	%rd9763, %rd9761, 32;
	add.s64 	%rd9764, %rd9734, %rd9763;
	add.s64 	%rd9765, %rd9764, %rd9699;
	and.b64  	%rd9766, %rd9765, 4294967295;
	shr.u64 	%rd9767, %rd9765, 32;
	add.s64 	%rd9768, %rd9739, %rd9767;
	add.s64 	%rd9769, %rd9768, %rd9736;
	and.b64  	%rd9770, %rd9769, 4294967295;
	shr.u64 	%rd9771, %rd9769, 32;
	mul.wide.u32 	%rd9772, %r2240, %r2240;
	add.s64 	%rd9773, %rd9744, %rd9771;
	add.s64 	%rd9774, %rd9773, %rd9772;
	and.b64  	%rd9775, %rd9774, 4294967295;
	shr.u64 	%rd9776, %rd9774, 32;
	mul.wide.u32 	%rd9777, %r2241, %r2240;
	add.s64 	%rd9778, %rd9749, %rd9776;
	add.s64 	%rd9779, %rd9778, %rd9777;
	and.b64  	%rd9780, %rd9779, 4294967295;
	shr.u64 	%rd9781, %rd9779, 32;
	mul.wide.u32 	%rd9782, %r2259, %r2240;
	add.s64 	%rd9783, %rd9754, %rd9781;
	add.s64 	%rd9784, %rd9783, %rd9782;
	and.b64  	%rd9785, %rd9784, 4294967295;
	shr.u64 	%rd9786, %rd9784, 32;
	mul.wide.u32 	%rd9787, %r2260, %r2240;
	add.s64 	%rd9788, %rd9759, %rd9786;
	add.s64 	%rd9789, %rd9788, %rd9787;
	and.b64  	%rd9790, %rd9789, 4294967295;
	shr.u64 	%rd9791, %rd9789, 32;
	mul.wide.u32 	%rd9792, %r2261, %r2240;
	add.s64 	%rd9793, %rd9760, %rd9791;
	add.s64 	%rd9794, %rd9793, %rd9792;
	and.b64  	%rd9795, %rd9794, 4294967295;
	shr.u64 	%rd9796, %rd9794, 32;
	add.s64 	%rd9797, %rd9766, %rd9670;
	and.b64  	%rd9798, %rd9797, 4294967295;
	shr.u64 	%rd9799, %rd9797, 32;
	add.s64 	%rd9800, %rd9770, %rd9799;
	add.s64 	%rd9801, %rd9800, %rd9704;
	and.b64  	%rd9802, %rd9801, 4294967295;
	shr.u64 	%rd9803, %rd9801, 32;
	add.s64 	%rd9804, %rd9775, %rd9803;
	add.s64 	%rd9805, %rd9804, %rd9741;
	and.b64  	%rd9806, %rd9805, 4294967295;
	shr.u64 	%rd9807, %rd9805, 32;
	add.s64 	%rd9808, %rd9780, %rd9807;
	add.s64 	%rd9809, %rd9808, %rd9777;
	and.b64  	%rd9810, %rd9809, 4294967295;
	shr.u64 	%rd9811, %rd9809, 32;
	mul.wide.u32 	%rd9812, %r2241, %r2241;
	add.s64 	%rd9813, %rd9785, %rd9811;
	add.s64 	%rd9814, %rd9813, %rd9812;
	and.b64  	%rd9815, %rd9814, 4294967295;
	shr.u64 	%rd9816, %rd9814, 32;
	mul.wide.u32 	%rd9817, %r2259, %r2241;
	add.s64 	%rd9818, %rd9790, %rd9816;
	add.s64 	%rd9819, %rd9818, %rd9817;
	and.b64  	%rd9820, %rd9819, 4294967295;
	shr.u64 	%rd9821, %rd9819, 32;
	mul.wide.u32 	%rd9822, %r2260, %r2241;
	add.s64 	%rd9823, %rd9795, %rd9821;
	add.s64 	%rd9824, %rd9823, %rd9822;
	and.b64  	%rd9825, %rd9824, 4294967295;
	shr.u64 	%rd9826, %rd9824, 32;
	mul.wide.u32 	%rd9827, %r2261, %r2241;
	add.s64 	%rd9828, %rd9796, %rd9826;
	add.s64 	%rd9829, %rd9828, %rd9827;
	and.b64  	%rd9830, %rd9829, 4294967295;
	shr.u64 	%rd9831, %rd9829, 32;
	add.s64 	%rd9832, %rd9802, %rd9674;
	and.b64  	%rd9833, %rd9832, 4294967295;
	shr.u64 	%rd9834, %rd9832, 32;
	add.s64 	%rd9835, %rd9806, %rd9834;
	add.s64 	%rd9836, %rd9835, %rd9709;
	and.b64  	%rd9837, %rd9836, 4294967295;
	shr.u64 	%rd9838, %rd9836, 32;
	add.s64 	%rd9839, %rd9810, %rd9838;
	add.s64 	%rd9840, %rd9839, %rd9746;
	and.b64  	%rd9841, %rd9840, 4294967295;
	shr.u64 	%rd9842, %rd9840, 32;
	add.s64 	%rd9843, %rd9815, %rd9842;
	add.s64 	%rd9844, %rd9843, %rd9782;
	and.b64  	%rd9845, %rd9844, 4294967295;
	shr.u64 	%rd9846, %rd9844, 32;
	add.s64 	%rd9847, %rd9820, %rd9846;
	add.s64 	%rd9848, %rd9847, %rd9817;
	and.b64  	%rd9849, %rd9848, 4294967295;
	shr.u64 	%rd9850, %rd9848, 32;
	mul.wide.u32 	%rd9851, %r2259, %r2259;
	add.s64 	%rd9852, %rd9825, %rd9850;
	add.s64 	%rd9853, %rd9852, %rd9851;
	and.b64  	%rd9854, %rd9853, 4294967295;
	shr.u64 	%rd9855, %rd9853, 32;
	mul.wide.u32 	%rd9856, %r2260, %r2259;
	add.s64 	%rd9857, %rd9830, %rd9855;
	add.s64 	%rd9858, %rd9857, %rd9856;
	and.b64  	%rd9859, %rd9858, 4294967295;
	shr.u64 	%rd9860, %rd9858, 32;
	mul.wide.u32 	%rd9861, %r2261, %r2259;
	add.s64 	%rd9862, %rd9831, %rd9860;
	add.s64 	%rd9863, %rd9862, %rd9861;
	and.b64  	%rd9864, %rd9863, 4294967295;
	shr.u64 	%rd9865, %rd9863, 32;
	add.s64 	%rd9866, %rd9837, %rd9678;
	and.b64  	%rd9867, %rd9866, 4294967295;
	shr.u64 	%rd9868, %rd9866, 32;
	add.s64 	%rd9869, %rd9841, %rd9868;
	add.s64 	%rd9870, %rd9869, %rd9714;
	and.b64  	%rd9871, %rd9870, 4294967295;
	shr.u64 	%rd9872, %rd9870, 32;
	add.s64 	%rd9873, %rd9845, %rd9872;
	add.s64 	%rd9874, %rd9873, %rd9751;
	and.b64  	%rd9875, %rd9874, 4294967295;
	shr.u64 	%rd9876, %rd9874, 32;
	add.s64 	%rd9877, %rd9849, %rd9876;
	add.s64 	%rd9878, %rd9877, %rd9787;
	and.b64  	%rd9879, %rd9878, 4294967295;
	shr.u64 	%rd9880, %rd9878, 32;
	add.s64 	%rd9881, %rd9854, %rd9880;
	add.s64 	%rd9882, %rd9881, %rd9822;
	and.b64  	%rd9883, %rd9882, 4294967295;
	shr.u64 	%rd9884, %rd9882, 32;
	add.s64 	%rd9885, %rd9859, %rd9884;
	add.s64 	%rd9886, %rd9885, %rd9856;
	and.b64  	%rd9887, %rd9886, 4294967295;
	shr.u64 	%rd9888, %rd9886, 32;
	mul.wide.u32 	%rd9889, %r2260, %r2260;
	add.s64 	%rd9890, %rd9864, %rd9888;
	add.s64 	%rd9891, %rd9890, %rd9889;
	and.b64  	%rd9892, %rd9891, 4294967295;
	shr.u64 	%rd9893, %rd9891, 32;
	mul.wide.u32 	%rd9894, %r2261, %r2260;
	add.s64 	%rd9895, %rd9865, %rd9893;
	add.s64 	%rd9896, %rd9895, %rd9894;
	and.b64  	%rd9897, %rd9896, 4294967295;
	shr.u64 	%rd9898, %rd9896, 32;
	add.s64 	%rd9899, %rd9871, %rd9682;
	and.b64  	%rd9900, %rd9899, 4294967295;
	shr.u64 	%rd9901, %rd9899, 32;
	add.s64 	%rd9902, %rd9875, %rd9901;
	add.s64 	%rd9903, %rd9902, %rd9719;
	and.b64  	%rd9904, %rd9903, 4294967295;
	shr.u64 	%rd9905, %rd9903, 32;
	add.s64 	%rd9906, %rd9879, %rd9905;
	add.s64 	%rd9907, %rd9906, %rd9756;
	and.b64  	%rd9908, %rd9907, 4294967295;
	shr.u64 	%rd9909, %rd9907, 32;
	add.s64 	%rd9910, %rd9883, %rd9909;
	add.s64 	%rd9911, %rd9910, %rd9792;
	and.b64  	%rd9912, %rd9911, 4294967295;
	shr.u64 	%rd9913, %rd9911, 32;
	add.s64 	%rd9914, %rd9887, %rd9913;
	add.s64 	%rd9915, %rd9914, %rd9827;
	and.b64  	%rd9916, %rd9915, 4294967295;
	shr.u64 	%rd9917, %rd9915, 32;
	add.s64 	%rd9918, %rd9892, %rd9917;
	add.s64 	%rd9919, %rd9918, %rd9861;
	and.b64  	%rd9920, %rd9919, 4294967295;
	shr.u64 	%rd9921, %rd9919, 32;
	add.s64 	%rd9922, %rd9897, %rd9921;
	add.s64 	%rd9923, %rd9922, %rd9894;
	and.b64  	%rd9924, %rd9923, 4294967295;
	shr.u64 	%rd9925, %rd9923, 32;
	mul.wide.u32 	%rd9926, %r2261, %r2261;
	add.s64 	%rd9927, %rd9898, %rd9925;
	add.s64 	%rd9928, %rd9927, %rd9926;
	and.b64  	%rd9929, %rd9928, 4294967295;
	shr.u64 	%rd9930, %rd9928, 32;
	mad.lo.s64 	%rd9931, %rd9904, 977, %rd9656;
	shr.u64 	%rd9932, %rd9931, 32;
	mad.lo.s64 	%rd9933, %rd9908, 977, %rd9932;
	add.s64 	%rd9934, %rd9933, %rd9687;
	and.b64  	%rd9935, %rd9934, 4294967295;
	shr.u64 	%rd9936, %rd9934, 32;
	mad.lo.s64 	%rd9937, %rd9912, 977, %rd9936;
	add.s64 	%rd9938, %rd9937, %rd9725;
	and.b64  	%rd9939, %rd9938, 4294967295;
	shr.u64 	%rd9940, %rd9938, 32;
	mad.lo.s64 	%rd9941, %rd9916, 977, %rd9940;
	add.s64 	%rd9942, %rd9941, %rd9762;
	and.b64  	%rd9943, %rd9942, 4294967295;
	shr.u64 	%rd9944, %rd9942, 32;
	mad.lo.s64 	%rd9945, %rd9920, 977, %rd9944;
	add.s64 	%rd9946, %rd9945, %rd9798;
	and.b64  	%rd9947, %rd9946, 4294967295;
	shr.u64 	%rd9948, %rd9946, 32;
	mad.lo.s64 	%rd9949, %rd9924, 977, %rd9948;
	add.s64 	%rd9950, %rd9949, %rd9833;
	and.b64  	%rd9951, %rd9950, 4294967295;
	shr.u64 	%rd9952, %rd9950, 32;
	mad.lo.s64 	%rd9953, %rd9929, 977, %rd9952;
	add.s64 	%rd9954, %rd9953, %rd9867;
	and.b64  	%rd9955, %rd9954, 4294967295;
	shr.u64 	%rd9956, %rd9954, 32;
	mad.lo.s64 	%rd9957, %rd9930, 977, %rd9956;
	add.s64 	%rd9958, %rd9957, %rd9900;
	and.b64  	%rd9959, %rd9958, 4294967295;
	shr.u64 	%rd9960, %rd9958, 32;
	add.s64 	%rd613, %rd9904, %rd9935;
	shr.u64 	%rd9961, %rd613, 32;
	add.s64 	%rd9962, %rd9908, %rd9961;
	add.s64 	%rd9963, %rd9962, %rd9939;
	shr.u64 	%rd9964, %rd9963, 32;
	add.s64 	%rd9965, %rd9912, %rd9964;
	add.s64 	%rd9966, %rd9965, %rd9943;
	shr.u64 	%rd9967, %rd9966, 32;
	add.s64 	%rd9968, %rd9916, %rd9967;
	add.s64 	%rd9969, %rd9968, %rd9947;
	shr.u64 	%rd9970, %rd9969, 32;
	add.s64 	%rd9971, %rd9920, %rd9970;
	add.s64 	%rd9972, %rd9971, %rd9951;
	shr.u64 	%rd9973, %rd9972, 32;
	add.s64 	%rd9974, %rd9924, %rd9973;
	add.s64 	%rd9975, %rd9974, %rd9955;
	shr.u64 	%rd9976, %rd9975, 32;
	add.s64 	%rd9977, %rd9929, %rd9976;
	add.s64 	%rd9978, %rd9977, %rd9959;
	shr.u64 	%rd9979, %rd9978, 32;
	add.s64 	%rd9980, %rd9979, %rd9960;
	add.s64 	%rd614, %rd9931, %rd9980;
	cvt.u32.u64 	%r2237, %rd614;
	cvt.u32.u64 	%r2238, %rd613;
	cvt.u32.u64 	%r2239, %rd9963;
	cvt.u32.u64 	%r2240, %rd9966;
	cvt.u32.u64 	%r2241, %rd9969;
	cvt.u32.u64 	%r2259, %rd9972;
	cvt.u32.u64 	%r2260, %rd9975;
	cvt.u32.u64 	%r2261, %rd9978;
	setp.ne.s32 	%p248, %r2261, -1;
	@%p248 bra 	$L__BB0_291;
	setp.ne.s32 	%p249, %r2260, -1;
	mov.b32 	%r2261, -1;
	@%p249 bra 	$L__BB0_291;
	setp.ne.s32 	%p250, %r2259, -1;
	mov.b32 	%r2260, -1;
	mov.u32 	%r2261, %r2260;
	@%p250 bra 	$L__BB0_291;
	setp.ne.s32 	%p251, %r2241, -1;
	mov.b32 	%r2259, -1;
	mov.u32 	%r2260, %r2259;
	mov.u32 	%r2261, %r2259;
	@%p251 bra 	$L__BB0_291;
	setp.ne.s32 	%p252, %r2240, -1;
	mov.b32 	%r2241, -1;
	mov.u32 	%r2259, %r2241;
	mov.u32 	%r2260, %r2241;
	mov.u32 	%r2261, %r2241;
	@%p252 bra 	$L__BB0_291;
	setp.ne.s32 	%p253, %r2239, -1;
	mov.b32 	%r2240, -1;
	mov.u32 	%r2241, %r2240;
	mov.u32 	%r2259, %r2240;
	mov.u32 	%r2260, %r2240;
	mov.u32 	%r2261, %r2240;
	@%p253 bra 	$L__BB0_291;
	mov.b32 	%r2239, -1;
	setp.eq.s32 	%p254, %r2238, -1;
	@%p254 bra 	$L__BB0_290;
	setp.ne.s32 	%p255, %r2238, -2;
	mov.u32 	%r2240, %r2239;
	mov.u32 	%r2241, %r2239;
	mov.u32 	%r2259, %r2239;
	mov.u32 	%r2260, %r2239;
	mov.u32 	%r2261, %r2239;
	@%p255 bra 	$L__BB0_291;
	setp.lt.u32 	%p256, %r2237, -977;
	mov.b32 	%r2238, -2;
	mov.u32 	%r2240, %r2239;
	mov.u32 	%r2241, %r2239;
	mov.u32 	%r2259, %r2239;
	mov.u32 	%r2260, %r2239;
	mov.u32 	%r2261, %r2239;
	@%p256 bra 	$L__BB0_291;
$L__BB0_290:
	and.b64  	%rd9981, %rd614, 4294967295;
	add.s64 	%rd9982, %rd9981, -4294966319;
	cvt.u32.u64 	%r2237, %rd9982;
	shr.s64 	%rd9983, %rd9982, 63;
	and.b64  	%rd9984, %rd613, 4294967295;
	add.s64 	%rd9985, %rd9983, %rd9984;
	add.s64 	%rd9986, %rd9985, -4294967294;
	cvt.u32.u64 	%r2238, %rd9986;
	shr.s64 	%rd9987, %rd9986, 63;
	cvt.u32.u64 	%r2239, %rd9987;
	mov.u32 	%r2240, %r2239;
	mov.u32 	%r2241, %r2239;
	mov.u32 	%r2259, %r2239;
	mov.u32 	%r2260, %r2239;
	mov.u32 	%r2261, %r2239;
$L__BB0_291:
	add.s32 	%r2253, %r2253, 1;
	setp.ne.s32 	%p257, %r2253, 10;
	@%p257 bra 	$L__BB0_281;
	mul.wide.u32 	%rd9988, %r2212, %r2237;
	and.b64  	%rd9989, %rd9988, 4294967295;
	shr.u64 	%rd9990, %rd9988, 32;
	mul.wide.u32 	%rd9991, %r2213, %r2237;
	add.s64 	%rd9992, %rd9990, %rd9991;
	and.b64  	%rd9993, %rd9992, 4294967295;
	shr.u64 	%rd9994, %rd9992, 32;
	mul.wide.u32 	%rd9995, %r2214, %r2237;
	add.s64 	%rd9996, %rd9994, %rd9995;
	and.b64  	%rd9997, %rd9996, 4294967295;
	shr.u64 	%rd9998, %rd9996, 32;
	mul.wide.u32 	%rd9999, %r2215, %r2237;
	add.s64 	%rd10000, %rd9998, %rd9999;
	and.b64  	%rd10001, %rd10000, 4294967295;
	shr.u64 	%rd10002, %rd10000, 32;
	mul.wide.u32 	%rd10003, %r2216, %r2237;
	add.s64 	%rd10004, %rd10002, %rd10003;
	and.b64  	%rd10005, %rd10004, 4294967295;
	shr.u64 	%rd10006, %rd10004, 32;
	mul.wide.u32 	%rd10007, %r2234, %r2237;
	add.s64 	%rd10008, %rd10006, %rd10007;
	and.b64  	%rd10009, %rd10008, 4294967295;
	shr.u64 	%rd10010, %rd10008, 32;
	mul.wide.u32 	%rd10011, %r2235, %r2237;
	add.s64 	%rd10012, %rd10010, %rd10011;
	and.b64  	%rd10013, %rd10012, 4294967295;
	shr.u64 	%rd10014, %rd10012, 32;
	mul.wide.u32 	%rd10015, %r2236, %r2237;
	add.s64 	%rd10016, %rd10014, %rd10015;
	and.b64  	%rd10017, %rd10016, 4294967295;
	shr.u64 	%rd10018, %rd10016, 32;
	mul.wide.u32 	%rd10019, %r2212, %r2238;
	add.s64 	%rd10020, %rd9993, %rd10019;
	and.b64  	%rd10021, %rd10020, 4294967295;
	shr.u64 	%rd10022, %rd10020, 32;
	mul.wide.u32 	%rd10023, %r2213, %r2238;
	add.s64 	%rd10024, %rd9997, %rd10022;
	add.s64 	%rd10025, %rd10024, %rd10023;
	and.b64  	%rd10026, %rd10025, 4294967295;
	shr.u64 	%rd10027, %rd10025, 32;
	mul.wide.u32 	%rd10028, %r2214, %r2238;
	add.s64 	%rd10029, %rd10001, %rd10027;
	add.s64 	%rd10030, %rd10029, %rd10028;
	and.b64  	%rd10031, %rd10030, 4294967295;
	shr.u64 	%rd10032, %rd10030, 32;
	mul.wide.u32 	%rd10033, %r2215, %r2238;
	add.s64 	%rd10034, %rd10005, %rd10032;
	add.s64 	%rd10035, %rd10034, %rd10033;
	and.b64  	%rd10036, %rd10035, 4294967295;
	shr.u64 	%rd10037, %rd10035, 32;
	mul.wide.u32 	%rd10038, %r2216, %r2238;
	add.s64 	%rd10039, %rd10009, %rd10037;
	add.s64 	%rd10040, %rd10039, %rd10038;
	and.b64  	%rd10041, %rd10040, 4294967295;
	shr.u64 	%rd10042, %rd10040, 32;
	mul.wide.u32 	%rd10043, %r2234, %r2238;
	add.s64 	%rd10044, %rd10013, %rd10042;
	add.s64 	%rd10045, %rd10044, %rd10043;
	and.b64  	%rd10046, %rd10045, 4294967295;
	shr.u64 	%rd10047, %rd10045, 32;
	mul.wide.u32 	%rd10048, %r2235, %r2238;
	add.s64 	%rd10049, %rd10017, %rd10047;
	add.s64 	%rd10050, %rd10049, %rd10048;
	and.b64  	%rd10051, %rd10050, 4294967295;
	shr.u64 	%rd10052, %rd10050, 32;
	mul.wide.u32 	%rd10053, %r2236, %r2238;
	add.s64 	%rd10054, %rd10018, %rd10052;
	add.s64 	%rd10055, %rd10054, %rd10053;
	and.b64  	%rd10056, %rd10055, 4294967295;
	shr.u64 	%rd10057, %rd10055, 32;
	mul.wide.u32 	%rd10058, %r2212, %r2239;
	add.s64 	%rd10059, %rd10026, %rd10058;
	and.b64  	%rd10060, %rd10059, 4294967295;
	shr.u64 	%rd10061, %rd10059, 32;
	mul.wide.u32 	%rd10062, %r2213, %r2239;
	add.s64 	%rd10063, %rd10031, %rd10061;
	add.s64 	%rd10064, %rd10063, %rd10062;
	and.b64  	%rd10065, %rd10064, 4294967295;
	shr.u64 	%rd10066, %rd10064, 32;
	mul.wide.u32 	%rd10067, %r2214, %r2239;
	add.s64 	%rd10068, %rd10036, %rd10066;
	add.s64 	%rd10069, %rd10068, %rd10067;
	and.b64  	%rd10070, %rd10069, 4294967295;
	shr.u64 	%rd10071, %rd10069, 32;
	mul.wide.u32 	%rd10072, %r2215, %r2239;
	add.s64 	%rd10073, %rd10041, %rd10071;
	add.s64 	%rd10074, %rd10073, %rd10072;
	and.b64  	%rd10075, %rd10074, 4294967295;
	shr.u64 	%rd10076, %rd10074, 32;
	mul.wide.u32 	%rd10077, %r2216, %r2239;
	add.s64 	%rd10078, %rd10046, %rd10076;
	add.s64 	%rd10079, %rd10078, %rd10077;
	and.b64  	%rd10080, %rd10079, 4294967295;
	shr.u64 	%rd10081, %rd10079, 32;
	mul.wide.u32 	%rd10082, %r2234, %r2239;
	add.s64 	%rd10083, %rd10051, %rd10081;
	add.s64 	%rd10084, %rd10083, %rd10082;
	and.b64  	%rd10085, %rd10084, 4294967295;
	shr.u64 	%rd10086, %rd10084, 32;
	mul.wide.u32 	%rd10087, %r2235, %r2239;
	add.s64 	%rd10088, %rd10056, %rd10086;
	add.s64 	%rd10089, %rd10088, %rd10087;
	and.b64  	%rd10090, %rd10089, 4294967295;
	shr.u64 	%rd10091, %rd10089, 32;
	mul.wide.u32 	%rd10092, %r2236, %r2239;
	add.s64 	%rd10093, %rd10057, %rd10091;
	add.s64 	%rd10094, %rd10093, %rd10092;
	and.b64  	%rd10095, %rd10094, 4294967295;
	shr.u64 	%rd10096, %rd10094, 32;
	mul.wide.u32 	%rd10097, %r2212, %r2240;
	add.s64 	%rd10098, %rd10065, %rd10097;
	and.b64  	%rd10099, %rd10098, 4294967295;
	shr.u64 	%rd10100, %rd10098, 32;
	mul.wide.u32 	%rd10101, %r2213, %r2240;
	add.s64 	%rd10102, %rd10070, %rd10100;
	add.s64 	%rd10103, %rd10102, %rd10101;
	and.b64  	%rd10104, %rd10103, 4294967295;
	shr.u64 	%rd10105, %rd10103, 32;
	mul.wide.u32 	%rd10106, %r2214, %r2240;
	add.s64 	%rd10107, %rd10075, %rd10105;
	add.s64 	%rd10108, %rd10107, %rd10106;
	and.b64  	%rd10109, %rd10108, 4294967295;
	shr.u64 	%rd10110, %rd10108, 32;
	mul.wide.u32 	%rd10111, %r2215, %r2240;
	add.s64 	%rd10112, %rd10080, %rd10110;
	add.s64 	%rd10113, %rd10112, %rd10111;
	and.b64  	%rd10114, %rd10113, 4294967295;
	shr.u64 	%rd10115, %rd10113, 32;
	mul.wide.u32 	%rd10116, %r2216, %r2240;
	add.s64 	%rd10117, %rd10085, %rd10115;
	add.s64 	%rd10118, %rd10117, %rd10116;
	and.b64  	%rd10119, %rd10118, 4294967295;
	shr.u64 	%rd10120, %rd10118, 32;
	mul.wide.u32 	%rd10121, %r2234, %r2240;
	add.s64 	%rd10122, %rd10090, %rd10120;
	add.s64 	%rd10123, %rd10122, %rd10121;
	and.b64  	%rd10124, %rd10123, 4294967295;
	shr.u64 	%rd10125, %rd10123, 32;
	mul.wide.u32 	%rd10126, %r2235, %r2240;
	add.s64 	%rd10127, %rd10095, %rd10125;
	add.s64 	%rd10128, %rd10127, %rd10126;
	and.b64  	%rd10129, %rd10128, 4294967295;
	shr.u64 	%rd10130, %rd10128, 32;
	mul.wide.u32 	%rd10131, %r2236, %r2240;
	add.s64 	%rd10132, %rd10096, %rd10130;
	add.s64 	%rd10133, %rd10132, %rd10131;
	and.b64  	%rd10134, %rd10133, 4294967295;
	shr.u64 	%rd10135, %rd10133, 32;
	mul.wide.u32 	%rd10136, %r2212, %r2241;
	add.s64 	%rd10137, %rd10104, %rd10136;
	and.b64  	%rd10138, %rd10137, 4294967295;
	shr.u64 	%rd10139, %rd10137, 32;
	mul.wide.u32 	%rd10140, %r2213, %r2241;
	add.s64 	%rd10141, %rd10109, %rd10139;
	add.s64 	%rd10142, %rd10141, %rd10140;
	and.b64  	%rd10143, %rd10142, 4294967295;
	shr.u64 	%rd10144, %rd10142, 32;
	mul.wide.u32 	%rd10145, %r2214, %r2241;
	add.s64 	%rd10146, %rd10114, %rd10144;
	add.s64 	%rd10147, %rd10146, %rd10145;
	and.b64  	%rd10148, %rd10147, 4294967295;
	shr.u64 	%rd10149, %rd10147, 32;
	mul.wide.u32 	%rd10150, %r2215, %r2241;
	add.s64 	%rd10151, %rd10119, %rd10149;
	add.s64 	%rd10152, %rd10151, %rd10150;
	and.b64  	%rd10153, %rd10152, 4294967295;
	shr.u64 	%rd10154, %rd10152, 32;
	mul.wide.u32 	%rd10155, %r2216, %r2241;
	add.s64 	%rd10156, %rd10124, %rd10154;
	add.s64 	%rd10157, %rd10156, %rd10155;
	and.b64  	%rd10158, %rd10157, 4294967295;
	shr.u64 	%rd10159, %rd10157, 32;
	mul.wide.u32 	%rd10160, %r2234, %r2241;
	add.s64 	%rd10161, %rd10129, %rd10159;
	add.s64 	%rd10162, %rd10161, %rd10160;
	and.b64  	%rd10163, %rd10162, 4294967295;
	shr.u64 	%rd10164, %rd10162, 32;
	mul.wide.u32 	%rd10165, %r2235, %r2241;
	add.s64 	%rd10166, %rd10134, %rd10164;
	add.s64 	%rd10167, %rd10166, %rd10165;
	and.b64  	%rd10168, %rd10167, 4294967295;
	shr.u64 	%rd10169, %rd10167, 32;
	mul.wide.u32 	%rd10170, %r2236, %r2241;
	add.s64 	%rd10171, %rd10135, %rd10169;
	add.s64 	%rd10172, %rd10171, %rd10170;
	and.b64  	%rd10173, %rd10172, 4294967295;
	shr.u64 	%rd10174, %rd10172, 32;
	mul.wide.u32 	%rd10175, %r2212, %r2259;
	add.s64 	%rd10176, %rd10143, %rd10175;
	and.b64  	%rd10177, %rd10176, 4294967295;
	shr.u64 	%rd10178, %rd10176, 32;
	mul.wide.u32 	%rd10179, %r2213, %r2259;
	add.s64 	%rd10180, %rd10148, %rd10178;
	add.s64 	%rd10181, %rd10180, %rd10179;
	and.b64  	%rd10182, %rd10181, 4294967295;
	shr.u64 	%rd10183, %rd10181, 32;
	mul.wide.u32 	%rd10184, %r2214, %r2259;
	add.s64 	%rd10185, %rd10153, %rd10183;
	add.s64 	%rd10186, %rd10185, %rd10184;
	and.b64  	%rd10187, %rd10186, 4294967295;
	shr.u64 	%rd10188, %rd10186, 32;
	mul.wide.u32 	%rd10189, %r2215, %r2259;
	add.s64 	%rd10190, %rd10158, %rd10188;
	add.s64 	%rd10191, %rd10190, %rd10189;
	and.b64  	%rd10192, %rd10191, 4294967295;
	shr.u64 	%rd10193, %rd10191, 32;
	mul.wide.u32 	%rd10194, %r2216, %r2259;
	add.s64 	%rd10195, %rd10163, %rd10193;
	add.s64 	%rd10196, %rd10195, %rd10194;
	and.b64  	%rd10197, %rd10196, 4294967295;
	shr.u64 	%rd10198, %rd10196, 32;
	mul.wide.u32 	%rd10199, %r2234, %r2259;
	add.s64 	%rd10200, %rd10168, %rd10198;
	add.s64 	%rd10201, %rd10200, %rd10199;
	and.b64  	%rd10202, %rd10201, 4294967295;
	shr.u64 	%rd10203, %rd10201, 32;
	mul.wide.u32 	%rd10204, %r2235, %r2259;
	add.s64 	%rd10205, %rd10173, %rd10203;
	add.s64 	%rd10206, %rd10205, %rd10204;
	and.b64  	%rd10207, %rd10206, 4294967295;
	shr.u64 	%rd10208, %rd10206, 32;
	mul.wide.u32 	%rd10209, %r2236, %r2259;
	add.s64 	%rd10210, %rd10174, %rd10208;
	add.s64 	%rd10211, %rd10210, %rd10209;
	and.b64  	%rd10212, %rd10211, 4294967295;
	shr.u64 	%rd10213, %rd10211, 32;
	mul.wide.u32 	%rd10214, %r2212, %r2260;
	add.s64 	%rd10215, %rd10182, %rd10214;
	and.b64  	%rd10216, %rd10215, 4294967295;
	shr.u64 	%rd10217, %rd10215, 32;
	mul.wide.u32 	%rd10218, %r2213, %r2260;
	add.s64 	%rd10219, %rd10187, %rd10217;
	add.s64 	%rd10220, %rd10219, %rd10218;
	and.b64  	%rd10221, %rd10220, 4294967295;
	shr.u64 	%rd10222, %rd10220, 32;
	mul.wide.u32 	%rd10223, %r2214, %r2260;
	add.s64 	%rd10224, %rd10192, %rd10222;
	add.s64 	%rd10225, %rd10224, %rd10223;
	and.b64  	%rd10226, %rd10225, 4294967295;
	shr.u64 	%rd10227, %rd10225, 32;
	mul.wide.u32 	%rd10228, %r2215, %r2260;
	add.s64 	%rd10229, %rd10197, %rd10227;
	add.s64 	%rd10230, %rd10229, %rd10228;
	and.b64  	%rd10231, %rd10230, 4294967295;
	shr.u64 	%rd10232, %rd10230, 32;
	mul.wide.u32 	%rd10233, %r2216, %r2260;
	add.s64 	%rd10234, %rd10202, %rd10232;
	add.s64 	%rd10235, %rd10234, %rd10233;
	and.b64  	%rd10236, %rd10235, 4294967295;
	shr.u64 	%rd10237, %rd10235, 32;
	mul.wide.u32 	%rd10238, %r2234, %r2260;
	add.s64 	%rd10239, %rd10207, %rd10237;
	add.s64 	%rd10240, %rd10239, %rd10238;
	and.b64  	%rd10241, %rd10240, 4294967295;
	shr.u64 	%rd10242, %rd10240, 32;
	mul.wide.u32 	%rd10243, %r2235, %r2260;
	add.s64 	%rd10244, %rd10212, %rd10242;
	add.s64 	%rd10245, %rd10244, %rd10243;
	and.b64  	%rd10246, %rd10245, 4294967295;
	shr.u64 	%rd10247, %rd10245, 32;
	mul.wide.u32 	%rd10248, %r2236, %r2260;
	add.s64 	%rd10249, %rd10213, %rd10247;
	add.s64 	%rd10250, %rd10249, %rd10248;
	and.b64  	%rd10251, %rd10250, 4294967295;
	shr.u64 	%rd10252, %rd10250, 32;
	mul.wide.u32 	%rd10253, %r2212, %r2261;
	add.s64 	%rd10254, %rd10221, %rd10253;
	and.b64  	%rd10255, %rd10254, 4294967295;
	shr.u64 	%rd10256, %rd10254, 32;
	mul.wide.u32 	%rd10257, %r2213, %r2261;
	add.s64 	%rd10258, %rd10226, %rd10256;
	add.s64 	%rd10259, %rd10258, %rd10257;
	and.b64  	%rd10260, %rd10259, 4294967295;
	shr.u64 	%rd10261, %rd10259, 32;
	mul.wide.u32 	%rd10262, %r2214, %r2261;
	add.s64 	%rd10263, %rd10231, %rd10261;
	add.s64 	%rd10264, %rd10263, %rd10262;
	and.b64  	%rd10265, %rd10264, 4294967295;
	shr.u64 	%rd10266, %rd10264, 32;
	mul.wide.u32 	%rd10267, %r2215, %r2261;
	add.s64 	%rd10268, %rd10236, %rd10266;
	add.s64 	%rd10269, %rd10268, %rd10267;
	and.b64  	%rd10270, %rd10269, 4294967295;
	shr.u64 	%rd10271, %rd10269, 32;
	mul.wide.u32 	%rd10272, %r2216, %r2261;
	add.s64 	%rd10273, %rd10241, %rd10271;
	add.s64 	%rd10274, %rd10273, %rd10272;
	and.b64  	%rd10275, %rd10274, 4294967295;
	shr.u64 	%rd10276, %rd10274, 32;
	mul.wide.u32 	%rd10277, %r2234, %r2261;
	add.s64 	%rd10278, %rd10246, %rd10276;
	add.s64 	%rd10279, %rd10278, %rd10277;
	and.b64  	%rd10280, %rd10279, 4294967295;
	shr.u64 	%rd10281, %rd10279, 32;
	mul.wide.u32 	%rd10282, %r2235, %r2261;
	add.s64 	%rd10283, %rd10251, %rd10281;
	add.s64 	%rd10284, %rd10283, %rd10282;
	and.b64  	%rd10285, %rd10284, 4294967295;
	shr.u64 	%rd10286, %rd10284, 32;
	mul.wide.u32 	%rd10287, %r2236, %r2261;
	add.s64 	%rd10288, %rd10252, %rd10286;
	add.s64 	%rd10289, %rd10288, %rd10287;
	and.b64  	%rd10290, %rd10289, 4294967295;
	shr.u64 	%rd10291, %rd10289, 32;
	mad.lo.s64 	%rd10292, %rd10260, 977, %rd9989;
	shr.u64 	%rd10293, %rd10292, 32;
	mad.lo.s64 	%rd10294, %rd10265, 977, %rd10293;
	add.s64 	%rd10295, %rd10294, %rd10021;
	and.b64  	%rd10296, %rd10295, 4294967295;
	shr.u64 	%rd10297, %rd10295, 32;
	mad.lo.s64 	%rd10298, %rd10270, 977, %rd10297;
	add.s64 	%rd10299, %rd10298, %rd10060;
	and.b64  	%rd10300, %rd10299, 4294967295;
	shr.u64 	%rd10301, %rd10299, 32;
	mad.lo.s64 	%rd10302, %rd10275, 977, %rd10301;
	add.s64 	%rd10303, %rd10302, %rd10099;
	and.b64  	%rd10304, %rd10303, 4294967295;
	shr.u64 	%rd10305, %rd10303, 32;
	mad.lo.s64 	%rd10306, %rd10280, 977, %rd10305;
	add.s64 	%rd10307, %rd10306, %rd10138;
	and.b64  	%rd10308, %rd10307, 4294967295;
	shr.u64 	%rd10309, %rd10307, 32;
	mad.lo.s64 	%rd10310, %rd10285, 977, %rd10309;
	add.s64 	%rd10311, %rd10310, %rd10177;
	and.b64  	%rd10312, %rd10311, 4294967295;
	shr.u64 	%rd10313, %rd10311, 32;
	mad.lo.s64 	%rd10314, %rd10290, 977, %rd10313;
	add.s64 	%rd10315, %rd10314, %rd10216;
	and.b64  	%rd10316, %rd10315, 4294967295;
	shr.u64 	%rd10317, %rd10315, 32;
	mad.lo.s64 	%rd10318, %rd10291, 977, %rd10317;
	add.s64 	%rd10319, %rd10318, %rd10255;
	and.b64  	%rd10320, %rd10319, 4294967295;
	shr.u64 	%rd10321, %rd10319, 32;
	add.s64 	%rd615, %rd10260, %rd10296;
	shr.u64 	%rd10322, %rd615, 32;
	add.s64 	%rd10323, %rd10265, %rd10322;
	add.s64 	%rd10324, %rd10323, %rd10300;
	shr.u64 	%rd10325, %rd10324, 32;
	add.s64 	%rd10326, %rd10270, %rd10325;
	add.s64 	%rd10327, %rd10326, %rd10304;
	shr.u64 	%rd10328, %rd10327, 32;
	add.s64 	%rd10329, %rd10275, %rd10328;
	add.s64 	%rd10330, %rd10329, %rd10308;
	shr.u64 	%rd10331, %rd10330, 32;
	add.s64 	%rd10332, %rd10280, %rd10331;
	add.s64 	%rd10333, %rd10332, %rd10312;
	shr.u64 	%rd10334, %rd10333, 32;
	add.s64 	%rd10335, %rd10285, %rd10334;
	add.s64 	%rd10336, %rd10335, %rd10316;
	shr.u64 	%rd10337, %rd10336, 32;
	add.s64 	%rd10338, %rd10290, %rd10337;
	add.s64 	%rd10339, %rd10338, %rd10320;
	shr.u64 	%rd10340, %rd10339, 32;
	add.s64 	%rd10341, %rd10340, %rd10321;
	add.s64 	%rd616, %rd10292, %rd10341;
	cvt.u32.u64 	%r2262, %rd616;
	cvt.u32.u64 	%r2263, %rd615;
	cvt.u32.u64 	%r2264, %rd10324;
	cvt.u32.u64 	%r2265, %rd10327;
	cvt.u32.u64 	%r2266, %rd10330;
	cvt.u32.u64 	%r2284, %rd10333;
	cvt.u32.u64 	%r2285, %rd10336;
	cvt.u32.u64 	%r2286, %rd10339;
	setp.ne.s32 	%p258, %r2286, -1;
	@%p258 bra 	$L__BB0_302;
	setp.ne.s32 	%p259, %r2285, -1;
	mov.b32 	%r2286, -1;
	@%p259 bra 	$L__BB0_302;
	setp.ne.s32 	%p260, %r2284, -1;
	mov.b32 	%r2285, -1;
	mov.u32 	%r2286, %r2285;
	@%p260 bra 	$L__BB0_302;
	setp.ne.s32 	%p261, %r2266, -1;
	mov.b32 	%r2284, -1;
	mov.u32 	%r2285, %r2284;
	mov.u32 	%r2286, %r2284;
	@%p261 bra 	$L__BB0_302;
	setp.ne.s32 	%p262, %r2265, -1;
	mov.b32 	%r2266, -1;
	mov.u32 	%r2284, %r2266;
	mov.u32 	%r2285, %r2266;
	mov.u32 	%r2286, %r2266;
	@%p262 bra 	$L__BB0_302;
	setp.ne.s32 	%p263, %r2264, -1;
	mov.b32 	%r2265, -1;
	mov.u32 	%r2266, %r2265;
	mov.u32 	%r2284, %r2265;
	mov.u32 	%r2285, %r2265;
	mov.u32 	%r2286, %r2265;
	@%p263 bra 	$L__BB0_302;
	mov.b32 	%r2264, -1;
	setp.eq.s32 	%p264, %r2263, -1;
	@%p264 bra 	$L__BB0_301;
	setp.ne.s32 	%p265, %r2263, -2;
	mov.u32 	%r2265, %r2264;
	mov.u32 	%r2266, %r2264;
	mov.u32 	%r2284, %r2264;
	mov.u32 	%r2285, %r2264;
	mov.u32 	%r2286, %r2264;
	@%p265 bra 	$L__BB0_302;
	setp.lt.u32 	%p266, %r2262, -977;
	mov.b32 	%r2263, -2;
	mov.u32 	%r2265, %r2264;
	mov.u32 	%r2266, %r2264;
	mov.u32 	%r2284, %r2264;
	mov.u32 	%r2285, %r2264;
	mov.u32 	%r2286, %r2264;
	@%p266 bra 	$L__BB0_302;
$L__BB0_301:
	and.b64  	%rd10342, %rd616, 4294967295;
	add.s64 	%rd10343, %rd10342, -4294966319;
	cvt.u32.u64 	%r2262, %rd10343;
	shr.s64 	%rd10344, %rd10343, 63;
	and.b64  	%rd10345, %rd615, 4294967295;
	add.s64 	%rd10346, %rd10344, %rd10345;
	add.s64 	%rd10347, %rd10346, -4294967294;
	cvt.u32.u64 	%r2263, %rd10347;
	shr.s64 	%rd10348, %rd10347, 63;
	cvt.u32.u64 	%r2264, %rd10348;
	mov.u32 	%r2265, %r2264;
	mov.u32 	%r2266, %r2264;
	mov.u32 	%r2284, %r2264;
	mov.u32 	%r2285, %r2264;
	mov.u32 	%r2286, %r2264;
$L__BB0_302:
	mov.b32 	%r2278, 0;
$L__BB0_303:
	mul.wide.u32 	%rd10349, %r2262, %r2262;
	and.b64  	%rd10350, %rd10349, 4294967293;
	shr.u64 	%rd10351, %rd10349, 32;
	mul.wide.u32 	%rd10352, %r2263, %r2262;
	add.s64 	%rd10353, %rd10351, %rd10352;
	and.b64  	%rd10354, %rd10353, 4294967295;
	shr.u64 	%rd10355, %rd10353, 32;
	mul.wide.u32 	%rd10356, %r2264, %r2262;
	add.s64 	%rd10357, %rd10355, %rd10356;
	and.b64  	%rd10358, %rd10357, 4294967295;
	shr.u64 	%rd10359, %rd10357, 32;
	mul.wide.u32 	%rd10360, %r2265, %r2262;
	add.s64 	%rd10361, %rd10359, %rd10360;
	and.b64  	%rd10362, %rd10361, 4294967295;
	shr.u64 	%rd10363, %rd10361, 32;
	mul.wide.u32 	%rd10364, %r2266, %r2262;
	add.s64 	%rd10365, %rd10363, %rd10364;
	and.b64  	%rd10366, %rd10365, 4294967295;
	shr.u64 	%rd10367, %rd10365, 32;
	mul.wide.u32 	%rd10368, %r2284, %r2262;
	add.s64 	%rd10369, %rd10367, %rd10368;
	and.b64  	%rd10370, %rd10369, 4294967295;
	shr.u64 	%rd10371, %rd10369, 32;
	mul.wide.u32 	%rd10372, %r2285, %r2262;
	add.s64 	%rd10373, %rd10371, %rd10372;
	and.b64  	%rd10374, %rd10373, 4294967295;
	shr.u64 	%rd10375, %rd10373, 32;
	mul.wide.u32 	%rd10376, %r2286, %r2262;
	add.s64 	%rd10377, %rd10375, %rd10376;
	and.b64  	%rd10378, %rd10377, 4294967295;
	shr.u64 	%rd10379, %rd10377, 32;
	add.s64 	%rd10380, %rd10354, %rd10352;
	and.b64  	%rd10381, %rd10380, 4294967295;
	shr.u64 	%rd10382, %rd10380, 32;
	mul.wide.u32 	%rd10383, %r2263, %r2263;
	add.s64 	%rd10384, %rd10358, %rd10382;
	add.s64 	%rd10385, %rd10384, %rd10383;
	and.b64  	%rd10386, %rd10385, 4294967295;
	shr.u64 	%rd10387, %rd10385, 32;
	mul.wide.u32 	%rd10388, %r2264, %r2263;
	add.s64 	%rd10389, %rd10362, %rd10387;
	add.s64 	%rd10390, %rd10389, %rd10388;
	and.b64  	%rd10391, %rd10390, 4294967295;
	shr.u64 	%rd10392, %rd10390, 32;
	mul.wide.u32 	%rd10393, %r2265, %r2263;
	add.s64 	%rd10394, %rd10366, %rd10392;
	add.s64 	%rd10395, %rd10394, %rd10393;
	and.b64  	%rd10396, %rd10395, 4294967295;
	shr.u64 	%rd10397, %rd10395, 32;
	mul.wide.u32 	%rd10398, %r2266, %r2263;
	add.s64 	%rd10399, %rd10370, %rd10397;
	add.s64 	%rd10400, %rd10399, %rd10398;
	and.b64  	%rd10401, %rd10400, 4294967295;
	shr.u64 	%rd10402, %rd10400, 32;
	mul.wide.u32 	%rd10403, %r2284, %r2263;
	add.s64 	%rd10404, %rd10374, %rd10402;
	add.s64 	%rd10405, %rd10404, %rd10403;
	and.b64  	%rd10406, %rd10405, 4294967295;
	shr.u64 	%rd10407, %rd10405, 32;
	mul.wide.u32 	%rd10408, %r2285, %r2263;
	add.s64 	%rd10409, %rd10378, %rd10407;
	add.s64 	%rd10410, %rd10409, %rd10408;
	and.b64  	%rd10411, %rd10410, 4294967295;
	shr.u64 	%rd10412, %rd10410, 32;
	mul.wide.u32 	%rd10413, %r2286, %r2263;
	add.s64 	%rd10414, %rd10379, %rd10412;
	add.s64 	%rd10415, %rd10414, %rd10413;
	and.b64  	%rd10416, %rd10415, 4294967295;
	shr.u64 	%rd10417, %rd10415, 32;
	add.s64 	%rd10418, %rd10386, %rd10356;
	and.b64  	%rd10419, %rd10418, 4294967295;
	shr.u64 	%rd10420, %rd10418, 32;
	add.s64 	%rd10421, %rd10391, %rd10420;
	add.s64 	%rd10422, %rd10421, %rd10388;
	and.b64  	%rd10423, %rd10422, 4294967295;
	shr.u64 	%rd10424, %rd10422, 32;
	mul.wide.u32 	%rd10425, %r2264, %r2264;
	add.s64 	%rd10426, %rd10396, %rd10424;
	add.s64 	%rd10427, %rd10426, %rd10425;
	and.b64  	%rd10428, %rd10427, 4294967295;
	shr.u64 	%rd10429, %rd10427, 32;
	mul.wide.u32 	%rd10430, %r2265, %r2264;
	add.s64 	%rd10431, %rd10401, %rd10429;
	add.s64 	%rd10432, %rd10431, %rd10430;
	and.b64  	%rd10433, %rd10432, 4294967295;
	shr.u64 	%rd10434, %rd10432, 32;
	mul.wide.u32 	%rd10435, %r2266, %r2264;
	add.s64 	%rd10436, %rd10406, %rd10434;
	add.s64 	%rd10437, %rd10436, %rd10435;
	and.b64  	%rd10438, %rd10437, 4294967295;
	shr.u64 	%rd10439, %rd10437, 32;
	mul.wide.u32 	%rd10440, %r2284, %r2264;
	add.s64 	%rd10441, %rd10411, %rd10439;
	add.s64 	%rd10442, %rd10441, %rd10440;
	and.b64  	%rd10443, %rd10442, 4294967295;
	shr.u64 	%rd10444, %rd10442, 32;
	mul.wide.u32 	%rd10445, %r2285, %r2264;
	add.s64 	%rd10446, %rd10416, %rd10444;
	add.s64 	%rd10447, %rd10446, %rd10445;
	and.b64  	%rd10448, %rd10447, 4294967295;
	shr.u64 	%rd10449, %rd10447, 32;
	mul.wide.u32 	%rd10450, %r2286, %r2264;
	add.s64 	%rd10451, %rd10417, %rd10449;
	add.s64 	%rd10452, %rd10451, %rd10450;
	and.b64  	%rd10453, %rd10452, 4294967295;
	shr.u64 	%rd10454, %rd10452, 32;
	add.s64 	%rd10455, %rd10423, %rd10360;
	and.b64  	%rd10456, %rd10455, 4294967295;
	shr.u64 	%rd10457, %rd10455, 32;
	add.s64 	%rd10458, %rd10428, %rd10457;
	add.s64 	%rd10459, %rd10458, %rd10393;
	and.b64  	%rd10460, %rd10459, 4294967295;
	shr.u64 	%rd10461, %rd10459, 32;
	add.s64 	%rd10462, %rd10433, %rd10461;
	add.s64 	%rd10463, %rd10462, %rd10430;
	and.b64  	%rd10464, %rd10463, 4294967295;
	shr.u64 	%rd10465, %rd10463, 32;
	mul.wide.u32 	%rd10466, %r2265, %r2265;
	add.s64 	%rd10467, %rd10438, %rd10465;
	add.s64 	%rd10468, %rd10467, %rd10466;
	and.b64  	%rd10469, %rd10468, 4294967295;
	shr.u64 	%rd10470, %rd10468, 32;
	mul.wide.u32 	%rd10471, %r2266, %r2265;
	add.s64 	%rd10472, %rd10443, %rd10470;
	add.s64 	%rd10473, %rd10472, %rd10471;
	and.b64  	%rd10474, %rd10473, 4294967295;
	shr.u64 	%rd10475, %rd10473, 32;
	mul.wide.u32 	%rd10476, %r2284, %r2265;
	add.s64 	%rd10477, %rd10448, %rd10475;
	add.s64 	%rd10478, %rd10477, %rd10476;
	and.b64  	%rd10479, %rd10478, 4294967295;
	shr.u64 	%rd10480, %rd10478, 32;
	mul.wide.u32 	%rd10481, %r2285, %r2265;
	add.s64 	%rd10482, %rd10453, %rd10480;
	add.s64 	%rd10483, %rd10482, %rd10481;
	and.b64  	%rd10484, %rd10483, 4294967295;
	shr.u64 	%rd10485, %rd10483, 32;
	mul.wide.u32 	%rd10486, %r2286, %r2265;
	add.s64 	%rd10487, %rd10454, %rd10485;
	add.s64 	%rd10488, %rd10487, %rd10486;
	and.b64  	%rd10489, %rd10488, 4294967295;
	shr.u64 	%rd10490, %rd10488, 32;
	add.s64 	%rd10491, %rd10460, %rd10364;
	and.b64  	%rd10492, %rd10491, 4294967295;
	shr.u64 	%rd10493, %rd10491, 32;
	add.s64 	%rd10494, %rd10464, %rd10493;
	add.s64 	%rd10495, %rd10494, %rd10398;
	and.b64  	%rd10496, %rd10495, 4294967295;
	shr.u64 	%rd10497, %rd10495, 32;
	add.s64 	%rd10498, %rd10469, %rd10497;
	add.s64 	%rd10499, %rd10498, %rd10435;
	and.b64  	%rd10500, %rd10499, 4294967295;
	shr.u64 	%rd10501, %rd10499, 32;
	add.s64 	%rd10502, %rd10474, %rd10501;
	add.s64 	%rd10503, %rd10502, %rd10471;
	and.b64  	%rd10504, %rd10503, 4294967295;
	shr.u64 	%rd10505, %rd10503, 32;
	mul.wide.u32 	%rd10506, %r2266, %r2266;
	add.s64 	%rd10507, %rd10479, %rd10505;
	add.s64 	%rd10508, %rd10507, %rd10506;
	and.b64  	%rd10509, %rd10508, 4294967295;
	shr.u64 	%rd10510, %rd10508, 32;
	mul.wide.u32 	%rd10511, %r2284, %r2266;
	add.s64 	%rd10512, %rd10484, %rd10510;
	add.s64 	%rd10513, %rd10512, %rd10511;
	and.b64  	%rd10514, %rd10513, 4294967295;
	shr.u64 	%rd10515, %rd10513, 32;
	mul.wide.u32 	%rd10516, %r2285, %r2266;
	add.s64 	%rd10517, %rd10489, %rd10515;
	add.s64 	%rd10518, %rd10517, %rd10516;
	and.b64  	%rd10519, %rd10518, 4294967295;
	shr.u64 	%rd10520, %rd10518, 32;
	mul.wide.u32 	%rd10521, %r2286, %r2266;
	add.s64 	%rd10522, %rd10490, %rd10520;
	add.s64 	%rd10523, %rd10522, %rd10521;
	and.b64  	%rd10524, %rd10523, 4294967295;
	shr.u64 	%rd10525, %rd10523, 32;
	add.s64 	%rd10526, %rd10496, %rd10368;
	and.b64  	%rd10527, %rd10526, 4294967295;
	shr.u64 	%rd10528, %rd10526, 32;
	add.s64 	%rd10529, %rd10500, %rd10528;
	add.s64 	%rd10530, %rd10529, %rd10403;
	and.b64  	%rd10531, %rd10530, 4294967295;
	shr.u64 	%rd10532, %rd10530, 32;
	add.s64 	%rd10533, %rd10504, %rd10532;
	add.s64 	%rd10534, %rd10533, %rd10440;
	and.b64  	%rd10535, %rd10534, 4294967295;
	shr.u64 	%rd10536, %rd10534, 32;
	add.s64 	%rd10537, %rd10509, %rd10536;
	add.s64 	%rd10538, %rd10537, %rd10476;
	and.b64  	%rd10539, %rd10538, 4294967295;
	shr.u64 	%rd10540, %rd10538, 32;
	add.s64 	%rd10541, %rd10514, %rd10540;
	add.s64 	%rd10542, %rd10541, %rd10511;
	and.b64  	%rd10543, %rd10542, 4294967295;
	shr.u64 	%rd10544, %rd10542, 32;
	mul.wide.u32 	%rd10545, %r2284, %r2284;
	add.s64 	%rd10546, %rd10519, %rd10544;
	add.s64 	%rd10547, %rd10546, %rd10545;
	and.b64  	%rd10548, %rd10547, 4294967295;
	shr.u64 	%rd10549, %rd10547, 32;
	mul.wide.u32 	%rd10550, %r2285, %r2284;
	add.s64 	%rd10551, %rd10524, %rd10549;
	add.s64 	%rd10552, %rd10551, %rd10550;
	and.b64  	%rd10553, %rd10552, 4294967295;
	shr.u64 	%rd10554, %rd10552, 32;
	mul.wide.u32 	%rd10555, %r2286, %r2284;
	add.s64 	%rd10556, %rd10525, %rd10554;
	add.s64 	%rd10557, %rd10556, %rd10555;
	and.b64  	%rd10558, %rd10557, 4294967295;
	shr.u64 	%rd10559, %rd10557, 32;
	add.s64 	%rd10560, %rd10531, %rd10372;
	and.b64  	%rd10561, %rd10560, 4294967295;
	shr.u64 	%rd10562, %rd10560, 32;
	add.s64 	%rd10563, %rd10535, %rd10562;
	add.s64 	%rd10564, %rd10563, %rd10408;
	and.b64  	%rd10565, %rd10564, 4294967295;
	shr.u64 	%rd10566, %rd10564, 32;
	add.s64 	%rd10567, %rd10539, %rd10566;
	add.s64 	%rd10568, %rd10567, %rd10445;
	and.b64  	%rd10569, %rd10568, 4294967295;
	shr.u64 	%rd10570, %rd10568, 32;
	add.s64 	%rd10571, %rd10543, %rd10570;
	add.s64 	%rd10572, %rd10571, %rd10481;
	and.b64  	%rd10573, %rd10572, 4294967295;
	shr.u64 	%rd10574, %rd10572, 32;
	add.s64 	%rd10575, %rd10548, %rd10574;
	add.s64 	%rd10576, %rd10575, %rd10516;
	and.b64  	%rd10577, %rd10576, 4294967295;
	shr.u64 	%rd10578, %rd10576, 32;
	add.s64 	%rd10579, %rd10553, %rd10578;
	add.s64 	%rd10580, %rd10579, %rd10550;
	and.b64  	%rd10581, %rd10580, 4294967295;
	shr.u64 	%rd10582, %rd10580, 32;
	mul.wide.u32 	%rd10583, %r2285, %r2285;
	add.s64 	%rd10584, %rd10558, %rd10582;
	add.s64 	%rd10585, %rd10584, %rd10583;
	and.b64  	%rd10586, %rd10585, 4294967295;
	shr.u64 	%rd10587, %rd10585, 32;
	mul.wide.u32 	%rd10588, %r2286, %r2285;
	add.s64 	%rd10589, %rd10559, %rd10587;
	add.s64 	%rd10590, %rd10589, %rd10588;
	and.b64  	%rd10591, %rd10590, 4294967295;
	shr.u64 	%rd10592, %rd10590, 32;
	add.s64 	%rd10593, %rd10565, %rd10376;
	and.b64  	%rd10594, %rd10593, 4294967295;
	shr.u64 	%rd10595, %rd10593, 32;
	add.s64 	%rd10596, %rd10569, %rd10595;
	add.s64 	%rd10597, %rd10596, %rd10413;
	and.b64  	%rd10598, %rd10597, 4294967295;
	shr.u64 	%rd10599, %rd10597, 32;
	add.s64 	%rd10600, %rd10573, %rd10599;
	add.s64 	%rd10601, %rd10600, %rd10450;
	and.b64  	%rd10602, %rd10601, 4294967295;
	shr.u64 	%rd10603, %rd10601, 32;
	add.s64 	%rd10604, %rd10577, %rd10603;
	add.s64 	%rd10605, %rd10604, %rd10486;
	and.b64  	%rd10606, %rd10605, 4294967295;
	shr.u64 	%rd10607, %rd10605, 32;
	add.s64 	%rd10608, %rd10581, %rd10607;
	add.s64 	%rd10609, %rd10608, %rd10521;
	and.b64  	%rd10610, %rd10609, 4294967295;
	shr.u64 	%rd10611, %rd10609, 32;
	add.s64 	%rd10612, %rd10586, %rd10611;
	add.s64 	%rd10613, %rd10612, %rd10555;
	and.b64  	%rd10614, %rd10613, 4294967295;
	shr.u64 	%rd10615, %rd10613, 32;
	add.s64 	%rd10616, %rd10591, %rd10615;
	add.s64 	%rd10617, %rd10616, %rd10588;
	and.b64  	%rd10618, %rd10617, 4294967295;
	shr.u64 	%rd10619, %rd10617, 32;
	mul.wide.u32 	%rd10620, %r2286, %r2286;
	add.s64 	%rd10621, %rd10592, %rd10619;
	add.s64 	%rd10622, %rd10621, %rd10620;
	and.b64  	%rd10623, %rd10622, 4294967295;
	shr.u64 	%rd10624, %rd10622, 32;
	mad.lo.s64 	%rd10625, %rd10598, 977, %rd10350;
	shr.u64 	%rd10626, %rd10625, 32;
	mad.lo.s64 	%rd10627, %rd10602, 977, %rd10626;
	add.s64 	%rd10628, %rd10627, %rd10381;
	and.b64  	%rd10629, %rd10628, 4294967295;
	shr.u64 	%rd10630, %rd10628, 32;
	mad.lo.s64 	%rd10631, %rd10606, 977, %rd10630;
	add.s64 	%rd10632, %rd10631, %rd10419;
	and.b64  	%rd10633, %rd10632, 4294967295;
	shr.u64 	%rd10634, %rd10632, 32;
	mad.lo.s64 	%rd10635, %rd10610, 977, %rd10634;
	add.s64 	%rd10636, %rd10635, %rd10456;
	and.b64  	%rd10637, %rd10636, 4294967295;
	shr.u64 	%rd10638, %rd10636, 32;
	mad.lo.s64 	%rd10639, %rd10614, 977, %rd10638;
	add.s64 	%rd10640, %rd10639, %rd10492;
	and.b64  	%rd10641, %rd10640, 4294967295;
	shr.u64 	%rd10642, %rd10640, 32;
	mad.lo.s64 	%rd10643, %rd10618, 977, %rd10642;
	add.s64 	%rd10644, %rd10643, %rd10527;
	and.b64  	%rd10645, %rd10644, 4294967295;
	shr.u64 	%rd10646, %rd10644, 32;
	mad.lo.s64 	%rd10647, %rd10623, 977, %rd10646;
	add.s64 	%rd10648, %rd10647, %rd10561;
	and.b64  	%rd10649, %rd10648, 4294967295;
	shr.u64 	%rd10650, %rd10648, 32;
	mad.lo.s64 	%rd10651, %rd10624, 977, %rd10650;
	add.s64 	%rd10652, %rd10651, %rd10594;
	and.b64  	%rd10653, %rd10652, 4294967295;
	shr.u64 	%rd10654, %rd10652, 32;
	add.s64 	%rd617, %rd10598, %rd10629;
	shr.u64 	%rd10655, %rd617, 32;
	add.s64 	%rd10656, %rd10602, %rd10655;
	add.s64 	%rd10657, %rd10656, %rd10633;
	shr.u64 	%rd10658, %rd10657, 32;
	add.s64 	%rd10659, %rd10606, %rd10658;
	add.s64 	%rd10660, %rd10659, %rd10637;
	shr.u64 	%rd10661, %rd10660, 32;
	add.s64 	%rd10662, %rd10610, %rd10661;
	add.s64 	%rd10663, %rd10662, %rd10641;
	shr.u64 	%rd10664, %rd10663, 32;
	add.s64 	%rd10665, %rd10614, %rd10664;
	add.s64 	%rd10666, %rd10665, %rd10645;
	shr.u64 	%rd10667, %rd10666, 32;
	add.s64 	%rd10668, %rd10618, %rd10667;
	add.s64 	%rd10669, %rd10668, %rd10649;
	shr.u64 	%rd10670, %rd10669, 32;
	add.s64 	%rd10671, %rd10623, %rd10670;
	add.s64 	%rd10672, %rd10671, %rd10653;
	shr.u64 	%rd10673, %rd10672, 32;
	add.s64 	%rd10674, %rd10673, %rd10654;
	add.s64 	%rd618, %rd10625, %rd10674;
	cvt.u32.u64 	%r2262, %rd618;
	cvt.u32.u64 	%r2263, %rd617;
	cvt.u32.u64 	%r2264, %rd10657;
	cvt.u32.u64 	%r2265, %rd10660;
	cvt.u32.u64 	%r2266, %rd10663;
	cvt.u32.u64 	%r2284, %rd10666;
	cvt.u32.u64 	%r2285, %rd10669;
	cvt.u32.u64 	%r2286, %rd10672;
	setp.ne.s32 	%p267, %r2286, -1;
	@%p267 bra 	$L__BB0_313;
	setp.ne.s32 	%p268, %r2285, -1;
	mov.b32 	%r2286, -1;
	@%p268 bra 	$L__BB0_313;
	setp.ne.s32 	%p269, %r2284, -1;
	mov.b32 	%r2285, -1;
	mov.u32 	%r2286, %r2285;
	@%p269 bra 	$L__BB0_313;
	setp.ne.s32 	%p270, %r2266, -1;
	mov.b32 	%r2284, -1;
	mov.u32 	%r2285, %r2284;
	mov.u32 	%r2286, %r2284;
	@%p270 bra 	$L__BB0_313;
	setp.ne.s32 	%p271, %r2265, -1;
	mov.b32 	%r2266, -1;
	mov.u32 	%r2284, %r2266;
	mov.u32 	%r2285, %r2266;
	mov.u32 	%r2286, %r2266;
	@%p271 bra 	$L__BB0_313;
	setp.ne.s32 	%p272, %r2264, -1;
	mov.b32 	%r2265, -1;
	mov.u32 	%r2266, %r2265;
	mov.u32 	%r2284, %r2265;
	mov.u32 	%r2285, %r2265;
	mov.u32 	%r2286, %r2265;
	@%p272 bra 	$L__BB0_313;
	mov.b32 	%r2264, -1;
	setp.eq.s32 	%p273, %r2263, -1;
	@%p273 bra 	$L__BB0_312;
	setp.ne.s32 	%p274, %r2263, -2;
	mov.u32 	%r2265, %r2264;
	mov.u32 	%r2266, %r2264;
	mov.u32 	%r2284, %r2264;
	mov.u32 	%r2285, %r2264;
	mov.u32 	%r2286, %r2264;
	@%p274 bra 	$L__BB0_313;
	setp.lt.u32 	%p275, %r2262, -977;
	mov.b32 	%r2263, -2;
	mov.u32 	%r2265, %r2264;
	mov.u32 	%r2266, %r2264;
	mov.u32 	%r2284, %r2264;
	mov.u32 	%r2285, %r2264;
	mov.u32 	%r2286, %r2264;
	@%p275 bra 	$L__BB0_313;
$L__BB0_312:
	and.b64  	%rd10675, %rd618, 4294967295;
	add.s64 	%rd10676, %rd10675, -4294966319;
	cvt.u32.u64 	%r2262, %rd10676;
	shr.s64 	%rd10677, %rd10676, 63;
	and.b64  	%rd10678, %rd617, 4294967295;
	add.s64 	%rd10679, %rd10677, %rd10678;
	add.s64 	%rd10680, %rd10679, -4294967294;
	cvt.u32.u64 	%r2263, %rd10680;
	shr.s64 	%rd10681, %rd10680, 63;
	cvt.u32.u64 	%r2264, %rd10681;
	mov.u32 	%r2265, %r2264;
	mov.u32 	%r2266, %r2264;
	mov.u32 	%r2284, %r2264;
	mov.u32 	%r2285, %r2264;
	mov.u32 	%r2286, %r2264;
$L__BB0_313:
	add.s32 	%r2278, %r2278, 1;
	setp.ne.s32 	%p276, %r2278, 20;
	@%p276 bra 	$L__BB0_303;
	mul.wide.u32 	%rd10682, %r2237, %r2262;
	and.b64  	%rd10683, %rd10682, 4294967295;
	shr.u64 	%rd10684, %rd10682, 32;
	mul.wide.u32 	%rd10685, %r2238, %r2262;
	add.s64 	%rd10686, %rd10684, %rd10685;
	and.b64  	%rd10687, %rd10686, 4294967295;
	shr.u64 	%rd10688, %rd10686, 32;
	mul.wide.u32 	%rd10689, %r2239, %r2262;
	add.s64 	%rd10690, %rd10688, %rd10689;
	and.b64  	%rd10691, %rd10690, 4294967295;
	shr.u64 	%rd10692, %rd10690, 32;
	mul.wide.u32 	%rd10693, %r2240, %r2262;
	add.s64 	%rd10694, %rd10692, %rd10693;
	and.b64  	%rd10695, %rd10694, 4294967295;
	shr.u64 	%rd10696, %rd10694, 32;
	mul.wide.u32 	%rd10697, %r2241, %r2262;
	add.s64 	%rd10698, %rd10696, %rd10697;
	and.b64  	%rd10699, %rd10698, 4294967295;
	shr.u64 	%rd10700, %rd10698, 32;
	mul.wide.u32 	%rd10701, %r2259, %r2262;
	add.s64 	%rd10702, %rd10700, %rd10701;
	and.b64  	%rd10703, %rd10702, 4294967295;
	shr.u64 	%rd10704, %rd10702, 32;
	mul.wide.u32 	%rd10705, %r2260, %r2262;
	add.s64 	%rd10706, %rd10704, %rd10705;
	and.b64  	%rd10707, %rd10706, 4294967295;
	shr.u64 	%rd10708, %rd10706, 32;
	mul.wide.u32 	%rd10709, %r2261, %r2262;
	add.s64 	%rd10710, %rd10708, %rd10709;
	and.b64  	%rd10711, %rd10710, 4294967295;
	shr.u64 	%rd10712, %rd10710, 32;
	mul.wide.u32 	%rd10713, %r2237, %r2263;
	add.s64 	%rd10714, %rd10687, %rd10713;
	and.b64  	%rd10715, %rd10714, 4294967295;
	shr.u64 	%rd10716, %rd10714, 32;
	mul.wide.u32 	%rd10717, %r2238, %r2263;
	add.s64 	%rd10718, %rd10691, %rd10716;
	add.s64 	%rd10719, %rd10718, %rd10717;
	and.b64  	%rd10720, %rd10719, 4294967295;
	shr.u64 	%rd10721, %rd10719, 32;
	mul.wide.u32 	%rd10722, %r2239, %r2263;
	add.s64 	%rd10723, %rd10695, %rd10721;
	add.s64 	%rd10724, %rd10723, %rd10722;
	and.b64  	%rd10725, %rd10724, 4294967295;
	shr.u64 	%rd10726, %rd10724, 32;
	mul.wide.u32 	%rd10727, %r2240, %r2263;
	add.s64 	%rd10728, %rd10699, %rd10726;
	add.s64 	%rd10729, %rd10728, %rd10727;
	and.b64  	%rd10730, %rd10729, 4294967295;
	shr.u64 	%rd10731, %rd10729, 32;
	mul.wide.u32 	%rd10732, %r2241, %r2263;
	add.s64 	%rd10733, %rd10703, %rd10731;
	add.s64 	%rd10734, %rd10733, %rd10732;
	and.b64  	%rd10735, %rd10734, 4294967295;
	shr.u64 	%rd10736, %rd10734, 32;
	mul.wide.u32 	%rd10737, %r2259, %r2263;
	add.s64 	%rd10738, %rd10707, %rd10736;
	add.s64 	%rd10739, %rd10738, %rd10737;
	and.b64  	%rd10740, %rd10739, 4294967295;
	shr.u64 	%rd10741, %rd10739, 32;
	mul.wide.u32 	%rd10742, %r2260, %r2263;
	add.s64 	%rd10743, %rd10711, %rd10741;
	add.s64 	%rd10744, %rd10743, %rd10742;
	and.b64  	%rd10745, %rd10744, 4294967295;
	shr.u64 	%rd10746, %rd10744, 32;
	mul.wide.u32 	%rd10747, %r2261, %r2263;
	add.s64 	%rd10748, %rd10712, %rd10746;
	add.s64 	%rd10749, %rd10748, %rd10747;
	and.b64  	%rd10750, %rd10749, 4294967295;
	shr.u64 	%rd10751, %rd10749, 32;
	mul.wide.u32 	%rd10752, %r2237, %r2264;
	add.s64 	%rd10753, %rd10720, %rd10752;
	and.b64  	%rd10754, %rd10753, 4294967295;
	shr.u64 	%rd10755, %rd10753, 32;
	mul.wide.u32 	%rd10756, %r2238, %r2264;
	add.s64 	%rd10757, %rd10725, %rd10755;
	add.s64 	%rd10758, %rd10757, %rd10756;
	and.b64  	%rd10759, %rd10758, 4294967295;
	shr.u64 	%rd10760, %rd10758, 32;
	mul.wide.u32 	%rd10761, %r2239, %r2264;
	add.s64 	%rd10762, %rd10730, %rd10760;
	add.s64 	%rd10763, %rd10762, %rd10761;
	and.b64  	%rd10764, %rd10763, 4294967295;
	shr.u64 	%rd10765, %rd10763, 32;
	mul.wide.u32 	%rd10766, %r2240, %r2264;
	add.s64 	%rd10767, %rd10735, %rd10765;
	add.s64 	%rd10768, %rd10767, %rd10766;
	and.b64  	%rd10769, %rd10768, 4294967295;
	shr.u64 	%rd10770, %rd10768, 32;
	mul.wide.u32 	%rd10771, %r2241, %r2264;
	add.s64 	%rd10772, %rd10740, %rd10770;
	add.s64 	%rd10773, %rd10772, %rd10771;
	and.b64  	%rd10774, %rd10773, 4294967295;
	shr.u64 	%rd10775, %rd10773, 32;
	mul.wide.u32 	%rd10776, %r2259, %r2264;
	add.s64 	%rd10777, %rd10745, %rd10775;
	add.s64 	%rd10778, %rd10777, %rd10776;
	and.b64  	%rd10779, %rd10778, 4294967295;
	shr.u64 	%rd10780, %rd10778, 32;
	mul.wide.u32 	%rd10781, %r2260, %r2264;
	add.s64 	%rd10782, %rd10750, %rd10780;
	add.s64 	%rd10783, %rd10782, %rd10781;
	and.b64  	%rd10784, %rd10783, 4294967295;
	shr.u64 	%rd10785, %rd10783, 32;
	mul.wide.u32 	%rd10786, %r2261, %r2264;
	add.s64 	%rd10787, %rd10751, %rd10785;
	add.s64 	%rd10788, %rd10787, %rd10786;
	and.b64  	%rd10789, %rd10788, 4294967295;
	shr.u64 	%rd10790, %rd10788, 32;
	mul.wide.u32 	%rd10791, %r2237, %r2265;
	add.s64 	%rd10792, %rd10759, %rd10791;
	and.b64  	%rd10793, %rd10792, 4294967295;
	shr.u64 	%rd10794, %rd10792, 32;
	mul.wide.u32 	%rd10795, %r2238, %r2265;
	add.s64 	%rd10796, %rd10764, %rd10794;
	add.s64 	%rd10797, %rd10796, %rd10795;
	and.b64  	%rd10798, %rd10797, 4294967295;
	shr.u64 	%rd10799, %rd10797, 32;
	mul.wide.u32 	%rd10800, %r2239, %r2265;
	add.s64 	%rd10801, %rd10769, %rd10799;
	add.s64 	%rd10802, %rd10801, %rd10800;
	and.b64  	%rd10803, %rd10802, 4294967295;
	shr.u64 	%rd10804, %rd10802, 32;
	mul.wide.u32 	%rd10805, %r2240, %r2265;
	add.s64 	%rd10806, %rd10774, %rd10804;
	add.s64 	%rd10807, %rd10806, %rd10805;
	and.b64  	%rd10808, %rd10807, 4294967295;
	shr.u64 	%rd10809, %rd10807, 32;
	mul.wide.u32 	%rd10810, %r2241, %r2265;
	add.s64 	%rd10811, %rd10779, %rd10809;
	add.s64 	%rd10812, %rd10811, %rd10810;
	and.b64  	%rd10813, %rd10812, 4294967295;
	shr.u64 	%rd10814, %rd10812, 32;
	mul.wide.u32 	%rd10815, %r2259, %r2265;
	add.s64 	%rd10816, %rd10784, %rd10814;
	add.s64 	%rd10817, %rd10816, %rd10815;
	and.b64  	%rd10818, %rd10817, 4294967295;
	shr.u64 	%rd10819, %rd10817, 32;
	mul.wide.u32 	%rd10820, %r2260, %r2265;
	add.s64 	%rd10821, %rd10789, %rd10819;
	add.s64 	%rd10822, %rd10821, %rd10820;
	and.b64  	%rd10823, %rd10822, 4294967295;
	shr.u64 	%rd10824, %rd10822, 32;
	mul.wide.u32 	%rd10825, %r2261, %r2265;
	add.s64 	%rd10826, %rd10790, %rd10824;
	add.s64 	%rd10827, %rd10826, %rd10825;
	and.b64  	%rd10828, %rd10827, 4294967295;
	shr.u64 	%rd10829, %rd10827, 32;
	mul.wide.u32 	%rd10830, %r2237, %r2266;
	add.s64 	%rd10831, %rd10798, %rd10830;
	and.b64  	%rd10832, %rd10831, 4294967295;
	shr.u64 	%rd10833, %rd10831, 32;
	mul.wide.u32 	%rd10834, %r2238, %r2266;
	add.s64 	%rd10835, %rd10803, %rd10833;
	add.s64 	%rd10836, %rd10835, %rd10834;
	and.b64  	%rd10837, %rd10836, 4294967295;
	shr.u64 	%rd10838, %rd10836, 32;
	mul.wide.u32 	%rd10839, %r2239, %r2266;
	add.s64 	%rd10840, %rd10808, %rd10838;
	add.s64 	%rd10841, %rd10840, %rd10839;
	and.b64  	%rd10842, %rd10841, 4294967295;
	shr.u64 	%rd10843, %rd10841, 32;
	mul.wide.u32 	%rd10844, %r2240, %r2266;
	add.s64 	%rd10845, %rd10813, %rd10843;
	add.s64 	%rd10846, %rd10845, %rd10844;
	and.b64  	%rd10847, %rd10846, 4294967295;
	shr.u64 	%rd10848, %rd10846, 32;
	mul.wide.u32 	%rd10849, %r2241, %r2266;
	add.s64 	%rd10850, %rd10818, %rd10848;
	add.s64 	%rd10851, %rd10850, %rd10849;
	and.b64  	%rd10852, %rd10851, 4294967295;
	shr.u64 	%rd10853, %rd10851, 32;
	mul.wide.u32 	%rd10854, %r2259, %r2266;
	add.s64 	%rd10855, %rd10823, %rd10853;
	add.s64 	%rd10856, %rd10855, %rd10854;
	and.b64  	%rd10857, %rd10856, 4294967295;
	shr.u64 	%rd10858, %rd10856, 32;
	mul.wide.u32 	%rd10859, %r2260, %r2266;
	add.s64 	%rd10860, %rd10828, %rd10858;
	add.s64 	%rd10861, %rd10860, %rd10859;
	and.b64  	%rd10862, %rd10861, 4294967295;
	shr.u64 	%rd10863, %rd10861, 32;
	mul.wide.u32 	%rd10864, %r2261, %r2266;
	add.s64 	%rd10865, %rd10829, %rd10863;
	add.s64 	%rd10866, %rd10865, %rd10864;
	and.b64  	%rd10867, %rd10866, 4294967295;
	shr.u64 	%rd10868, %rd10866, 32;
	mul.wide.u32 	%rd10869, %r2237, %r2284;
	add.s64 	%rd10870, %rd10837, %rd10869;
	and.b64  	%rd10871, %rd10870, 4294967295;
	shr.u64 	%rd10872, %rd10870, 32;
	mul.wide.u32 	%rd10873, %r2238, %r2284;
	add.s64 	%rd10874, %rd10842, %rd10872;
	add.s64 	%rd10875, %rd10874, %rd10873;
	and.b64  	%rd10876, %rd10875, 4294967295;
	shr.u64 	%rd10877, %rd10875, 32;
	mul.wide.u32 	%rd10878, %r2239, %r2284;
	add.s64 	%rd10879, %rd10847, %rd10877;
	add.s64 	%rd10880, %rd10879, %rd10878;
	and.b64  	%rd10881, %rd10880, 4294967295;
	shr.u64 	%rd10882, %rd10880, 32;
	mul.wide.u32 	%rd10883, %r2240, %r2284;
	add.s64 	%rd10884, %rd10852, %rd10882;
	add.s64 	%rd10885, %rd10884, %rd10883;
	and.b64  	%rd10886, %rd10885, 4294967295;
	shr.u64 	%rd10887, %rd10885, 32;
	mul.wide.u32 	%rd10888, %r2241, %r2284;
	add.s64 	%rd10889, %rd10857, %rd10887;
	add.s64 	%rd10890, %rd10889, %rd10888;
	and.b64  	%rd10891, %rd10890, 4294967295;
	shr.u64 	%rd10892, %rd10890, 32;
	mul.wide.u32 	%rd10893, %r2259, %r2284;
	add.s64 	%rd10894, %rd10862, %rd10892;
	add.s64 	%rd10895, %rd10894, %rd10893;
	and.b64  	%rd10896, %rd10895, 4294967295;
	shr.u64 	%rd10897, %rd10895, 32;
	mul.wide.u32 	%rd10898, %r2260, %r2284;
	add.s64 	%rd10899, %rd10867, %rd10897;
	add.s64 	%rd10900, %rd10899, %rd10898;
	and.b64  	%rd10901, %rd10900, 4294967295;
	shr.u64 	%rd10902, %rd10900, 32;
	mul.wide.u32 	%rd10903, %r2261, %r2284;
	add.s64 	%rd10904, %rd10868, %rd10902;
	add.s64 	%rd10905, %rd10904, %rd10903;
	and.b64  	%rd10906, %rd10905, 4294967295;
	shr.u64 	%rd10907, %rd10905, 32;
	mul.wide.u32 	%rd10908, %r2237, %r2285;
	add.s64 	%rd10909, %rd10876, %rd10908;
	and.b64  	%rd10910, %rd10909, 4294967295;
	shr.u64 	%rd10911, %rd10909, 32;
	mul.wide.u32 	%rd10912, %r2238, %r2285;
	add.s64 	%rd10913, %rd10881, %rd10911;
	add.s64 	%rd10914, %rd10913, %rd10912;
	and.b64  	%rd10915, %rd10914, 4294967295;
	shr.u64 	%rd10916, %rd10914, 32;
	mul.wide.u32 	%rd10917, %r2239, %r2285;
	add.s64 	%rd10918, %rd10886, %rd10916;
	add.s64 	%rd10919, %rd10918, %rd10917;
	and.b64  	%rd10920, %rd10919, 4294967295;
	shr.u64 	%rd10921, %rd10919, 32;
	mul.wide.u32 	%rd10922, %r2240, %r2285;
	add.s64 	%rd10923, %rd10891, %rd10921;
	add.s64 	%rd10924, %rd10923, %rd10922;
	and.b64  	%rd10925, %rd10924, 4294967295;
	shr.u64 	%rd10926, %rd10924, 32;
	mul.wide.u32 	%rd10927, %r2241, %r2285;
	add.s64 	%rd10928, %rd10896, %rd10926;
	add.s64 	%rd10929, %rd10928, %rd10927;
	and.b64  	%rd10930, %rd10929, 4294967295;
	shr.u64 	%rd10931, %rd10929, 32;
	mul.wide.u32 	%rd10932, %r2259, %r2285;
	add.s64 	%rd10933, %rd10901, %rd10931;
	add.s64 	%rd10934, %rd10933, %rd10932;
	and.b64  	%rd10935, %rd10934, 4294967295;
	shr.u64 	%rd10936, %rd10934, 32;
	mul.wide.u32 	%rd10937, %r2260, %r2285;
	add.s64 	%rd10938, %rd10906, %rd10936;
	add.s64 	%rd10939, %rd10938, %rd10937;
	and.b64  	%rd10940, %rd10939, 4294967295;
	shr.u64 	%rd10941, %rd10939, 32;
	mul.wide.u32 	%rd10942, %r2261, %r2285;
	add.s64 	%rd10943, %rd10907, %rd10941;
	add.s64 	%rd10944, %rd10943, %rd10942;
	and.b64  	%rd10945, %rd10944, 4294967295;
	shr.u64 	%rd10946, %rd10944, 32;
	mul.wide.u32 	%rd10947, %r2237, %r2286;
	add.s64 	%rd10948, %rd10915, %rd10947;
	and.b64  	%rd10949, %rd10948, 4294967295;
	shr.u64 	%rd10950, %rd10948, 32;
	mul.wide.u32 	%rd10951, %r2238, %r2286;
	add.s64 	%rd10952, %rd10920, %rd10950;
	add.s64 	%rd10953, %rd10952, %rd10951;
	and.b64  	%rd10954, %rd10953, 4294967295;
	shr.u64 	%rd10955, %rd10953, 32;
	mul.wide.u32 	%rd10956, %r2239, %r2286;
	add.s64 	%rd10957, %rd10925, %rd10955;
	add.s64 	%rd10958, %rd10957, %rd10956;
	and.b64  	%rd10959, %rd10958, 4294967295;
	shr.u64 	%rd10960, %rd10958, 32;
	mul.wide.u32 	%rd10961, %r2240, %r2286;
	add.s64 	%rd10962, %rd10930, %rd10960;
	add.s64 	%rd10963, %rd10962, %rd10961;
	and.b64  	%rd10964, %rd10963, 4294967295;
	shr.u64 	%rd10965, %rd10963, 32;
	mul.wide.u32 	%rd10966, %r2241, %r2286;
	add.s64 	%rd10967, %rd10935, %rd10965;
	add.s64 	%rd10968, %rd10967, %rd10966;
	and.b64  	%rd10969, %rd10968, 4294967295;
	shr.u64 	%rd10970, %rd10968, 32;
	mul.wide.u32 	%rd10971, %r2259, %r2286;
	add.s64 	%rd10972, %rd10940, %rd10970;
	add.s64 	%rd10973, %rd10972, %rd10971;
	and.b64  	%rd10974, %rd10973, 4294967295;
	shr.u64 	%rd10975, %rd10973, 32;
	mul.wide.u32 	%rd10976, %r2260, %r2286;
	add.s64 	%rd10977, %rd10945, %rd10975;
	add.s64 	%rd10978, %rd10977, %rd10976;
	and.b64  	%rd10979, %rd10978, 4294967295;
	shr.u64 	%rd10980, %rd10978, 32;
	mul.wide.u32 	%rd10981, %r2261, %r2286;
	add.s64 	%rd10982, %rd10946, %rd10980;
	add.s64 	%rd10983, %rd10982, %rd10981;
	and.b64  	%rd10984, %rd10983, 4294967295;
	shr.u64 	%rd10985, %rd10983, 32;
	mad.lo.s64 	%rd10986, %rd10954, 977, %rd10683;
	shr.u64 	%rd10987, %rd10986, 32;
	mad.lo.s64 	%rd10988, %rd10959, 977, %rd10987;
	add.s64 	%rd10989, %rd10988, %rd10715;
	and.b64  	%rd10990, %rd10989, 4294967295;
	shr.u64 	%rd10991, %rd10989, 32;
	mad.lo.s64 	%rd10992, %rd10964, 977, %rd10991;
	add.s64 	%rd10993, %rd10992, %rd10754;
	and.b64  	%rd10994, %rd10993, 4294967295;
	shr.u64 	%rd10995, %rd10993, 32;
	mad.lo.s64 	%rd10996, %rd10969, 977, %rd10995;
	add.s64 	%rd10997, %rd10996, %rd10793;
	and.b64  	%rd10998, %rd10997, 4294967295;
	shr.u64 	%rd10999, %rd10997, 32;
	mad.lo.s64 	%rd11000, %rd10974, 977, %rd10999;
	add.s64 	%rd11001, %rd11000, %rd10832;
	and.b64  	%rd11002, %rd11001, 4294967295;
	shr.u64 	%rd11003, %rd11001, 32;
	mad.lo.s64 	%rd11004, %rd10979, 977, %rd11003;
	add.s64 	%rd11005, %rd11004, %rd10871;
	and.b64  	%rd11006, %rd11005, 4294967295;
	shr.u64 	%rd11007, %rd11005, 32;
	mad.lo.s64 	%rd11008, %rd10984, 977, %rd11007;
	add.s64 	%rd11009, %rd11008, %rd10910;
	and.b64  	%rd11010, %rd11009, 4294967295;
	shr.u64 	%rd11011, %rd11009, 32;
	mad.lo.s64 	%rd11012, %rd10985, 977, %rd11011;
	add.s64 	%rd11013, %rd11012, %rd10949;
	and.b64  	%rd11014, %rd11013, 4294967295;
	shr.u64 	%rd11015, %rd11013, 32;
	add.s64 	%rd619, %rd10954, %rd10990;
	shr.u64 	%rd11016, %rd619, 32;
	add.s64 	%rd11017, %rd10959, %rd11016;
	add.s64 	%rd11018, %rd11017, %rd10994;
	shr.u64 	%rd11019, %rd11018, 32;
	add.s64 	%rd11020, %rd10964, %rd11019;
	add.s64 	%rd11021, %rd11020, %rd10998;
	shr.u64 	%rd11022, %rd11021, 32;
	add.s64 	%rd11023, %rd10969, %rd11022;
	add.s64 	%rd11024, %rd11023, %rd11002;
	shr.u64 	%rd11025, %rd11024, 32;
	add.s64 	%rd11026, %rd10974, %rd11025;
	add.s64 	%rd11027, %rd11026, %rd11006;
	shr.u64 	%rd11028, %rd11027, 32;
	add.s64 	%rd11029, %rd10979, %rd11028;
	add.s64 	%rd11030, %rd11029, %rd11010;
	shr.u64 	%rd11031, %rd11030, 32;
	add.s64 	%rd11032, %rd10984, %rd11031;
	add.s64 	%rd11033, %rd11032, %rd11014;
	shr.u64 	%rd11034, %rd11033, 32;
	add.s64 	%rd11035, %rd11034, %rd11015;
	add.s64 	%rd620, %rd10986, %rd11035;
	cvt.u32.u64 	%r2287, %rd620;
	cvt.u32.u64 	%r2288, %rd619;
	cvt.u32.u64 	%r2289, %rd11018;
	cvt.u32.u64 	%r2290, %rd11021;
	cvt.u32.u64 	%r2291, %rd11024;
	cvt.u32.u64 	%r2309, %rd11027;
	cvt.u32.u64 	%r2310, %rd11030;
	cvt.u32.u64 	%r2311, %rd11033;
	setp.ne.s32 	%p277, %r2311, -1;
	@%p277 bra 	$L__BB0_324;
	setp.ne.s32 	%p278, %r2310, -1;
	mov.b32 	%r2311, -1;
	@%p278 bra 	$L__BB0_324;
	setp.ne.s32 	%p279, %r2309, -1;
	mov.b32 	%r2310, -1;
	mov.u32 	%r2311, %r2310;
	@%p279 bra 	$L__BB0_324;
	setp.ne.s32 	%p280, %r2291, -1;
	mov.b32 	%r2309, -1;
	mov.u32 	%r2310, %r2309;
	mov.u32 	%r2311, %r2309;
	@%p280 bra 	$L__BB0_324;
	setp.ne.s32 	%p281, %r2290, -1;
	mov.b32 	%r2291, -1;
	mov.u32 	%r2309, %r2291;
	mov.u32 	%r2310, %r2291;
	mov.u32 	%r2311, %r2291;
	@%p281 bra 	$L__BB0_324;
	setp.ne.s32 	%p282, %r2289, -1;
	mov.b32 	%r2290, -1;
	mov.u32 	%r2291, %r2290;
	mov.u32 	%r2309, %r2290;
	mov.u32 	%r2310, %r2290;
	mov.u32 	%r2311, %r2290;
	@%p282 bra 	$L__BB0_324;
	mov.b32 	%r2289, -1;
	setp.eq.s32 	%p283, %r2288, -1;
	@%p283 bra 	$L__BB0_323;
	setp.ne.s32 	%p284, %r2288, -2;
	mov.u32 	%r2290, %r2289;
	mov.u32 	%r2291, %r2289;
	mov.u32 	%r2309, %r2289;
	mov.u32 	%r2310, %r2289;
	mov.u32 	%r2311, %r2289;
	@%p284 bra 	$L__BB0_324;
	setp.lt.u32 	%p285, %r2287, -977;
	mov.b32 	%r2288, -2;
	mov.u32 	%r2290, %r2289;
	mov.u32 	%r2291, %r2289;
	mov.u32 	%r2309, %r2289;
	mov.u32 	%r2310, %r2289;
	mov.u32 	%r2311, %r2289;
	@%p285 bra 	$L__BB0_324;
$L__BB0_323:
	and.b64  	%rd11036, %rd620, 4294967295;
	add.s64 	%rd11037, %rd11036, -4294966319;
	cvt.u32.u64 	%r2287, %rd11037;
	shr.s64 	%rd11038, %rd11037, 63;
	and.b64  	%rd11039, %rd619, 4294967295;
	add.s64 	%rd11040, %rd11038, %rd11039;
	add.s64 	%rd11041, %rd11040, -4294967294;
	cvt.u32.u64 	%r2288, %rd11041;
	shr.s64 	%rd11042, %rd11041, 63;
	cvt.u32.u64 	%r2289, %rd11042;
	mov.u32 	%r2290, %r2289;
	mov.u32 	%r2291, %r2289;
	mov.u32 	%r2309, %r2289;
	mov.u32 	%r2310, %r2289;
	mov.u32 	%r2311, %r2289;
$L__BB0_324:
	mov.b32 	%r2303, 0;
$L__BB0_325:
	mul.wide.u32 	%rd11043, %r2287, %r2287;
	and.b64  	%rd11044, %rd11043, 4294967293;
	shr.u64 	%rd11045, %rd11043, 32;
	mul.wide.u32 	%rd11046, %r2288, %r2287;
	add.s64 	%rd11047, %rd11045, %rd11046;
	and.b64  	%rd11048, %rd11047, 4294967295;
	shr.u64 	%rd11049, %rd11047, 32;
	mul.wide.u32 	%rd11050, %r2289, %r2287;
	add.s64 	%rd11051, %rd11049, %rd11050;
	and.b64  	%rd11052, %rd11051, 4294967295;
	shr.u64 	%rd11053, %rd11051, 32;
	mul.wide.u32 	%rd11054, %r2290, %r2287;
	add.s64 	%rd11055, %rd11053, %rd11054;
	and.b64  	%rd11056, %rd11055, 4294967295;
	shr.u64 	%rd11057, %rd11055, 32;
	mul.wide.u32 	%rd11058, %r2291, %r2287;
	add.s64 	%rd11059, %rd11057, %rd11058;
	and.b64  	%rd11060, %rd11059, 4294967295;
	shr.u64 	%rd11061, %rd11059, 32;
	mul.wide.u32 	%rd11062, %r2309, %r2287;
	add.s64 	%rd11063, %rd11061, %rd11062;
	and.b64  	%rd11064, %rd11063, 4294967295;
	shr.u64 	%rd11065, %rd11063, 32;
	mul.wide.u32 	%rd11066, %r2310, %r2287;
	add.s64 	%rd11067, %rd11065, %rd11066;
	and.b64  	%rd11068, %rd11067, 4294967295;
	shr.u64 	%rd11069, %rd11067, 32;
	mul.wide.u32 	%rd11070, %r2311, %r2287;
	add.s64 	%rd11071, %rd11069, %rd11070;
	and.b64  	%rd11072, %rd11071, 4294967295;
	shr.u64 	%rd11073, %rd11071, 32;
	add.s64 	%rd11074, %rd11048, %rd11046;
	and.b64  	%rd11075, %rd11074, 4294967295;
	shr.u64 	%rd11076, %rd11074, 32;
	mul.wide.u32 	%rd11077, %r2288, %r2288;
	add.s64 	%rd11078, %rd11052, %rd11076;
	add.s64 	%rd11079, %rd11078, %rd11077;
	and.b64  	%rd11080, %rd11079, 4294967295;
	shr.u64 	%rd11081, %rd11079, 32;
	mul.wide.u32 	%rd11082, %r2289, %r2288;
	add.s64 	%rd11083, %rd11056, %rd11081;
	add.s64 	%rd11084, %rd11083, %rd11082;
	and.b64  	%rd11085, %rd11084, 4294967295;
	shr.u64 	%rd11086, %rd11084, 32;
	mul.wide.u32 	%rd11087, %r2290, %r2288;
	add.s64 	%rd11088, %rd11060, %rd11086;
	add.s64 	%rd11089, %rd11088, %rd11087;
	and.b64  	%rd11090, %rd11089, 4294967295;
	shr.u64 	%rd11091, %rd11089, 32;
	mul.wide.u32 	%rd11092, %r2291, %r2288;
	add.s64 	%rd11093, %rd11064, %rd11091;
	add.s64 	%rd11094, %rd11093, %rd11092;
	and.b64  	%rd11095, %rd11094, 4294967295;
	shr.u64 	%rd11096, %rd11094, 32;
	mul.wide.u32 	%rd11097, %r2309, %r2288;
	add.s64 	%rd11098, %rd11068, %rd11096;
	add.s64 	%rd11099, %rd11098, %rd11097;
	and.b64  	%rd11100, %rd11099, 4294967295;
	shr.u64 	%rd11101, %rd11099, 32;
	mul.wide.u32 	%rd11102, %r2310, %r2288;
	add.s64 	%rd11103, %rd11072, %rd11101;
	add.s64 	%rd11104, %rd11103, %rd11102;
	and.b64  	%rd11105, %rd11104, 4294967295;
	shr.u64 	%rd11106, %rd11104, 32;
	mul.wide.u32 	%rd11107, %r2311, %r2288;
	add.s64 	%rd11108, %rd11073, %rd11106;
	add.s64 	%rd11109, %rd11108, %rd11107;
	and.b64  	%rd11110, %rd11109, 4294967295;
	shr.u64 	%rd11111, %rd11109, 32;
	add.s64 	%rd11112, %rd11080, %rd11050;
	and.b64  	%rd11113, %rd11112, 4294967295;
	shr.u64 	%rd11114, %rd11112, 32;
	add.s64 	%rd11115, %rd11085, %rd11114;
	add.s64 	%rd11116, %rd11115, %rd11082;
	and.b64  	%rd11117, %rd11116, 4294967295;
	shr.u64 	%rd11118, %rd11116, 32;
	mul.wide.u32 	%rd11119, %r2289, %r2289;
	add.s64 	%rd11120, %rd11090, %rd11118;
	add.s64 	%rd11121, %rd11120, %rd11119;
	and.b64  	%rd11122, %rd11121, 4294967295;
	shr.u64 	%rd11123, %rd11121, 32;
	mul.wide.u32 	%rd11124, %r2290, %r2289;
	add.s64 	%rd11125, %rd11095, %rd11123;
	add.s64 	%rd11126, %rd11125, %rd11124;
	and.b64  	%rd11127, %rd11126, 4294967295;
	shr.u64 	%rd11128, %rd11126, 32;
	mul.wide.u32 	%rd11129, %r2291, %r2289;
	add.s64 	%rd11130, %rd11100, %rd11128;
	add.s64 	%rd11131, %rd11130, %rd11129;
	and.b64  	%rd11132, %rd11131, 4294967295;
	shr.u64 	%rd11133, %rd11131, 32;
	mul.wide.u32 	%rd11134, %r2309, %r2289;
	add.s64 	%rd11135, %rd11105, %rd11133;
	add.s64 	%rd11136, %rd11135, %rd11134;
	and.b64  	%rd11137, %rd11136, 4294967295;
	shr.u64 	%rd11138, %rd11136, 32;
	mul.wide.u32 	%rd11139, %r2310, %r2289;
	add.s64 	%rd11140, %rd11110, %rd11138;
	add.s64 	%rd11141, %rd11140, %rd11139;
	and.b64  	%rd11142, %rd11141, 4294967295;
	shr.u64 	%rd11143, %rd11141, 32;
	mul.wide.u32 	%rd11144, %r2311, %r2289;
	add.s64 	%rd11145, %rd11111, %rd11143;
	add.s64 	%rd11146, %rd11145, %rd11144;
	and.b64  	%rd11147, %rd11146, 4294967295;
	shr.u64 	%rd11148, %rd11146, 32;
	add.s64 	%rd11149, %rd11117, %rd11054;
	and.b64  	%rd11150, %rd11149, 4294967295;
	shr.u64 	%rd11151, %rd11149, 32;
	add.s64 	%rd11152, %rd11122, %rd11151;
	add.s64 	%rd11153, %rd11152, %rd11087;
	and.b64  	%rd11154, %rd11153, 4294967295;
	shr.u64 	%rd11155, %rd11153, 32;
	add.s64 	%rd11156, %rd11127, %rd11155;
	add.s64 	%rd11157, %rd11156, %rd11124;
	and.b64  	%rd11158, %rd11157, 4294967295;
	shr.u64 	%rd11159, %rd11157, 32;
	mul.wide.u32 	%rd11160, %r2290, %r2290;
	add.s64 	%rd11161, %rd11132, %rd11159;
	add.s64 	%rd11162, %rd11161, %rd11160;
	and.b64  	%rd11163, %rd11162, 4294967295;
	shr.u64 	%rd11164, %rd11162, 32;
	mul.wide.u32 	%rd11165, %r2291, %r2290;
	add.s64 	%rd11166, %rd11137, %rd11164;
	add.s64 	%rd11167, %rd11166, %rd11165;
	and.b64  	%rd11168, %rd11167, 4294967295;
	shr.u64 	%rd11169, %rd11167, 32;
	mul.wide.u32 	%rd11170, %r2309, %r2290;
	add.s64 	%rd11171, %rd11142, %rd11169;
	add.s64 	%rd11172, %rd11171, %rd11170;
	and.b64  	%rd11173, %rd11172, 4294967295;
	shr.u64 	%rd11174, %rd11172, 32;
	mul.wide.u32 	%rd11175, %r2310, %r2290;
	add.s64 	%rd11176, %rd11147, %rd11174;
	add.s64 	%rd11177, %rd11176, %rd11175;
	and.b64  	%rd11178, %rd11177, 4294967295;
	shr.u64 	%rd11179, %rd11177, 32;
	mul.wide.u32 	%rd11180, %r2311, %r2290;
	add.s64 	%rd11181, %rd11148, %rd11179;
	add.s64 	%rd11182, %rd11181, %rd11180;
	and.b64  	%rd11183, %rd11182, 4294967295;
	shr.u64 	%rd11184, %rd11182, 32;
	add.s64 	%rd11185, %rd11154, %rd11058;
	and.b64  	%rd11186, %rd11185, 4294967295;
	shr.u64 	%rd11187, %rd11185, 32;
	add.s64 	%rd11188, %rd11158, %rd11187;
	add.s64 	%rd11189, %rd11188, %rd11092;
	and.b64  	%rd11190, %rd11189, 4294967295;
	shr.u64 	%rd11191, %rd11189, 32;
	add.s64 	%rd11192, %rd11163, %rd11191;
	add.s64 	%rd11193, %rd11192, %rd11129;
	and.b64  	%rd11194, %rd11193, 4294967295;
	shr.u64 	%rd11195, %rd11193, 32;
	add.s64 	%rd11196, %rd11168, %rd11195;
	add.s64 	%rd11197, %rd11196, %rd11165;
	and.b64  	%rd11198, %rd11197, 4294967295;
	shr.u64 	%rd11199, %rd11197, 32;
	mul.wide.u32 	%rd11200, %r2291, %r2291;
	add.s64 	%rd11201, %rd11173, %rd11199;
	add.s64 	%rd11202, %rd11201, %rd11200;
	and.b64  	%rd11203, %rd11202, 4294967295;
	shr.u64 	%rd11204, %rd11202, 32;
	mul.wide.u32 	%rd11205, %r2309, %r2291;
	add.s64 	%rd11206, %rd11178, %rd11204;
	add.s64 	%rd11207, %rd11206, %rd11205;
	and.b64  	%rd11208, %rd11207, 4294967295;
	shr.u64 	%rd11209, %rd11207, 32;
	mul.wide.u32 	%rd11210, %r2310, %r2291;
	add.s64 	%rd11211, %rd11183, %rd11209;
	add.s64 	%rd11212, %rd11211, %rd11210;
	and.b64  	%rd11213, %rd11212, 4294967295;
	shr.u64 	%rd11214, %rd11212, 32;
	mul.wide.u32 	%rd11215, %r2311, %r2291;
	add.s64 	%rd11216, %rd11184, %rd11214;
	add.s64 	%rd11217, %rd11216, %rd11215;
	and.b64  	%rd11218, %rd11217, 4294967295;
	shr.u64 	%rd11219, %rd11217, 32;
	add.s64 	%rd11220, %rd11190, %rd11062;
	and.b64  	%rd11221, %rd11220, 4294967295;
	shr.u64 	%rd11222, %rd11220, 32;
	add.s64 	%rd11223, %rd11194, %rd11222;
	add.s64 	%rd11224, %rd11223, %rd11097;
	and.b64  	%rd11225, %rd11224, 4294967295;
	shr.u64 	%rd11226, %rd11224, 32;
	add.s64 	%rd11227, %rd11198, %rd11226;
	add.s64 	%rd11228, %rd11227, %rd11134;
	and.b64  	%rd11229, %rd11228, 4294967295;
	shr.u64 	%rd11230, %rd11228, 32;
	add.s64 	%rd11231, %rd11203, %rd11230;
	add.s64 	%rd11232, %rd11231, %rd11170;
	and.b64  	%rd11233, %rd11232, 4294967295;
	shr.u64 	%rd11234, %rd11232, 32;
	add.s64 	%rd11235, %rd11208, %rd11234;
	add.s64 	%rd11236, %rd11235, %rd11205;
	and.b64  	%rd11237, %rd11236, 4294967295;
	shr.u64 	%rd11238, %rd11236, 32;
	mul.wide.u32 	%rd11239, %r2309, %r2309;
	add.s64 	%rd11240, %rd11213, %rd11238;
	add.s64 	%rd11241, %rd11240, %rd11239;
	and.b64  	%rd11242, %rd11241, 4294967295;
	shr.u64 	%rd11243, %rd11241, 32;
	mul.wide.u32 	%rd11244, %r2310, %r2309;
	add.s64 	%rd11245, %rd11218, %rd11243;
	add.s64 	%rd11246, %rd11245, %rd11244;
	and.b64  	%rd11247, %rd11246, 4294967295;
	shr.u64 	%rd11248, %rd11246, 32;
	mul.wide.u32 	%rd11249, %r2311, %r2309;
	add.s64 	%rd11250, %rd11219, %rd11248;
	add.s64 	%rd11251, %rd11250, %rd11249;
	and.b64  	%rd11252, %rd11251, 4294967295;
	shr.u64 	%rd11253, %rd11251, 32;
	add.s64 	%rd11254, %rd11225, %rd11066;
	and.b64  	%rd11255, %rd11254, 4294967295;
	shr.u64 	%rd11256, %rd11254, 32;
	add.s64 	%rd11257, %rd11229, %rd11256;
	add.s64 	%rd11258, %rd11257, %rd11102;
	and.b64  	%rd11259, %rd11258, 4294967295;
	shr.u64 	%rd11260, %rd11258, 32;
	add.s64 	%rd11261, %rd11233, %rd11260;
	add.s64 	%rd11262, %rd11261, %rd11139;
	and.b64  	%rd11263, %rd11262, 4294967295;
	shr.u64 	%rd11264, %rd11262, 32;
	add.s64 	%rd11265, %rd11237, %rd11264;
	add.s64 	%rd11266, %rd11265, %rd11175;
	and.b64  	%rd11267, %rd11266, 4294967295;
	shr.u64 	%rd11268, %rd11266, 32;
	add.s64 	%rd11269, %rd11242, %rd11268;
	add.s64 	%rd11270, %rd11269, %rd11210;
	and.b64  	%rd11271, %rd11270, 4294967295;
	shr.u64 	%rd11272, %rd11270, 32;
	add.s64 	%rd11273, %rd11247, %rd11272;
	add.s64 	%rd11274, %rd11273, %rd11244;
	and.b64  	%rd11275, %rd11274, 4294967295;
	shr.u64 	%rd11276, %rd11274, 32;
	mul.wide.u32 	%rd11277, %r2310, %r2310;
	add.s64 	%rd11278, %rd11252, %rd11276;
	add.s64 	%rd11279, %rd11278, %rd11277;
	and.b64  	%rd11280, %rd11279, 4294967295;
	shr.u64 	%rd11281, %rd11279, 32;
	mul.wide.u32 	%rd11282, %r2311, %r2310;
	add.s64 	%rd11283, %rd11253, %rd11281;
	add.s64 	%rd11284, %rd11283, %rd11282;
	and.b64  	%rd11285, %rd11284, 4294967295;
	shr.u64 	%rd11286, %rd11284, 32;
	add.s64 	%rd11287, %rd11259, %rd11070;
	and.b64  	%rd11288, %rd11287, 4294967295;
	shr.u64 	%rd11289, %rd11287, 32;
	add.s64 	%rd11290, %rd11263, %rd11289;
	add.s64 	%rd11291, %rd11290, %rd11107;
	and.b64  	%rd11292, %rd11291, 4294967295;
	shr.u64 	%rd11293, %rd11291, 32;
	add.s64 	%rd11294, %rd11267, %rd11293;
	add.s64 	%rd11295, %rd11294, %rd11144;
	and.b64  	%rd11296, %rd11295, 4294967295;
	shr.u64 	%rd11297, %rd11295, 32;
	add.s64 	%rd11298, %rd11271, %rd11297;
	add.s64 	%rd11299, %rd11298, %rd11180;
	and.b64  	%rd11300, %rd11299, 4294967295;
	shr.u64 	%rd11301, %rd11299, 32;
	add.s64 	%rd11302, %rd11275, %rd11301;
	add.s64 	%rd11303, %rd11302, %rd11215;
	and.b64  	%rd11304, %rd11303, 4294967295;
	shr.u64 	%rd11305, %rd11303, 32;
	add.s64 	%rd11306, %rd11280, %rd11305;
	add.s64 	%rd11307, %rd11306, %rd11249;
	and.b64  	%rd11308, %rd11307, 4294967295;
	shr.u64 	%rd11309, %rd11307, 32;
	add.s64 	%rd11310, %rd11285, %rd11309;
	add.s64 	%rd11311, %rd11310, %rd11282;
	and.b64  	%rd11312, %rd11311, 4294967295;
	shr.u64 	%rd11313, %rd11311, 32;
	mul.wide.u32 	%rd11314, %r2311, %r2311;
	add.s64 	%rd11315, %rd11286, %rd11313;
	add.s64 	%rd11316, %rd11315, %rd11314;
	and.b64  	%rd11317, %rd11316, 4294967295;
	shr.u64 	%rd11318, %rd11316, 32;
	mad.lo.s64 	%rd11319, %rd11292, 977, %rd11044;
	shr.u64 	%rd11320, %rd11319, 32;
	mad.lo.s64 	%rd11321, %rd11296, 977, %rd11320;
	add.s64 	%rd11322, %rd11321, %rd11075;
	and.b64  	%rd11323, %rd11322, 4294967295;
	shr.u64 	%rd11324, %rd11322, 32;
	mad.lo.s64 	%rd11325, %rd11300, 977, %rd11324;
	add.s64 	%rd11326, %rd11325, %rd11113;
	and.b64  	%rd11327, %rd11326, 4294967295;
	shr.u64 	%rd11328, %rd11326, 32;
	mad.lo.s64 	%rd11329, %rd11304, 977, %rd11328;
	add.s64 	%rd11330, %rd11329, %rd11150;
	and.b64  	%rd11331, %rd11330, 4294967295;
	shr.u64 	%rd11332, %rd11330, 32;
	mad.lo.s64 	%rd11333, %rd11308, 977, %rd11332;
	add.s64 	%rd11334, %rd11333, %rd11186;
	and.b64  	%rd11335, %rd11334, 4294967295;
	shr.u64 	%rd11336, %rd11334, 32;
	mad.lo.s64 	%rd11337, %rd11312, 977, %rd11336;
	add.s64 	%rd11338, %rd11337, %rd11221;
	and.b64  	%rd11339, %rd11338, 4294967295;
	shr.u64 	%rd11340, %rd11338, 32;
	mad.lo.s64 	%rd11341, %rd11317, 977, %rd11340;
	add.s64 	%rd11342, %rd11341, %rd11255;
	and.b64  	%rd11343, %rd11342, 4294967295;
	shr.u64 	%rd11344, %rd11342, 32;
	mad.lo.s64 	%rd11345, %rd11318, 977, %rd11344;
	add.s64 	%rd11346, %rd11345, %rd11288;
	and.b64  	%rd11347, %rd11346, 4294967295;
	shr.u64 	%rd11348, %rd11346, 32;
	add.s64 	%rd621, %rd11292, %rd11323;
	shr.u64 	%rd11349, %rd621, 32;
	add.s64 	%rd11350, %rd11296, %rd11349;
	add.s64 	%rd11351, %rd11350, %rd11327;
	shr.u64 	%rd11352, %rd11351, 32;
	add.s64 	%rd11353, %rd11300, %rd11352;
	add.s64 	%rd11354, %rd11353, %rd11331;
	shr.u64 	%rd11355, %rd11354, 32;
	add.s64 	%rd11356, %rd11304, %rd11355;
	add.s64 	%rd11357, %rd11356, %rd11335;
	shr.u64 	%rd11358, %rd11357, 32;
	add.s64 	%rd11359, %rd11308, %rd11358;
	add.s64 	%rd11360, %rd11359, %rd11339;
	shr.u64 	%rd11361, %rd11360, 32;
	add.s64 	%rd11362, %rd11312, %rd11361;
	add.s64 	%rd11363, %rd11362, %rd11343;
	shr.u64 	%rd11364, %rd11363, 32;
	add.s64 	%rd11365, %rd11317, %rd11364;
	add.s64 	%rd11366, %rd11365, %rd11347;
	shr.u64 	%rd11367, %rd11366, 32;
	add.s64 	%rd11368, %rd11367, %rd11348;
	add.s64 	%rd622, %rd11319, %rd11368;
	cvt.u32.u64 	%r2287, %rd622;
	cvt.u32.u64 	%r2288, %rd621;
	cvt.u32.u64 	%r2289, %rd11351;
	cvt.u32.u64 	%r2290, %rd11354;
	cvt.u32.u64 	%r2291, %rd11357;
	cvt.u32.u64 	%r2309, %rd11360;
	cvt.u32.u64 	%r2310, %rd11363;
	cvt.u32.u64 	%r2311, %rd11366;
	setp.ne.s32 	%p286, %r2311, -1;
	@%p286 bra 	$L__BB0_335;
	setp.ne.s32 	%p287, %r2310, -1;
	mov.b32 	%r2311, -1;
	@%p287 bra 	$L__BB0_335;
	setp.ne.s32 	%p288, %r2309, -1;
	mov.b32 	%r2310, -1;
	mov.u32 	%r2311, %r2310;
	@%p288 bra 	$L__BB0_335;
	setp.ne.s32 	%p289, %r2291, -1;
	mov.b32 	%r2309, -1;
	mov.u32 	%r2310, %r2309;
	mov.u32 	%r2311, %r2309;
	@%p289 bra 	$L__BB0_335;
	setp.ne.s32 	%p290, %r2290, -1;
	mov.b32 	%r2291, -1;
	mov.u32 	%r2309, %r2291;
	mov.u32 	%r2310, %r2291;
	mov.u32 	%r2311, %r2291;
	@%p290 bra 	$L__BB0_335;
	setp.ne.s32 	%p291, %r2289, -1;
	mov.b32 	%r2290, -1;
	mov.u32 	%r2291, %r2290;
	mov.u32 	%r2309, %r2290;
	mov.u32 	%r2310, %r2290;
	mov.u32 	%r2311, %r2290;
	@%p291 bra 	$L__BB0_335;
	mov.b32 	%r2289, -1;
	setp.eq.s32 	%p292, %r2288, -1;
	@%p292 bra 	$L__BB0_334;
	setp.ne.s32 	%p293, %r2288, -2;
	mov.u32 	%r2290, %r2289;
	mov.u32 	%r2291, %r2289;
	mov.u32 	%r2309, %r2289;
	mov.u32 	%r2310, %r2289;
	mov.u32 	%r2311, %r2289;
	@%p293 bra 	$L__BB0_335;
	setp.lt.u32 	%p294, %r2287, -977;
	mov.b32 	%r2288, -2;
	mov.u32 	%r2290, %r2289;
	mov.u32 	%r2291, %r2289;
	mov.u32 	%r2309, %r2289;
	mov.u32 	%r2310, %r2289;
	mov.u32 	%r2311, %r2289;
	@%p294 bra 	$L__BB0_335;
$L__BB0_334:
	and.b64  	%rd11369, %rd622, 4294967295;
	add.s64 	%rd11370, %rd11369, -4294966319;
	cvt.u32.u64 	%r2287, %rd11370;
	shr.s64 	%rd11371, %rd11370, 63;
	and.b64  	%rd11372, %rd621, 4294967295;
	add.s64 	%rd11373, %rd11371, %rd11372;
	add.s64 	%rd11374, %rd11373, -4294967294;
	cvt.u32.u64 	%r2288, %rd11374;
	shr.s64 	%rd11375, %rd11374, 63;
	cvt.u32.u64 	%r2289, %rd11375;
	mov.u32 	%r2290, %r2289;
	mov.u32 	%r2291, %r2289;
	mov.u32 	%r2309, %r2289;
	mov.u32 	%r2310, %r2289;
	mov.u32 	%r2311, %r2289;
$L__BB0_335:
	add.s32 	%r2303, %r2303, 1;
	setp.ne.s32 	%p295, %r2303, 10;
	@%p295 bra 	$L__BB0_325;
	mul.wide.u32 	%rd11376, %r2212, %r2287;
	and.b64  	%rd11377, %rd11376, 4294967295;
	shr.u64 	%rd11378, %rd11376, 32;
	mul.wide.u32 	%rd11379, %r2213, %r2287;
	add.s64 	%rd11380, %rd11378, %rd11379;
	and.b64  	%rd11381, %rd11380, 4294967295;
	shr.u64 	%rd11382, %rd11380, 32;
	mul.wide.u32 	%rd11383, %r2214, %r2287;
	add.s64 	%rd11384, %rd11382, %rd11383;
	and.b64  	%rd11385, %rd11384, 4294967295;
	shr.u64 	%rd11386, %rd11384, 32;
	mul.wide.u32 	%rd11387, %r2215, %r2287;
	add.s64 	%rd11388, %rd11386, %rd11387;
	and.b64  	%rd11389, %rd11388, 4294967295;
	shr.u64 	%rd11390, %rd11388, 32;
	mul.wide.u32 	%rd11391, %r2216, %r2287;
	add.s64 	%rd11392, %rd11390, %rd11391;
	and.b64  	%rd11393, %rd11392, 4294967295;
	shr.u64 	%rd11394, %rd11392, 32;
	mul.wide.u32 	%rd11395, %r2234, %r2287;
	add.s64 	%rd11396, %rd11394, %rd11395;
	and.b64  	%rd11397, %rd11396, 4294967295;
	shr.u64 	%rd11398, %rd11396, 32;
	mul.wide.u32 	%rd11399, %r2235, %r2287;
	add.s64 	%rd11400, %rd11398, %rd11399;
	and.b64  	%rd11401, %rd11400, 4294967295;
	shr.u64 	%rd11402, %rd11400, 32;
	mul.wide.u32 	%rd11403, %r2236, %r2287;
	add.s64 	%rd11404, %rd11402, %rd11403;
	and.b64  	%rd11405, %rd11404, 4294967295;
	shr.u64 	%rd11406, %rd11404, 32;
	mul.wide.u32 	%rd11407, %r2212, %r2288;
	add.s64 	%rd11408, %rd11381, %rd11407;
	and.b64  	%rd11409, %rd11408, 4294967295;
	shr.u64 	%rd11410, %rd11408, 32;
	mul.wide.u32 	%rd11411, %r2213, %r2288;
	add.s64 	%rd11412, %rd11385, %rd11410;
	add.s64 	%rd11413, %rd11412, %rd11411;
	and.b64  	%rd11414, %rd11413, 4294967295;
	shr.u64 	%rd11415, %rd11413, 32;
	mul.wide.u32 	%rd11416, %r2214, %r2288;
	add.s64 	%rd11417, %rd11389, %rd11415;
	add.s64 	%rd11418, %rd11417, %rd11416;
	and.b64  	%rd11419, %rd11418, 4294967295;
	shr.u64 	%rd11420, %rd11418, 32;
	mul.wide.u32 	%rd11421, %r2215, %r2288;
	add.s64 	%rd11422, %rd11393, %rd11420;
	add.s64 	%rd11423, %rd11422, %rd11421;
	and.b64  	%rd11424, %rd11423, 4294967295;
	shr.u64 	%rd11425, %rd11423, 32;
	mul.wide.u32 	%rd11426, %r2216, %r2288;
	add.s64 	%rd11427, %rd11397, %rd11425;
	add.s64 	%rd11428, %rd11427, %rd11426;
	and.b64  	%rd11429, %rd11428, 4294967295;
	shr.u64 	%rd11430, %rd11428, 32;
	mul.wide.u32 	%rd11431, %r2234, %r2288;
	add.s64 	%rd11432, %rd11401, %rd11430;
	add.s64 	%rd11433, %rd11432, %rd11431;
	and.b64  	%rd11434, %rd11433, 4294967295;
	shr.u64 	%rd11435, %rd11433, 32;
	mul.wide.u32 	%rd11436, %r2235, %r2288;
	add.s64 	%rd11437, %rd11405, %rd11435;
	add.s64 	%rd11438, %rd11437, %rd11436;
	and.b64  	%rd11439, %rd11438, 4294967295;
	shr.u64 	%rd11440, %rd11438, 32;
	mul.wide.u32 	%rd11441, %r2236, %r2288;
	add.s64 	%rd11442, %rd11406, %rd11440;
	add.s64 	%rd11443, %rd11442, %rd11441;
	and.b64  	%rd11444, %rd11443, 4294967295;
	shr.u64 	%rd11445, %rd11443, 32;
	mul.wide.u32 	%rd11446, %r2212, %r2289;
	add.s64 	%rd11447, %rd11414, %rd11446;
	and.b64  	%rd11448, %rd11447, 4294967295;
	shr.u64 	%rd11449, %rd11447, 32;
	mul.wide.u32 	%rd11450, %r2213, %r2289;
	add.s64 	%rd11451, %rd11419, %rd11449;
	add.s64 	%rd11452, %rd11451, %rd11450;
	and.b64  	%rd11453, %rd11452, 4294967295;
	shr.u64 	%rd11454, %rd11452, 32;
	mul.wide.u32 	%rd11455, %r2214, %r2289;
	add.s64 	%rd11456, %rd11424, %rd11454;
	add.s64 	%rd11457, %rd11456, %rd11455;
	and.b64  	%rd11458, %rd11457, 4294967295;
	shr.u64 	%rd11459, %rd11457, 32;
	mul.wide.u32 	%rd11460, %r2215, %r2289;
	add.s64 	%rd11461, %rd11429, %rd11459;
	add.s64 	%rd11462, %rd11461, %rd11460;
	and.b64  	%rd11463, %rd11462, 4294967295;
	shr.u64 	%rd11464, %rd11462, 32;
	mul.wide.u32 	%rd11465, %r2216, %r2289;
	add.s64 	%rd11466, %rd11434, %rd11464;
	add.s64 	%rd11467, %rd11466, %rd11465;
	and.b64  	%rd11468, %rd11467, 4294967295;
	shr.u64 	%rd11469, %rd11467, 32;
	mul.wide.u32 	%rd11470, %r2234, %r2289;
	add.s64 	%rd11471, %rd11439, %rd11469;
	add.s64 	%rd11472, %rd11471, %rd11470;
	and.b64  	%rd11473, %rd11472, 4294967295;
	shr.u64 	%rd11474, %rd11472, 32;
	mul.wide.u32 	%rd11475, %r2235, %r2289;
	add.s64 	%rd11476, %rd11444, %rd11474;
	add.s64 	%rd11477, %rd11476, %rd11475;
	and.b64  	%rd11478, %rd11477, 4294967295;
	shr.u64 	%rd11479, %rd11477, 32;
	mul.wide.u32 	%rd11480, %r2236, %r2289;
	add.s64 	%rd11481, %rd11445, %rd11479;
	add.s64 	%rd11482, %rd11481, %rd11480;
	and.b64  	%rd11483, %rd11482, 4294967295;
	shr.u64 	%rd11484, %rd11482, 32;
	mul.wide.u32 	%rd11485, %r2212, %r2290;
	add.s64 	%rd11486, %rd11453, %rd11485;
	and.b64  	%rd11487, %rd11486, 4294967295;
	shr.u64 	%rd11488, %rd11486, 32;
	mul.wide.u32 	%rd11489, %r2213, %r2290;
	add.s64 	%rd11490, %rd11458, %rd11488;
	add.s64 	%rd11491, %rd11490, %rd11489;
	and.b64  	%rd11492, %rd11491, 4294967295;
	shr.u64 	%rd11493, %rd11491, 32;
	mul.wide.u32 	%rd11494, %r2214, %r2290;
	add.s64 	%rd11495, %rd11463, %rd11493;
	add.s64 	%rd11496, %rd11495, %rd11494;
	and.b64  	%rd11497, %rd11496, 4294967295;
	shr.u64 	%rd11498, %rd11496, 32;
	mul.wide.u32 	%rd11499, %r2215, %r2290;
	add.s64 	%rd11500, %rd11468, %rd11498;
	add.s64 	%rd11501, %rd11500, %rd11499;
	and.b64  	%rd11502, %rd11501, 4294967295;
	shr.u64 	%rd11503, %rd11501, 32;
	mul.wide.u32 	%rd11504, %r2216, %r2290;
	add.s64 	%rd11505, %rd11473, %rd11503;
	add.s64 	%rd11506, %rd11505, %rd11504;
	and.b64  	%rd11507, %rd11506, 4294967295;
	shr.u64 	%rd11508, %rd11506, 32;
	mul.wide.u32 	%rd11509, %r2234, %r2290;
	add.s64 	%rd11510, %rd11478, %rd11508;
	add.s64 	%rd11511, %rd11510, %rd11509;
	and.b64  	%rd11512, %rd11511, 4294967295;
	shr.u64 	%rd11513, %rd11511, 32;
	mul.wide.u32 	%rd11514, %r2235, %r2290;
	add.s64 	%rd11515, %rd11483, %rd11513;
	add.s64 	%rd11516, %rd11515, %rd11514;
	and.b64  	%rd11517, %rd11516, 4294967295;
	shr.u64 	%rd11518, %rd11516, 32;
	mul.wide.u32 	%rd11519, %r2236, %r2290;
	add.s64 	%rd11520, %rd11484, %rd11518;
	add.s64 	%rd11521, %rd11520, %rd11519;
	and.b64  	%rd11522, %rd11521, 4294967295;
	shr.u64 	%rd11523, %rd11521, 32;
	mul.wide.u32 	%rd11524, %r2212, %r2291;
	add.s64 	%rd11525, %rd11492, %rd11524;
	and.b64  	%rd11526, %rd11525, 4294967295;
	shr.u64 	%rd11527, %rd11525, 32;
	mul.wide.u32 	%rd11528, %r2213, %r2291;
	add.s64 	%rd11529, %rd11497, %rd11527;
	add.s64 	%rd11530, %rd11529, %rd11528;
	and.b64  	%rd11531, %rd11530, 4294967295;
	shr.u64 	%rd11532, %rd11530, 32;
	mul.wide.u32 	%rd11533, %r2214, %r2291;
	add.s64 	%rd11534, %rd11502, %rd11532;
	add.s64 	%rd11535, %rd11534, %rd11533;
	and.b64  	%rd11536, %rd11535, 4294967295;
	shr.u64 	%rd11537, %rd11535, 32;
	mul.wide.u32 	%rd11538, %r2215, %r2291;
	add.s64 	%rd11539, %rd11507, %rd11537;
	add.s64 	%rd11540, %rd11539, %rd11538;
	and.b64  	%rd11541, %rd11540, 4294967295;
	shr.u64 	%rd11542, %rd11540, 32;
	mul.wide.u32 	%rd11543, %r2216, %r2291;
	add.s64 	%rd11544, %rd11512, %rd11542;
	add.s64 	%rd11545, %rd11544, %rd11543;
	and.b64  	%rd11546, %rd11545, 4294967295;
	shr.u64 	%rd11547, %rd11545, 32;
	mul.wide.u32 	%rd11548, %r2234, %r2291;
	add.s64 	%rd11549, %rd11517, %rd11547;
	add.s64 	%rd11550, %rd11549, %rd11548;
	and.b64  	%rd11551, %rd11550, 4294967295;
	shr.u64 	%rd11552, %rd11550, 32;
	mul.wide.u32 	%rd11553, %r2235, %r2291;
	add.s64 	%rd11554, %rd11522, %rd11552;
	add.s64 	%rd11555, %rd11554, %rd11553;
	and.b64  	%rd11556, %rd11555, 4294967295;
	shr.u64 	%rd11557, %rd11555, 32;
	mul.wide.u32 	%rd11558, %r2236, %r2291;
	add.s64 	%rd11559, %rd11523, %rd11557;
	add.s64 	%rd11560, %rd11559, %rd11558;
	and.b64  	%rd11561, %rd11560, 4294967295;
	shr.u64 	%rd11562, %rd11560, 32;
	mul.wide.u32 	%rd11563, %r2212, %r2309;
	add.s64 	%rd11564, %rd11531, %rd11563;
	and.b64  	%rd11565, %rd11564, 4294967295;
	shr.u64 	%rd11566, %rd11564, 32;
	mul.wide.u32 	%rd11567, %r2213, %r2309;
	add.s64 	%rd11568, %rd11536, %rd11566;
	add.s64 	%rd11569, %rd11568, %rd11567;
	and.b64  	%rd11570, %rd11569, 4294967295;
	shr.u64 	%rd11571, %rd11569, 32;
	mul.wide.u32 	%rd11572, %r2214, %r2309;
	add.s64 	%rd11573, %rd11541, %rd11571;
	add.s64 	%rd11574, %rd11573, %rd11572;
	and.b64  	%rd11575, %rd11574, 4294967295;
	shr.u64 	%rd11576, %rd11574, 32;
	mul.wide.u32 	%rd11577, %r2215, %r2309;
	add.s64 	%rd11578, %rd11546, %rd11576;
	add.s64 	%rd11579, %rd11578, %rd11577;
	and.b64  	%rd11580, %rd11579, 4294967295;
	shr.u64 	%rd11581, %rd11579, 32;
	mul.wide.u32 	%rd11582, %r2216, %r2309;
	add.s64 	%rd11583, %rd11551, %rd11581;
	add.s64 	%rd11584, %rd11583, %rd11582;
	and.b64  	%rd11585, %rd11584, 4294967295;
	shr.u64 	%rd11586, %rd11584, 32;
	mul.wide.u32 	%rd11587, %r2234, %r2309;
	add.s64 	%rd11588, %rd11556, %rd11586;
	add.s64 	%rd11589, %rd11588, %rd11587;
	and.b64  	%rd11590, %rd11589, 4294967295;
	shr.u64 	%rd11591, %rd11589, 32;
	mul.wide.u32 	%rd11592, %r2235, %r2309;
	add.s64 	%rd11593, %rd11561, %rd11591;
	add.s64 	%rd11594, %rd11593, %rd11592;
	and.b64  	%rd11595, %rd11594, 4294967295;
	shr.u64 	%rd11596, %rd11594, 32;
	mul.wide.u32 	%rd11597, %r2236, %r2309;
	add.s64 	%rd11598, %rd11562, %rd11596;
	add.s64 	%rd11599, %rd11598, %rd11597;
	and.b64  	%rd11600, %rd11599, 4294967295;
	shr.u64 	%rd11601, %rd11599, 32;
	mul.wide.u32 	%rd11602, %r2212, %r2310;
	add.s64 	%rd11603, %rd11570, %rd11602;
	and.b64  	%rd11604, %rd11603, 4294967295;
	shr.u64 	%rd11605, %rd11603, 32;
	mul.wide.u32 	%rd11606, %r2213, %r2310;
	add.s64 	%rd11607, %rd11575, %rd11605;
	add.s64 	%rd11608, %rd11607, %rd11606;
	and.b64  	%rd11609, %rd11608, 4294967295;
	shr.u64 	%rd11610, %rd11608, 32;
	mul.wide.u32 	%rd11611, %r2214, %r2310;
	add.s64 	%rd11612, %rd11580, %rd11610;
	add.s64 	%rd11613, %rd11612, %rd11611;
	and.b64  	%rd11614, %rd11613, 4294967295;
	shr.u64 	%rd11615, %rd11613, 32;
	mul.wide.u32 	%rd11616, %r2215, %r2310;
	add.s64 	%rd11617, %rd11585, %rd11615;
	add.s64 	%rd11618, %rd11617, %rd11616;
	and.b64  	%rd11619, %rd11618, 4294967295;
	shr.u64 	%rd11620, %rd11618, 32;
	mul.wide.u32 	%rd11621, %r2216, %r2310;
	add.s64 	%rd11622, %rd11590, %rd11620;
	add.s64 	%rd11623, %rd11622, %rd11621;
	and.b64  	%rd11624, %rd11623, 4294967295;
	shr.u64 	%rd11625, %rd11623, 32;
	mul.wide.u32 	%rd11626, %r2234, %r2310;
	add.s64 	%rd11627, %rd11595, %rd11625;
	add.s64 	%rd11628, %rd11627, %rd11626;
	and.b64  	%rd11629, %rd11628, 4294967295;
	shr.u64 	%rd11630, %rd11628, 32;
	mul.wide.u32 	%rd11631, %r2235, %r2310;
	add.s64 	%rd11632, %rd11600, %rd11630;
	add.s64 	%rd11633, %rd11632, %rd11631;
	and.b64  	%rd11634, %rd11633, 4294967295;
	shr.u64 	%rd11635, %rd11633, 32;
	mul.wide.u32 	%rd11636, %r2236, %r2310;
	add.s64 	%rd11637, %rd11601, %rd11635;
	add.s64 	%rd11638, %rd11637, %rd11636;
	and.b64  	%rd11639, %rd11638, 4294967295;
	shr.u64 	%rd11640, %rd11638, 32;
	mul.wide.u32 	%rd11641, %r2212, %r2311;
	add.s64 	%rd11642, %rd11609, %rd11641;
	and.b64  	%rd11643, %rd11642, 4294967295;
	shr.u64 	%rd11644, %rd11642, 32;
	mul.wide.u32 	%rd11645, %r2213, %r2311;
	add.s64 	%rd11646, %rd11614, %rd11644;
	add.s64 	%rd11647, %rd11646, %rd11645;
	and.b64  	%rd11648, %rd11647, 4294967295;
	shr.u64 	%rd11649, %rd11647, 32;
	mul.wide.u32 	%rd11650, %r2214, %r2311;
	add.s64 	%rd11651, %rd11619, %rd11649;
	add.s64 	%rd11652, %rd11651, %rd11650;
	and.b64  	%rd11653, %rd11652, 4294967295;
	shr.u64 	%rd11654, %rd11652, 32;
	mul.wide.u32 	%rd11655, %r2215, %r2311;
	add.s64 	%rd11656, %rd11624, %rd11654;
	add.s64 	%rd11657, %rd11656, %rd11655;
	and.b64  	%rd11658, %rd11657, 4294967295;
	shr.u64 	%rd11659, %rd11657, 32;
	mul.wide.u32 	%rd11660, %r2216, %r2311;
	add.s64 	%rd11661, %rd11629, %rd11659;
	add.s64 	%rd11662, %rd11661, %rd11660;
	and.b64  	%rd11663, %rd11662, 4294967295;
	shr.u64 	%rd11664, %rd11662, 32;
	mul.wide.u32 	%rd11665, %r2234, %r2311;
	add.s64 	%rd11666, %rd11634, %rd11664;
	add.s64 	%rd11667, %rd11666, %rd11665;
	and.b64  	%rd11668, %rd11667, 4294967295;
	shr.u64 	%rd11669, %rd11667, 32;
	mul.wide.u32 	%rd11670, %r2235, %r2311;
	add.s64 	%rd11671, %rd11639, %rd11669;
	add.s64 	%rd11672, %rd11671, %rd11670;
	and.b64  	%rd11673, %rd11672, 4294967295;
	shr.u64 	%rd11674, %rd11672, 32;
	mul.wide.u32 	%rd11675, %r2236, %r2311;
	add.s64 	%rd11676, %rd11640, %rd11674;
	add.s64 	%rd11677, %rd11676, %rd11675;
	and.b64  	%rd11678, %rd11677, 4294967295;
	shr.u64 	%rd11679, %rd11677, 32;
	mad.lo.s64 	%rd11680, %rd11648, 977, %rd11377;
	shr.u64 	%rd11681, %rd11680, 32;
	mad.lo.s64 	%rd11682, %rd11653, 977, %rd11681;
	add.s64 	%rd11683, %rd11682, %rd11409;
	and.b64  	%rd11684, %rd11683, 4294967295;
	shr.u64 	%rd11685, %rd11683, 32;
	mad.lo.s64 	%rd11686, %rd11658, 977, %rd11685;
	add.s64 	%rd11687, %rd11686, %rd11448;
	and.b64  	%rd11688, %rd11687, 4294967295;
	shr.u64 	%rd11689, %rd11687, 32;
	mad.lo.s64 	%rd11690, %rd11663, 977, %rd11689;
	add.s64 	%rd11691, %rd11690, %rd11487;
	and.b64  	%rd11692, %rd11691, 4294967295;
	shr.u64 	%rd11693, %rd11691, 32;
	mad.lo.s64 	%rd11694, %rd11668, 977, %rd11693;
	add.s64 	%rd11695, %rd11694, %rd11526;
	and.b64  	%rd11696, %rd11695, 4294967295;
	shr.u64 	%rd11697, %rd11695, 32;
	mad.lo.s64 	%rd11698, %rd11673, 977, %rd11697;
	add.s64 	%rd11699, %rd11698, %rd11565;
	and.b64  	%rd11700, %rd11699, 4294967295;
	shr.u64 	%rd11701, %rd11699, 32;
	mad.lo.s64 	%rd11702, %rd11678, 977, %rd11701;
	add.s64 	%rd11703, %rd11702, %rd11604;
	and.b64  	%rd11704, %rd11703, 4294967295;
	shr.u64 	%rd11705, %rd11703, 32;
	mad.lo.s64 	%rd11706, %rd11679, 977, %rd11705;
	add.s64 	%rd11707, %rd11706, %rd11643;
	and.b64  	%rd11708, %rd11707, 4294967295;
	shr.u64 	%rd11709, %rd11707, 32;
	add.s64 	%rd623, %rd11648, %rd11684;
	shr.u64 	%rd11710, %rd623, 32;
	add.s64 	%rd11711, %rd11653, %rd11710;
	add.s64 	%rd11712, %rd11711, %rd11688;
	shr.u64 	%rd11713, %rd11712, 32;
	add.s64 	%rd11714, %rd11658, %rd11713;
	add.s64 	%rd11715, %rd11714, %rd11692;
	shr.u64 	%rd11716, %rd11715, 32;
	add.s64 	%rd11717, %rd11663, %rd11716;
	add.s64 	%rd11718, %rd11717, %rd11696;
	shr.u64 	%rd11719, %rd11718, 32;
	add.s64 	%rd11720, %rd11668, %rd11719;
	add.s64 	%rd11721, %rd11720, %rd11700;
	shr.u64 	%rd11722, %rd11721, 32;
	add.s64 	%rd11723, %rd11673, %rd11722;
	add.s64 	%rd11724, %rd11723, %rd11704;
	shr.u64 	%rd11725, %rd11724, 32;
	add.s64 	%rd11726, %rd11678, %rd11725;
	add.s64 	%rd11727, %rd11726, %rd11708;
	shr.u64 	%rd11728, %rd11727, 32;
	add.s64 	%rd11729, %rd11728, %rd11709;
	add.s64 	%rd624, %rd11680, %rd11729;
	cvt.u32.u64 	%r2312, %rd624;
	cvt.u32.u64 	%r2313, %rd623;
	cvt.u32.u64 	%r2314, %rd11712;
	cvt.u32.u64 	%r2315, %rd11715;
	cvt.u32.u64 	%r2316, %rd11718;
	cvt.u32.u64 	%r2334, %rd11721;
	cvt.u32.u64 	%r2335, %rd11724;
	cvt.u32.u64 	%r2336, %rd11727;
	setp.ne.s32 	%p296, %r2336, -1;
	@%p296 bra 	$L__BB0_346;
	setp.ne.s32 	%p297, %r2335, -1;
	mov.b32 	%r2336, -1;
	@%p297 bra 	$L__BB0_346;
	setp.ne.s32 	%p298, %r2334, -1;
	mov.b32 	%r2335, -1;
	mov.u32 	%r2336, %r2335;
	@%p298 bra 	$L__BB0_346;
	setp.ne.s32 	%p299, %r2316, -1;
	mov.b32 	%r2334, -1;
	mov.u32 	%r2335, %r2334;
	mov.u32 	%r2336, %r2334;
	@%p299 bra 	$L__BB0_346;
	setp.ne.s32 	%p300, %r2315, -1;
	mov.b32 	%r2316, -1;
	mov.u32 	%r2334, %r2316;
	mov.u32 	%r2335, %r2316;
	mov.u32 	%r2336, %r2316;
	@%p300 bra 	$L__BB0_346;
	setp.ne.s32 	%p301, %r2314, -1;
	mov.b32 	%r2315, -1;
	mov.u32 	%r2316, %r2315;
	mov.u32 	%r2334, %r2315;
	mov.u32 	%r2335, %r2315;
	mov.u32 	%r2336, %r2315;
	@%p301 bra 	$L__BB0_346;
	mov.b32 	%r2314, -1;
	setp.eq.s32 	%p302, %r2313, -1;
	@%p302 bra 	$L__BB0_345;
	setp.ne.s32 	%p303, %r2313, -2;
	mov.u32 	%r2315, %r2314;
	mov.u32 	%r2316, %r2314;
	mov.u32 	%r2334, %r2314;
	mov.u32 	%r2335, %r2314;
	mov.u32 	%r2336, %r2314;
	@%p303 bra 	$L__BB0_346;
	setp.lt.u32 	%p304, %r2312, -977;
	mov.b32 	%r2313, -2;
	mov.u32 	%r2315, %r2314;
	mov.u32 	%r2316, %r2314;
	mov.u32 	%r2334, %r2314;
	mov.u32 	%r2335, %r2314;
	mov.u32 	%r2336, %r2314;
	@%p304 bra 	$L__BB0_346;
$L__BB0_345:
	and.b64  	%rd11730, %rd624, 4294967295;
	add.s64 	%rd11731, %rd11730, -4294966319;
	cvt.u32.u64 	%r2312, %rd11731;
	shr.s64 	%rd11732, %rd11731, 63;
	and.b64  	%rd11733, %rd623, 4294967295;
	add.s64 	%rd11734, %rd11732, %rd11733;
	add.s64 	%rd11735, %rd11734, -4294967294;
	cvt.u32.u64 	%r2313, %rd11735;
	shr.s64 	%rd11736, %rd11735, 63;
	cvt.u32.u64 	%r2314, %rd11736;
	mov.u32 	%r2315, %r2314;
	mov.u32 	%r2316, %r2314;
	mov.u32 	%r2334, %r2314;
	mov.u32 	%r2335, %r2314;
	mov.u32 	%r2336, %r2314;
$L__BB0_346:
	mov.b32 	%r2328, 0;
$L__BB0_347:
	mul.wide.u32 	%rd11737, %r2312, %r2312;
	and.b64  	%rd11738, %rd11737, 4294967293;
	shr.u64 	%rd11739, %rd11737, 32;
	mul.wide.u32 	%rd11740, %r2313, %r2312;
	add.s64 	%rd11741, %rd11739, %rd11740;
	and.b64  	%rd11742, %rd11741, 4294967295;
	shr.u64 	%rd11743, %rd11741, 32;
	mul.wide.u32 	%rd11744, %r2314, %r2312;
	add.s64 	%rd11745, %rd11743, %rd11744;
	and.b64  	%rd11746, %rd11745, 4294967295;
	shr.u64 	%rd11747, %rd11745, 32;
	mul.wide.u32 	%rd11748, %r2315, %r2312;
	add.s64 	%rd11749, %rd11747, %rd11748;
	and.b64  	%rd11750, %rd11749, 4294967295;
	shr.u64 	%rd11751, %rd11749, 32;
	mul.wide.u32 	%rd11752, %r2316, %r2312;
	add.s64 	%rd11753, %rd11751, %rd11752;
	and.b64  	%rd11754, %rd11753, 4294967295;
	shr.u64 	%rd11755, %rd11753, 32;
	mul.wide.u32 	%rd11756, %r2334, %r2312;
	add.s64 	%rd11757, %rd11755, %rd11756;
	and.b64  	%rd11758, %rd11757, 4294967295;
	shr.u64 	%rd11759, %rd11757, 32;
	mul.wide.u32 	%rd11760, %r2335, %r2312;
	add.s64 	%rd11761, %rd11759, %rd11760;
	and.b64  	%rd11762, %rd11761, 4294967295;
	shr.u64 	%rd11763, %rd11761, 32;
	mul.wide.u32 	%rd11764, %r2336, %r2312;
	add.s64 	%rd11765, %rd11763, %rd11764;
	and.b64  	%rd11766, %rd11765, 4294967295;
	shr.u64 	%rd11767, %rd11765, 32;
	add.s64 	%rd11768, %rd11742, %rd11740;
	and.b64  	%rd11769, %rd11768, 4294967295;
	shr.u64 	%rd11770, %rd11768, 32;
	mul.wide.u32 	%rd11771, %r2313, %r2313;
	add.s64 	%rd11772, %rd11746, %rd11770;
	add.s64 	%rd11773, %rd11772, %rd11771;
	and.b64  	%rd11774, %rd11773, 4294967295;
	shr.u64 	%rd11775, %rd11773, 32;
	mul.wide.u32 	%rd11776, %r2314, %r2313;
	add.s64 	%rd11777, %rd11750, %rd11775;
	add.s64 	%rd11778, %rd11777, %rd11776;
	and.b64  	%rd11779, %rd11778, 4294967295;
	shr.u64 	%rd11780, %rd11778, 32;
	mul.wide.u32 	%rd11781, %r2315, %r2313;
	add.s64 	%rd11782, %rd11754, %rd11780;
	add.s64 	%rd11783, %rd11782, %rd11781;
	and.b64  	%rd11784, %rd11783, 4294967295;
	shr.u64 	%rd11785, %rd11783, 32;
	mul.wide.u32 	%rd11786, %r2316, %r2313;
	add.s64 	%rd11787, %rd11758, %rd11785;
	add.s64 	%rd11788, %rd11787, %rd11786;
	and.b64  	%rd11789, %rd11788, 4294967295;
	shr.u64 	%rd11790, %rd11788, 32;
	mul.wide.u32 	%rd11791, %r2334, %r2313;
	add.s64 	%rd11792, %rd11762, %rd11790;
	add.s64 	%rd11793, %rd11792, %rd11791;
	and.b64  	%rd11794, %rd11793, 4294967295;
	shr.u64 	%rd11795, %rd11793, 32;
	mul.wide.u32 	%rd11796, %r2335, %r2313;
	add.s64 	%rd11797, %rd11766, %rd11795;
	add.s64 	%rd11798, %rd11797, %rd11796;
	and.b64  	%rd11799, %rd11798, 4294967295;
	shr.u64 	%rd11800, %rd11798, 32;
	mul.wide.u32 	%rd11801, %r2336, %r2313;
	add.s64 	%rd11802, %rd11767, %rd11800;
	add.s64 	%rd11803, %rd11802, %rd11801;
	and.b64  	%rd11804, %rd11803, 4294967295;
	shr.u64 	%rd11805, %rd11803, 32;
	add.s64 	%rd11806, %rd11774, %rd11744;
	and.b64  	%rd11807, %rd11806, 4294967295;
	shr.u64 	%rd11808, %rd11806, 32;
	add.s64 	%rd11809, %rd11779, %rd11808;
	add.s64 	%rd11810, %rd11809, %rd11776;
	and.b64  	%rd11811, %rd11810, 4294967295;
	shr.u64 	%rd11812, %rd11810, 32;
	mul.wide.u32 	%rd11813, %r2314, %r2314;
	add.s64 	%rd11814, %rd11784, %rd11812;
	add.s64 	%rd11815, %rd11814, %rd11813;
	and.b64  	%rd11816, %rd11815, 4294967295;
	shr.u64 	%rd11817, %rd11815, 32;
	mul.wide.u32 	%rd11818, %r2315, %r2314;
	add.s64 	%rd11819, %rd11789, %rd11817;
	add.s64 	%rd11820, %rd11819, %rd11818;
	and.b64  	%rd11821, %rd11820, 4294967295;
	shr.u64 	%rd11822, %rd11820, 32;
	mul.wide.u32 	%rd11823, %r2316, %r2314;
	add.s64 	%rd11824, %rd11794, %rd11822;
	add.s64 	%rd11825, %rd11824, %rd11823;
	and.b64  	%rd11826, %rd11825, 4294967295;
	shr.u64 	%rd11827, %rd11825, 32;
	mul.wide.u32 	%rd11828, %r2334, %r2314;
	add.s64 	%rd11829, %rd11799, %rd11827;
	add.s64 	%rd11830, %rd11829, %rd11828;
	and.b64  	%rd11831, %rd11830, 4294967295;
	shr.u64 	%rd11832, %rd11830, 32;
	mul.wide.u32 	%rd11833, %r2335, %r2314;
	add.s64 	%rd11834, %rd11804, %rd11832;
	add.s64 	%rd11835, %rd11834, %rd11833;
	and.b64  	%rd11836, %rd11835, 4294967295;
	shr.u64 	%rd11837, %rd11835, 32;
	mul.wide.u32 	%rd11838, %r2336, %r2314;
	add.s64 	%rd11839, %rd11805, %rd11837;
	add.s64 	%rd11840, %rd11839, %rd11838;
	and.b64  	%rd11841, %rd11840, 4294967295;
	shr.u64 	%rd11842, %rd11840, 32;
	add.s64 	%rd11843, %rd11811, %rd11748;
	and.b64  	%rd11844, %rd11843, 4294967295;
	shr.u64 	%rd11845, %rd11843, 32;
	add.s64 	%rd11846, %rd11816, %rd11845;
	add.s64 	%rd11847, %rd11846, %rd11781;
	and.b64  	%rd11848, %rd11847, 4294967295;
	shr.u64 	%rd11849, %rd11847, 32;
	add.s64 	%rd11850, %rd11821, %rd11849;
	add.s64 	%rd11851, %rd11850, %rd11818;
	and.b64  	%rd11852, %rd11851, 4294967295;
	shr.u64 	%rd11853, %rd11851, 32;
	mul.wide.u32 	%rd11854, %r2315, %r2315;
	add.s64 	%rd11855, %rd11826, %rd11853;
	add.s64 	%rd11856, %rd11855, %rd11854;
	and.b64  	%rd11857, %rd11856, 4294967295;
	shr.u64 	%rd11858, %rd11856, 32;
	mul.wide.u32 	%rd11859, %r2316, %r2315;
	add.s64 	%rd11860, %rd11831, %rd11858;
	add.s64 	%rd11861, %rd11860, %rd11859;
	and.b64  	%rd11862, %rd11861, 4294967295;
	shr.u64 	%rd11863, %rd11861, 32;
	mul.wide.u32 	%rd11864, %r2334, %r2315;
	add.s64 	%rd11865, %rd11836, %rd11863;
	add.s64 	%rd11866, %rd11865, %rd11864;
	and.b64  	%rd11867, %rd11866, 4294967295;
	shr.u64 	%rd11868, %rd11866, 32;
	mul.wide.u32 	%rd11869, %r2335, %r2315;
	add.s64 	%rd11870, %rd11841, %rd11868;
	add.s64 	%rd11871, %rd11870, %rd11869;
	and.b64  	%rd11872, %rd11871, 4294967295;
	shr.u64 	%rd11873, %rd11871, 32;
	mul.wide.u32 	%rd11874, %r2336, %r2315;
	add.s64 	%rd11875, %rd11842, %rd11873;
	add.s64 	%rd11876, %rd11875, %rd11874;
	and.b64  	%rd11877, %rd11876, 4294967295;
	shr.u64 	%rd11878, %rd11876, 32;
	add.s64 	%rd11879, %rd11848, %rd11752;
	and.b64  	%rd11880, %rd11879, 4294967295;
	shr.u64 	%rd11881, %rd11879, 32;
	add.s64 	%rd11882, %rd11852, %rd11881;
	add.s64 	%rd11883, %rd11882, %rd11786;
	and.b64  	%rd11884, %rd11883, 4294967295;
	shr.u64 	%rd11885, %rd11883, 32;
	add.s64 	%rd11886, %rd11857, %rd11885;
	add.s64 	%rd11887, %rd11886, %rd11823;
	and.b64  	%rd11888, %rd11887, 4294967295;
	shr.u64 	%rd11889, %rd11887, 32;
	add.s64 	%rd11890, %rd11862, %rd11889;
	add.s64 	%rd11891, %rd11890, %rd11859;
	and.b64  	%rd11892, %rd11891, 4294967295;
	shr.u64 	%rd11893, %rd11891, 32;
	mul.wide.u32 	%rd11894, %r2316, %r2316;
	add.s64 	%rd11895, %rd11867, %rd11893;
	add.s64 	%rd11896, %rd11895, %rd11894;
	and.b64  	%rd11897, %rd11896, 4294967295;
	shr.u64 	%rd11898, %rd11896, 32;
	mul.wide.u32 	%rd11899, %r2334, %r2316;
	add.s64 	%rd11900, %rd11872, %rd11898;
	add.s64 	%rd11901, %rd11900, %rd11899;
	and.b64  	%rd11902, %rd11901, 4294967295;
	shr.u64 	%rd11903, %rd11901, 32;
	mul.wide.u32 	%rd11904, %r2335, %r2316;
	add.s64 	%rd11905, %rd11877, %rd11903;
	add.s64 	%rd11906, %rd11905, %rd11904;
	and.b64  	%rd11907, %rd11906, 4294967295;
	shr.u64 	%rd11908, %rd11906, 32;
	mul.wide.u32 	%rd11909, %r2336, %r2316;
	add.s64 	%rd11910, %rd11878, %rd11908;
	add.s64 	%rd11911, %rd11910, %rd11909;
	and.b64  	%rd11912, %rd11911, 4294967295;
	shr.u64 	%rd11913, %rd11911, 32;
	add.s64 	%rd11914, %rd11884, %rd11756;
	and.b64  	%rd11915, %rd11914, 4294967295;
	shr.u64 	%rd11916, %rd11914, 32;
	add.s64 	%rd11917, %rd11888, %rd11916;
	add.s64 	%rd11918, %rd11917, %rd11791;
	and.b64  	%rd11919, %rd11918, 4294967295;
	shr.u64 	%rd11920, %rd11918, 32;
	add.s64 	%rd11921, %rd11892, %rd11920;
	add.s64 	%rd11922, %rd11921, %rd11828;
	and.b64  	%rd11923, %rd11922, 4294967295;
	shr.u64 	%rd11924, %rd11922, 32;
	add.s64 	%rd11925, %rd11897, %rd11924;
	add.s64 	%rd11926, %rd11925, %rd11864;
	and.b64  	%rd11927, %rd11926, 4294967295;
	shr.u64 	%rd11928, %rd11926, 32;
	add.s64 	%rd11929, %rd11902, %rd11928;
	add.s64 	%rd11930, %rd11929, %rd11899;
	and.b64  	%rd11931, %rd11930, 4294967295;
	shr.u64 	%rd11932, %rd11930, 32;
	mul.wide.u32 	%rd11933, %r2334, %r2334;
	add.s64 	%rd11934, %rd11907, %rd11932;
	add.s64 	%rd11935, %rd11934, %rd11933;
	and.b64  	%rd11936, %rd11935, 4294967295;
	shr.u64 	%rd11937, %rd11935, 32;
	mul.wide.u32 	%rd11938, %r2335, %r2334;
	add.s64 	%rd11939, %rd11912, %rd11937;
	add.s64 	%rd11940, %rd11939, %rd11938;
	and.b64  	%rd11941, %rd11940, 4294967295;
	shr.u64 	%rd11942, %rd11940, 32;
	mul.wide.u32 	%rd11943, %r2336, %r2334;
	add.s64 	%rd11944, %rd11913, %rd11942;
	add.s64 	%rd11945, %rd11944, %rd11943;
	and.b64  	%rd11946, %rd11945, 4294967295;
	shr.u64 	%rd11947, %rd11945, 32;
	add.s64 	%rd11948, %rd11919, %rd11760;
	and.b64  	%rd11949, %rd11948, 4294967295;
	shr.u64 	%rd11950, %rd11948, 32;
	add.s64 	%rd11951, %rd11923, %rd11950;
	add.s64 	%rd11952, %rd11951, %rd11796;
	and.b64  	%rd11953, %rd11952, 4294967295;
	shr.u64 	%rd11954, %rd11952, 32;
	add.s64 	%rd11955, %rd11927, %rd11954;
	add.s64 	%rd11956, %rd11955, %rd11833;
	and.b64  	%rd11957, %rd11956, 4294967295;
	shr.u64 	%rd11958, %rd11956, 32;
	add.s64 	%rd11959, %rd11931, %rd11958;
	add.s64 	%rd11960, %rd11959, %rd11869;
	and.b64  	%rd11961, %rd11960, 4294967295;
	shr.u64 	%rd11962, %rd11960, 32;
	add.s64 	%rd11963, %rd11936, %rd11962;
	add.s64 	%rd11964, %rd11963, %rd11904;
	and.b64  	%rd11965, %rd11964, 4294967295;
	shr.u64 	%rd11966, %rd11964, 32;
	add.s64 	%rd11967, %rd11941, %rd11966;
	add.s64 	%rd11968, %rd11967, %rd11938;
	and.b64  	%rd11969, %rd11968, 4294967295;
	shr.u64 	%rd11970, %rd11968, 32;
	mul.wide.u32 	%rd11971, %r2335, %r2335;
	add.s64 	%rd11972, %rd11946, %rd11970;
	add.s64 	%rd11973, %rd11972, %rd11971;
	and.b64  	%rd11974, %rd11973, 4294967295;
	shr.u64 	%rd11975, %rd11973, 32;
	mul.wide.u32 	%rd11976, %r2336, %r2335;
	add.s64 	%rd11977, %rd11947, %rd11975;
	add.s64 	%rd11978, %rd11977, %rd11976;
	and.b64  	%rd11979, %rd11978, 4294967295;
	shr.u64 	%rd11980, %rd11978, 32;
	add.s64 	%rd11981, %rd11953, %rd11764;
	and.b64  	%rd11982, %rd11981, 4294967295;
	shr.u64 	%rd11983, %rd11981, 32;
	add.s64 	%rd11984, %rd11957, %rd11983;
	add.s64 	%rd11985, %rd11984, %rd11801;
	and.b64  	%rd11986, %rd11985, 4294967295;
	shr.u64 	%rd11987, %rd11985, 32;
	add.s64 	%rd11988, %rd11961, %rd11987;
	add.s64 	%rd11989, %rd11988, %rd11838;
	and.b64  	%rd11990, %rd11989, 4294967295;
	shr.u64 	%rd11991, %rd11989, 32;
	add.s64 	%rd11992, %rd11965, %rd11991;
	add.s64 	%rd11993, %rd11992, %rd11874;
	and.b64  	%rd11994, %rd11993, 4294967295;
	shr.u64 	%rd11995, %rd11993, 32;
	add.s64 	%rd11996, %rd11969, %rd11995;
	add.s64 	%rd11997, %rd11996, %rd11909;
	and.b64  	%rd11998, %rd11997, 4294967295;
	shr.u64 	%rd11999, %rd11997, 32;
	add.s64 	%rd12000, %rd11974, %rd11999;
	add.s64 	%rd12001, %rd12000, %rd11943;
	and.b64  	%rd12002, %rd12001, 4294967295;
	shr.u64 	%rd12003, %rd12001, 32;
	add.s64 	%rd12004, %rd11979, %rd12003;
	add.s64 	%rd12005, %rd12004, %rd11976;
	and.b64  	%rd12006, %rd12005, 4294967295;
	shr.u64 	%rd12007, %rd12005, 32;
	mul.wide.u32 	%rd12008, %r2336, %r2336;
	add.s64 	%rd12009, %rd11980, %rd12007;
	add.s64 	%rd12010, %rd12009, %rd12008;
	and.b64  	%rd12011, %rd12010, 4294967295;
	shr.u64 	%rd12012, %rd12010, 32;
	mad.lo.s64 	%rd12013, %rd11986, 977, %rd11738;
	shr.u64 	%rd12014, %rd12013, 32;
	mad.lo.s64 	%rd12015, %rd11990, 977, %rd12014;
	add.s64 	%rd12016, %rd12015, %rd11769;
	and.b64  	%rd12017, %rd12016, 4294967295;
	shr.u64 	%rd12018, %rd12016, 32;
	mad.lo.s64 	%rd12019, %rd11994, 977, %rd12018;
	add.s64 	%rd12020, %rd12019, %rd11807;
	and.b64  	%rd12021, %rd12020, 4294967295;
	shr.u64 	%rd12022, %rd12020, 32;
	mad.lo.s64 	%rd12023, %rd11998, 977, %rd12022;
	add.s64 	%rd12024, %rd12023, %rd11844;
	and.b64  	%rd12025, %rd12024, 4294967295;
	shr.u64 	%rd12026, %rd12024, 32;
	mad.lo.s64 	%rd12027, %rd12002, 977, %rd12026;
	add.s64 	%rd12028, %rd12027, %rd11880;
	and.b64  	%rd12029, %rd12028, 4294967295;
	shr.u64 	%rd12030, %rd12028, 32;
	mad.lo.s64 	%rd12031, %rd12006, 977, %rd12030;
	add.s64 	%rd12032, %rd12031, %rd11915;
	and.b64  	%rd12033, %rd12032, 4294967295;
	shr.u64 	%rd12034, %rd12032, 32;
	mad.lo.s64 	%rd12035, %rd12011, 977, %rd12034;
	add.s64 	%rd12036, %rd12035, %rd11949;
	and.b64  	%rd12037, %rd12036, 4294967295;
	shr.u64 	%rd12038, %rd12036, 32;
	mad.lo.s64 	%rd12039, %rd12012, 977, %rd12038;
	add.s64 	%rd12040, %rd12039, %rd11982;
	and.b64  	%rd12041, %rd12040, 4294967295;
	shr.u64 	%rd12042, %rd12040, 32;
	add.s64 	%rd625, %rd11986, %rd12017;
	shr.u64 	%rd12043, %rd625, 32;
	add.s64 	%rd12044, %rd11990, %rd12043;
	add.s64 	%rd12045, %rd12044, %rd12021;
	shr.u64 	%rd12046, %rd12045, 32;
	add.s64 	%rd12047, %rd11994, %rd12046;
	add.s64 	%rd12048, %rd12047, %rd12025;
	shr.u64 	%rd12049, %rd12048, 32;
	add.s64 	%rd12050, %rd11998, %rd12049;
	add.s64 	%rd12051, %rd12050, %rd12029;
	shr.u64 	%rd12052, %rd12051, 32;
	add.s64 	%rd12053, %rd12002, %rd12052;
	add.s64 	%rd12054, %rd12053, %rd12033;
	shr.u64 	%rd12055, %rd12054, 32;
	add.s64 	%rd12056, %rd12006, %rd12055;
	add.s64 	%rd12057, %rd12056, %rd12037;
	shr.u64 	%rd12058, %rd12057, 32;
	add.s64 	%rd12059, %rd12011, %rd12058;
	add.s64 	%rd12060, %rd12059, %rd12041;
	shr.u64 	%rd12061, %rd12060, 32;
	add.s64 	%rd12062, %rd12061, %rd12042;
	add.s64 	%rd626, %rd12013, %rd12062;
	cvt.u32.u64 	%r2312, %rd626;
	cvt.u32.u64 	%r2313, %rd625;
	cvt.u32.u64 	%r2314, %rd12045;
	cvt.u32.u64 	%r2315, %rd12048;
	cvt.u32.u64 	%r2316, %rd12051;
	cvt.u32.u64 	%r2334, %rd12054;
	cvt.u32.u64 	%r2335, %rd12057;
	cvt.u32.u64 	%r2336, %rd12060;
	setp.ne.s32 	%p305, %r2336, -1;
	@%p305 bra 	$L__BB0_357;
	setp.ne.s32 	%p306, %r2335, -1;
	mov.b32 	%r2336, -1;
	@%p306 bra 	$L__BB0_357;
	setp.ne.s32 	%p307, %r2334, -1;
	mov.b32 	%r2335, -1;
	mov.u32 	%r2336, %r2335;
	@%p307 bra 	$L__BB0_357;
	setp.ne.s32 	%p308, %r2316, -1;
	mov.b32 	%r2334, -1;
	mov.u32 	%r2335, %r2334;
	mov.u32 	%r2336, %r2334;
	@%p308 bra 	$L__BB0_357;
	setp.ne.s32 	%p309, %r2315, -1;
	mov.b32 	%r2316, -1;
	mov.u32 	%r2334, %r2316;
	mov.u32 	%r2335, %r2316;
	mov.u32 	%r2336, %r2316;
	@%p309 bra 	$L__BB0_357;
	setp.ne.s32 	%p310, %r2314, -1;
	mov.b32 	%r2315, -1;
	mov.u32 	%r2316, %r2315;
	mov.u32 	%r2334, %r2315;
	mov.u32 	%r2335, %r2315;
	mov.u32 	%r2336, %r2315;
	@%p310 bra 	$L__BB0_357;
	mov.b32 	%r2314, -1;
	setp.eq.s32 	%p311, %r2313, -1;
	@%p311 bra 	$L__BB0_356;
	setp.ne.s32 	%p312, %r2313, -2;
	mov.u32 	%r2315, %r2314;
	mov.u32 	%r2316, %r2314;
	mov.u32 	%r2334, %r2314;
	mov.u32 	%r2335, %r2314;
	mov.u32 	%r2336, %r2314;
	@%p312 bra 	$L__BB0_357;
	setp.lt.u32 	%p313, %r2312, -977;
	mov.b32 	%r2313, -2;
	mov.u32 	%r2315, %r2314;
	mov.u32 	%r2316, %r2314;
	mov.u32 	%r2334, %r2314;
	mov.u32 	%r2335, %r2314;
	mov.u32 	%r2336, %r2314;
	@%p313 bra 	$L__BB0_357;
$L__BB0_356:
	and.b64  	%rd12063, %rd626, 4294967295;
	add.s64 	%rd12064, %rd12063, -4294966319;
	cvt.u32.u64 	%r2312, %rd12064;
	shr.s64 	%rd12065, %rd12064, 63;
	and.b64  	%rd12066, %rd625, 4294967295;
	add.s64 	%rd12067, %rd12065, %rd12066;
	add.s64 	%rd12068, %rd12067, -4294967294;
	cvt.u32.u64 	%r2313, %rd12068;
	shr.s64 	%rd12069, %rd12068, 63;
	cvt.u32.u64 	%r2314, %rd12069;
	mov.u32 	%r2315, %r2314;
	mov.u32 	%r2316, %r2314;
	mov.u32 	%r2334, %r2314;
	mov.u32 	%r2335, %r2314;
	mov.u32 	%r2336, %r2314;
$L__BB0_357:
	add.s32 	%r2328, %r2328, 1;
	setp.ne.s32 	%p314, %r2328, 50;
	@%p314 bra 	$L__BB0_347;
	mul.wide.u32 	%rd12070, %r2287, %r2312;
	and.b64  	%rd12071, %rd12070, 4294967295;
	shr.u64 	%rd12072, %rd12070, 32;
	mul.wide.u32 	%rd12073, %r2288, %r2312;
	add.s64 	%rd12074, %rd12072, %rd12073;
	and.b64  	%rd12075, %rd12074, 4294967295;
	shr.u64 	%rd12076, %rd12074, 32;
	mul.wide.u32 	%rd12077, %r2289, %r2312;
	add.s64 	%rd12078, %rd12076, %rd12077;
	and.b64  	%rd12079, %rd12078, 4294967295;
	shr.u64 	%rd12080, %rd12078, 32;
	mul.wide.u32 	%rd12081, %r2290, %r2312;
	add.s64 	%rd12082, %rd12080, %rd12081;
	and.b64  	%rd12083, %rd12082, 4294967295;
	shr.u64 	%rd12084, %rd12082, 32;
	mul.wide.u32 	%rd12085, %r2291, %r2312;
	add.s64 	%rd12086, %rd12084, %rd12085;
	and.b64  	%rd12087, %rd12086, 4294967295;
	shr.u64 	%rd12088, %rd12086, 32;
	mul.wide.u32 	%rd12089, %r2309, %r2312;
	add.s64 	%rd12090, %rd12088, %rd12089;
	and.b64  	%rd12091, %rd12090, 4294967295;
	shr.u64 	%rd12092, %rd12090, 32;
	mul.wide.u32 	%rd12093, %r2310, %r2312;
	add.s64 	%rd12094, %rd12092, %rd12093;
	and.b64  	%rd12095, %rd12094, 4294967295;
	shr.u64 	%rd12096, %rd12094, 32;
	mul.wide.u32 	%rd12097, %r2311, %r2312;
	add.s64 	%rd12098, %rd12096, %rd12097;
	and.b64  	%rd12099, %rd12098, 4294967295;
	shr.u64 	%rd12100, %rd12098, 32;
	mul.wide.u32 	%rd12101, %r2287, %r2313;
	add.s64 	%rd12102, %rd12075, %rd12101;
	and.b64  	%rd12103, %rd12102, 4294967295;
	shr.u64 	%rd12104, %rd12102, 32;
	mul.wide.u32 	%rd12105, %r2288, %r2313;
	add.s64 	%rd12106, %rd12079, %rd12104;
	add.s64 	%rd12107, %rd12106, %rd12105;
	and.b64  	%rd12108, %rd12107, 4294967295;
	shr.u64 	%rd12109, %rd12107, 32;
	mul.wide.u32 	%rd12110, %r2289, %r2313;
	add.s64 	%rd12111, %rd12083, %rd12109;
	add.s64 	%rd12112, %rd12111, %rd12110;
	and.b64  	%rd12113, %rd12112, 4294967295;
	shr.u64 	%rd12114, %rd12112, 32;
	mul.wide.u32 	%rd12115, %r2290, %r2313;
	add.s64 	%rd12116, %rd12087, %rd12114;
	add.s64 	%rd12117, %rd12116, %rd12115;
	and.b64  	%rd12118, %rd12117, 4294967295;
	shr.u64 	%rd12119, %rd12117, 32;
	mul.wide.u32 	%rd12120, %r2291, %r2313;
	add.s64 	%rd12121, %rd12091, %rd12119;
	add.s64 	%rd12122, %rd12121, %rd12120;
	and.b64  	%rd12123, %rd12122, 4294967295;
	shr.u64 	%rd12124, %rd12122, 32;
	mul.wide.u32 	%rd12125, %r2309, %r2313;
	add.s64 	%rd12126, %rd12095, %rd12124;
	add.s64 	%rd12127, %rd12126, %rd12125;
	and.b64  	%rd12128, %rd12127, 4294967295;
	shr.u64 	%rd12129, %rd12127, 32;
	mul.wide.u32 	%rd12130, %r2310, %r2313;
	add.s64 	%rd12131, %rd12099, %rd12129;
	add.s64 	%rd12132, %rd12131, %rd12130;
	and.b64  	%rd12133, %rd12132, 4294967295;
	shr.u64 	%rd12134, %rd12132, 32;
	mul.wide.u32 	%rd12135, %r2311, %r2313;
	add.s64 	%rd12136, %rd12100, %rd12134;
	add.s64 	%rd12137, %rd12136, %rd12135;
	and.b64  	%rd12138, %rd12137, 4294967295;
	shr.u64 	%rd12139, %rd12137, 32;
	mul.wide.u32 	%rd12140, %r2287, %r2314;
	add.s64 	%rd12141, %rd12108, %rd12140;
	and.b64  	%rd12142, %rd12141, 4294967295;
	shr.u64 	%rd12143, %rd12141, 32;
	mul.wide.u32 	%rd12144, %r2288, %r2314;
	add.s64 	%rd12145, %rd12113, %rd12143;
	add.s64 	%rd12146, %rd12145, %rd12144;
	and.b64  	%rd12147, %rd12146, 4294967295;
	shr.u64 	%rd12148, %rd12146, 32;
	mul.wide.u32 	%rd12149, %r2289, %r2314;
	add.s64 	%rd12150, %rd12118, %rd12148;
	add.s64 	%rd12151, %rd12150, %rd12149;
	and.b64  	%rd12152, %rd12151, 4294967295;
	shr.u64 	%rd12153, %rd12151, 32;
	mul.wide.u32 	%rd12154, %r2290, %r2314;
	add.s64 	%rd12155, %rd12123, %rd12153;
	add.s64 	%rd12156, %rd12155, %rd12154;
	and.b64  	%rd12157, %rd12156, 4294967295;
	shr.u64 	%rd12158, %rd12156, 32;
	mul.wide.u32 	%rd12159, %r2291, %r2314;
	add.s64 	%rd12160, %rd12128, %rd12158;
	add.s64 	%rd12161, %rd12160, %rd12159;
	and.b64  	%rd12162, %rd12161, 4294967295;
	shr.u64 	%rd12163, %rd12161, 32;
	mul.wide.u32 	%rd12164, %r2309, %r2314;
	add.s64 	%rd12165, %rd12133, %rd12163;
	add.s64 	%rd12166, %rd12165, %rd12164;
	and.b64  	%rd12167, %rd12166, 4294967295;
	shr.u64 	%rd12168, %rd12166, 32;
	mul.wide.u32 	%rd12169, %r2310, %r2314;
	add.s64 	%rd12170, %rd12138, %rd12168;
	add.s64 	%rd12171, %rd12170, %rd12169;
	and.b64  	%rd12172, %rd12171, 4294967295;
	shr.u64 	%rd12173, %rd12171, 32;
	mul.wide.u32 	%rd12174, %r2311, %r2314;
	add.s64 	%rd12175, %rd12139, %rd12173;
	add.s64 	%rd12176, %rd12175, %rd12174;
	and.b64  	%rd12177, %rd12176, 4294967295;
	shr.u64 	%rd12178, %rd12176, 32;
	mul.wide.u32 	%rd12179, %r2287, %r2315;
	add.s64 	%rd12180, %rd12147, %rd12179;
	and.b64  	%rd12181, %rd12180, 4294967295;
	shr.u64 	%rd12182, %rd12180, 32;
	mul.wide.u32 	%rd12183, %r2288, %r2315;
	add.s64 	%rd12184, %rd12152, %rd12182;
	add.s64 	%rd12185, %rd12184, %rd12183;
	and.b64  	%rd12186, %rd12185, 4294967295;
	shr.u64 	%rd12187, %rd12185, 32;
	mul.wide.u32 	%rd12188, %r2289, %r2315;
	add.s64 	%rd12189, %rd12157, %rd12187;
	add.s64 	%rd12190, %rd12189, %rd12188;
	and.b64  	%rd12191, %rd12190, 4294967295;
	shr.u64 	%rd12192, %rd12190, 32;
	mul.wide.u32 	%rd12193, %r2290, %r2315;
	add.s64 	%rd12194, %rd12162, %rd12192;
	add.s64 	%rd12195, %rd12194, %rd12193;
	and.b64  	%rd12196, %rd12195, 4294967295;
	shr.u64 	%rd12197, %rd12195, 32;
	mul.wide.u32 	%rd12198, %r2291, %r2315;
	add.s64 	%rd12199, %rd12167, %rd12197;
	add.s64 	%rd12200, %rd12199, %rd12198;
	and.b64  	%rd12201, %rd12200, 4294967295;
	shr.u64 	%rd12202, %rd12200, 32;
	mul.wide.u32 	%rd12203, %r2309, %r2315;
	add.s64 	%rd12204, %rd12172, %rd12202;
	add.s64 	%rd12205, %rd12204, %rd12203;
	and.b64  	%rd12206, %rd12205, 4294967295;
	shr.u64 	%rd12207, %rd12205, 32;
	mul.wide.u32 	%rd12208, %r2310, %r2315;
	add.s64 	%rd12209, %rd12177, %rd12207;
	add.s64 	%rd12210, %rd12209, %rd12208;
	and.b64  	%rd12211, %rd12210, 4294967295;
	shr.u64 	%rd12212, %rd12210, 32;
	mul.wide.u32 	%rd12213, %r2311, %r2315;
	add.s64 	%rd12214, %rd12178, %rd12212;
	add.s64 	%rd12215, %rd12214, %rd12213;
	and.b64  	%rd12216, %rd12215, 4294967295;
	shr.u64 	%rd12217, %rd12215, 32;
	mul.wide.u32 	%rd12218, %r2287, %r2316;
	add.s64 	%rd12219, %rd12186, %rd12218;
	and.b64  	%rd12220, %rd12219, 4294967295;
	shr.u64 	%rd12221, %rd12219, 32;
	mul.wide.u32 	%rd12222, %r2288, %r2316;
	add.s64 	%rd12223, %rd12191, %rd12221;
	add.s64 	%rd12224, %rd12223, %rd12222;
	and.b64  	%rd12225, %rd12224, 4294967295;
	shr.u64 	%rd12226, %rd12224, 32;
	mul.wide.u32 	%rd12227, %r2289, %r2316;
	add.s64 	%rd12228, %rd12196, %rd12226;
	add.s64 	%rd12229, %rd12228, %rd12227;
	and.b64  	%rd12230, %rd12229, 4294967295;
	shr.u64 	%rd12231, %rd12229, 32;
	mul.wide.u32 	%rd12232, %r2290, %r2316;
	add.s64 	%rd12233, %rd12201, %rd12231;
	add.s64 	%rd12234, %rd12233, %rd12232;
	and.b64  	%rd12235, %rd12234, 4294967295;
	shr.u64 	%rd12236, %rd12234, 32;
	mul.wide.u32 	%rd12237, %r2291, %r2316;
	add.s64 	%rd12238, %rd12206, %rd12236;
	add.s64 	%rd12239, %rd12238, %rd12237;
	and.b64  	%rd12240, %rd12239, 4294967295;
	shr.u64 	%rd12241, %rd12239, 32;
	mul.wide.u32 	%rd12242, %r2309, %r2316;
	add.s64 	%rd12243, %rd12211, %rd12241;
	add.s64 	%rd12244, %rd12243, %rd12242;
	and.b64  	%rd12245, %rd12244, 4294967295;
	shr.u64 	%rd12246, %rd12244, 32;
	mul.wide.u32 	%rd12247, %r2310, %r2316;
	add.s64 	%rd12248, %rd12216, %rd12246;
	add.s64 	%rd12249, %rd12248, %rd12247;
	and.b64  	%rd12250, %rd12249, 4294967295;
	shr.u64 	%rd12251, %rd12249, 32;
	mul.wide.u32 	%rd12252, %r2311, %r2316;
	add.s64 	%rd12253, %rd12217, %rd12251;
	add.s64 	%rd12254, %rd12253, %rd12252;
	and.b64  	%rd12255, %rd12254, 4294967295;
	shr.u64 	%rd12256, %rd12254, 32;
	mul.wide.u32 	%rd12257, %r2287, %r2334;
	add.s64 	%rd12258, %rd12225, %rd12257;
	and.b64  	%rd12259, %rd12258, 4294967295;
	shr.u64 	%rd12260, %rd12258, 32;
	mul.wide.u32 	%rd12261, %r2288, %r2334;
	add.s64 	%rd12262, %rd12230, %rd12260;
	add.s64 	%rd12263, %rd12262, %rd12261;
	and.b64  	%rd12264, %rd12263, 4294967295;
	shr.u64 	%rd12265, %rd12263, 32;
	mul.wide.u32 	%rd12266, %r2289, %r2334;
	add.s64 	%rd12267, %rd12235, %rd12265;
	add.s64 	%rd12268, %rd12267, %rd12266;
	and.b64  	%rd12269, %rd12268, 4294967295;
	shr.u64 	%rd12270, %rd12268, 32;
	mul.wide.u32 	%rd12271, %r2290, %r2334;
	add.s64 	%rd12272, %rd12240, %rd12270;
	add.s64 	%rd12273, %rd12272, %rd12271;
	and.b64  	%rd12274, %rd12273, 4294967295;
	shr.u64 	%rd12275, %rd12273, 32;
	mul.wide.u32 	%rd12276, %r2291, %r2334;
	add.s64 	%rd12277, %rd12245, %rd12275;
	add.s64 	%rd12278, %rd12277, %rd12276;
	and.b64  	%rd12279, %rd12278, 4294967295;
	shr.u64 	%rd12280, %rd12278, 32;
	mul.wide.u32 	%rd12281, %r2309, %r2334;
	add.s64 	%rd12282, %rd12250, %rd12280;
	add.s64 	%rd12283, %rd12282, %rd12281;
	and.b64  	%rd12284, %rd12283, 4294967295;
	shr.u64 	%rd12285, %rd12283, 32;
	mul.wide.u32 	%rd12286, %r2310, %r2334;
	add.s64 	%rd12287, %rd12255, %rd12285;
	add.s64 	%rd12288, %rd12287, %rd12286;
	and.b64  	%rd12289, %rd12288, 4294967295;
	shr.u64 	%rd12290, %rd12288, 32;
	mul.wide.u32 	%rd12291, %r2311, %r2334;
	add.s64 	%rd12292, %rd12256, %rd12290;
	add.s64 	%rd12293, %rd12292, %rd12291;
	and.b64  	%rd12294, %rd12293, 4294967295;
	shr.u64 	%rd12295, %rd12293, 32;
	mul.wide.u32 	%rd12296, %r2287, %r2335;
	add.s64 	%rd12297, %rd12264, %rd12296;
	and.b64  	%rd12298, %rd12297, 4294967295;
	shr.u64 	%rd12299, %rd12297, 32;
	mul.wide.u32 	%rd12300, %r2288, %r2335;
	add.s64 	%rd12301, %rd12269, %rd12299;
	add.s64 	%rd12302, %rd12301, %rd12300;
	and.b64  	%rd12303, %rd12302, 4294967295;
	shr.u64 	%rd12304, %rd12302, 32;
	mul.wide.u32 	%rd12305, %r2289, %r2335;
	add.s64 	%rd12306, %rd12274, %rd12304;
	add.s64 	%rd12307, %rd12306, %rd12305;
	and.b64  	%rd12308, %rd12307, 4294967295;
	shr.u64 	%rd12309, %rd12307, 32;
	mul.wide.u32 	%rd12310, %r2290, %r2335;
	add.s64 	%rd12311, %rd12279, %rd12309;
	add.s64 	%rd12312, %rd12311, %rd12310;
	and.b64  	%rd12313, %rd12312, 4294967295;
	shr.u64 	%rd12314, %rd12312, 32;
	mul.wide.u32 	%rd12315, %r2291, %r2335;
	add.s64 	%rd12316, %rd12284, %rd12314;
	add.s64 	%rd12317, %rd12316, %rd12315;
	and.b64  	%rd12318, %rd12317, 4294967295;
	shr.u64 	%rd12319, %rd12317, 32;
	mul.wide.u32 	%rd12320, %r2309, %r2335;
	add.s64 	%rd12321, %rd12289, %rd12319;
	add.s64 	%rd12322, %rd12321, %rd12320;
	and.b64  	%rd12323, %rd12322, 4294967295;
	shr.u64 	%rd12324, %rd12322, 32;
	mul.wide.u32 	%rd12325, %r2310, %r2335;
	add.s64 	%rd12326, %rd12294, %rd12324;
	add.s64 	%rd12327, %rd12326, %rd12325;
	and.b64  	%rd12328, %rd12327, 4294967295;
	shr.u64 	%rd12329, %rd12327, 32;
	mul.wide.u32 	%rd12330, %r2311, %r2335;
	add.s64 	%rd12331, %rd12295, %rd12329;
	add.s64 	%rd12332, %rd12331, %rd12330;
	and.b64  	%rd12333, %rd12332, 4294967295;
	shr.u64 	%rd12334, %rd12332, 32;
	mul.wide.u32 	%rd12335, %r2287, %r2336;
	add.s64 	%rd12336, %rd12303, %rd12335;
	and.b64  	%rd12337, %rd12336, 4294967295;
	shr.u64 	%rd12338, %rd12336, 32;
	mul.wide.u32 	%rd12339, %r2288, %r2336;
	add.s64 	%rd12340, %rd12308, %rd12338;
	add.s64 	%rd12341, %rd12340, %rd12339;
	and.b64  	%rd12342, %rd12341, 4294967295;
	shr.u64 	%rd12343, %rd12341, 32;
	mul.wide.u32 	%rd12344, %r2289, %r2336;
	add.s64 	%rd12345, %rd12313, %rd12343;
	add.s64 	%rd12346, %rd12345, %rd12344;
	and.b64  	%rd12347, %rd12346, 4294967295;
	shr.u64 	%rd12348, %rd12346, 32;
	mul.wide.u32 	%rd12349, %r2290, %r2336;
	add.s64 	%rd12350, %rd12318, %rd12348;
	add.s64 	%rd12351, %rd12350, %rd12349;
	and.b64  	%rd12352, %rd12351, 4294967295;
	shr.u64 	%rd12353, %rd12351, 32;
	mul.wide.u32 	%rd12354, %r2291, %r2336;
	add.s64 	%rd12355, %rd12323, %rd12353;
	add.s64 	%rd12356, %rd12355, %rd12354;
	and.b64  	%rd12357, %rd12356, 4294967295;
	shr.u64 	%rd12358, %rd12356, 32;
	mul.wide.u32 	%rd12359, %r2309, %r2336;
	add.s64 	%rd12360, %rd12328, %rd12358;
	add.s64 	%rd12361, %rd12360, %rd12359;
	and.b64  	%rd12362, %rd12361, 4294967295;
	shr.u64 	%rd12363, %rd12361, 32;
	mul.wide.u32 	%rd12364, %r2310, %r2336;
	add.s64 	%rd12365, %rd12333, %rd12363;
	add.s64 	%rd12366, %rd12365, %rd12364;
	and.b64  	%rd12367, %rd12366, 4294967295;
	shr.u64 	%rd12368, %rd12366, 32;
	mul.wide.u32 	%rd12369, %r2311, %r2336;
	add.s64 	%rd12370, %rd12334, %rd12368;
	add.s64 	%rd12371, %rd12370, %rd12369;
	and.b64  	%rd12372, %rd12371, 4294967295;
	shr.u64 	%rd12373, %rd12371, 32;
	mad.lo.s64 	%rd12374, %rd12342, 977, %rd12071;
	shr.u64 	%rd12375, %rd12374, 32;
	mad.lo.s64 	%rd12376, %rd12347, 977, %rd12375;
	add.s64 	%rd12377, %rd12376, %rd12103;
	and.b64  	%rd12378, %rd12377, 4294967295;
	shr.u64 	%rd12379, %rd12377, 32;
	mad.lo.s64 	%rd12380, %rd12352, 977, %rd12379;
	add.s64 	%rd12381, %rd12380, %rd12142;
	and.b64  	%rd12382, %rd12381, 4294967295;
	shr.u64 	%rd12383, %rd12381, 32;
	mad.lo.s64 	%rd12384, %rd12357, 977, %rd12383;
	add.s64 	%rd12385, %rd12384, %rd12181;
	and.b64  	%rd12386, %rd12385, 4294967295;
	shr.u64 	%rd12387, %rd12385, 32;
	mad.lo.s64 	%rd12388, %rd12362, 977, %rd12387;
	add.s64 	%rd12389, %rd12388, %rd12220;
	and.b64  	%rd12390, %rd12389, 4294967295;
	shr.u64 	%rd12391, %rd12389, 32;
	mad.lo.s64 	%rd12392, %rd12367, 977, %rd12391;
	add.s64 	%rd12393, %rd12392, %rd12259;
	and.b64  	%rd12394, %rd12393, 4294967295;
	shr.u64 	%rd12395, %rd12393, 32;
	mad.lo.s64 	%rd12396, %rd12372, 977, %rd12395;
	add.s64 	%rd12397, %rd12396, %rd12298;
	and.b64  	%rd12398, %rd12397, 4294967295;
	shr.u64 	%rd12399, %rd12397, 32;
	mad.lo.s64 	%rd12400, %rd12373, 977, %rd12399;
	add.s64 	%rd12401, %rd12400, %rd12337;
	and.b64  	%rd12402, %rd12401, 4294967295;
	shr.u64 	%rd12403, %rd12401, 32;
	add.s64 	%rd627, %rd12342, %rd12378;
	shr.u64 	%rd12404, %rd627, 32;
	add.s64 	%rd12405, %rd12347, %rd12404;
	add.s64 	%rd12406, %rd12405, %rd12382;
	shr.u64 	%rd12407, %rd12406, 32;
	add.s64 	%rd12408, %rd12352, %rd12407;
	add.s64 	%rd12409, %rd12408, %rd12386;
	shr.u64 	%rd12410, %rd12409, 32;
	add.s64 	%rd12411, %rd12357, %rd12410;
	add.s64 	%rd12412, %rd12411, %rd12390;
	shr.u64 	%rd12413, %rd12412, 32;
	add.s64 	%rd12414, %rd12362, %rd12413;
	add.s64 	%rd12415, %rd12414, %rd12394;
	shr.u64 	%rd12416, %rd12415, 32;
	add.s64 	%rd12417, %rd12367, %rd12416;
	add.s64 	%rd12418, %rd12417, %rd12398;
	shr.u64 	%rd12419, %rd12418, 32;
	add.s64 	%rd12420, %rd12372, %rd12419;
	add.s64 	%rd12421, %rd12420, %rd12402;
	shr.u64 	%rd12422, %rd12421, 32;
	add.s64 	%rd12423, %rd12422, %rd12403;
	add.s64 	%rd628, %rd12374, %rd12423;
	cvt.u32.u64 	%r2337, %rd628;
	cvt.u32.u64 	%r2338, %rd627;
	cvt.u32.u64 	%r2339, %rd12406;
	cvt.u32.u64 	%r2340, %rd12409;
	cvt.u32.u64 	%r2341, %rd12412;
	cvt.u32.u64 	%r2359, %rd12415;
	cvt.u32.u64 	%r2360, %rd12418;
	cvt.u32.u64 	%r2361, %rd12421;
	setp.ne.s32 	%p315, %r2361, -1;
	@%p315 bra 	$L__BB0_368;
	setp.ne.s32 	%p316, %r2360, -1;
	mov.b32 	%r2361, -1;
	@%p316 bra 	$L__BB0_368;
	setp.ne.s32 	%p317, %r2359, -1;
	mov.b32 	%r2360, -1;
	mov.u32 	%r2361, %r2360;
	@%p317 bra 	$L__BB0_368;
	setp.ne.s32 	%p318, %r2341, -1;
	mov.b32 	%r2359, -1;
	mov.u32 	%r2360, %r2359;
	mov.u32 	%r2361, %r2359;
	@%p318 bra 	$L__BB0_368;
	setp.ne.s32 	%p319, %r2340, -1;
	mov.b32 	%r2341, -1;
	mov.u32 	%r2359, %r2341;
	mov.u32 	%r2360, %r2341;
	mov.u32 	%r2361, %r2341;
	@%p319 bra 	$L__BB0_368;
	setp.ne.s32 	%p320, %r2339, -1;
	mov.b32 	%r2340, -1;
	mov.u32 	%r2341, %r2340;
	mov.u32 	%r2359, %r2340;
	mov.u32 	%r2360, %r2340;
	mov.u32 	%r2361, %r2340;
	@%p320 bra 	$L__BB0_368;
	mov.b32 	%r2339, -1;
	setp.eq.s32 	%p321, %r2338, -1;
	@%p321 bra 	$L__BB0_367;
	setp.ne.s32 	%p322, %r2338, -2;
	mov.u32 	%r2340, %r2339;
	mov.u32 	%r2341, %r2339;
	mov.u32 	%r2359, %r2339;
	mov.u32 	%r2360, %r2339;
	mov.u32 	%r2361, %r2339;
	@%p322 bra 	$L__BB0_368;
	setp.lt.u32 	%p323, %r2337, -977;
	mov.b32 	%r2338, -2;
	mov.u32 	%r2340, %r2339;
	mov.u32 	%r2341, %r2339;
	mov.u32 	%r2359, %r2339;
	mov.u32 	%r2360, %r2339;
	mov.u32 	%r2361, %r2339;
	@%p323 bra 	$L__BB0_368;
$L__BB0_367:
	and.b64  	%rd12424, %rd628, 4294967295;
	add.s64 	%rd12425, %rd12424, -4294966319;
	cvt.u32.u64 	%r2337, %rd12425;
	shr.s64 	%rd12426, %rd12425, 63;
	and.b64  	%rd12427, %rd627, 4294967295;
	add.s64 	%rd12428, %rd12426, %rd12427;
	add.s64 	%rd12429, %rd12428, -4294967294;
	cvt.u32.u64 	%r2338, %rd12429;
	shr.s64 	%rd12430, %rd12429, 63;
	cvt.u32.u64 	%r2339, %rd12430;
	mov.u32 	%r2340, %r2339;
	mov.u32 	%r2341, %r2339;
	mov.u32 	%r2359, %r2339;
	mov.u32 	%r2360, %r2339;
	mov.u32 	%r2361, %r2339;
$L__BB0_368:
	mov.b32 	%r2353, 0;
$L__BB0_369:
	mul.wide.u32 	%rd12431, %r2337, %r2337;
	and.b64  	%rd12432, %rd12431, 4294967293;
	shr.u64 	%rd12433, %rd12431, 32;
	mul.wide.u32 	%rd12434, %r2338, %r2337;
	add.s64 	%rd12435, %rd12433, %rd12434;
	and.b64  	%rd12436, %rd12435, 4294967295;
	shr.u64 	%rd12437, %rd12435, 32;
	mul.wide.u32 	%rd12438, %r2339, %r2337;
	add.s64 	%rd12439, %rd12437, %rd12438;
	and.b64  	%rd12440, %rd12439, 4294967295;
	shr.u64 	%rd12441, %rd12439, 32;
	mul.wide.u32 	%rd12442, %r2340, %r2337;
	add.s64 	%rd12443, %rd12441, %rd12442;
	and.b64  	%rd12444, %rd12443, 4294967295;
	shr.u64 	%rd12445, %rd12443, 32;
	mul.wide.u32 	%rd12446, %r2341, %r2337;
	add.s64 	%rd12447, %rd12445, %rd12446;
	and.b64  	%rd12448, %rd12447, 4294967295;
	shr.u64 	%rd12449, %rd12447, 32;
	mul.wide.u32 	%rd12450, %r2359, %r2337;
	add.s64 	%rd12451, %rd12449, %rd12450;
	and.b64  	%rd12452, %rd12451, 4294967295;
	shr.u64 	%rd12453, %rd12451, 32;
	mul.wide.u32 	%rd12454, %r2360, %r2337;
	add.s64 	%rd12455, %rd12453, %rd12454;
	and.b64  	%rd12456, %rd12455, 4294967295;
	shr.u64 	%rd12457, %rd12455, 32;
	mul.wide.u32 	%rd12458, %r2361, %r2337;
	add.s64 	%rd12459, %rd12457, %rd12458;
	and.b64  	%rd12460, %rd12459, 4294967295;
	shr.u64 	%rd12461, %rd12459, 32;
	add.s64 	%rd12462, %rd12436, %rd12434;
	and.b64  	%rd12463, %rd12462, 4294967295;
	shr.u64 	%rd12464, %rd12462, 32;
	mul.wide.u32 	%rd12465, %r2338, %r2338;
	add.s64 	%rd12466, %rd12440, %rd12464;
	add.s64 	%rd12467, %rd12466, %rd12465;
	and.b64  	%rd12468, %rd12467, 4294967295;
	shr.u64 	%rd12469, %rd12467, 32;
	mul.wide.u32 	%rd12470, %r2339, %r2338;
	add.s64 	%rd12471, %rd12444, %rd12469;
	add.s64 	%rd12472, %rd12471, %rd12470;
	and.b64  	%rd12473, %rd12472, 4294967295;
	shr.u64 	%rd12474, %rd12472, 32;
	mul.wide.u32 	%rd12475, %r2340, %r2338;
	add.s64 	%rd12476, %rd12448, %rd12474;
	add.s64 	%rd12477, %rd12476, %rd12475;
	and.b64  	%rd12478, %rd12477, 4294967295;
	shr.u64 	%rd12479, %rd12477, 32;
	mul.wide.u32 	%rd12480, %r2341, %r2338;
	add.s64 	%rd12481, %rd12452, %rd12479;
	add.s64 	%rd12482, %rd12481, %rd12480;
	and.b64  	%rd12483, %rd12482, 4294967295;
	shr.u64 	%rd12484, %rd12482, 32;
	mul.wide.u32 	%rd12485, %r2359, %r2338;
	add.s64 	%rd12486, %rd12456, %rd12484;
	add.s64 	%rd12487, %rd12486, %rd12485;
	and.b64  	%rd12488, %rd12487, 4294967295;
	shr.u64 	%rd12489, %rd12487, 32;
	mul.wide.u32 	%rd12490, %r2360, %r2338;
	add.s64 	%rd12491, %rd12460, %rd12489;
	add.s64 	%rd12492, %rd12491, %rd12490;
	and.b64  	%rd12493, %rd12492, 4294967295;
	shr.u64 	%rd12494, %rd12492, 32;
	mul.wide.u32 	%rd12495, %r2361, %r2338;
	add.s64 	%rd12496, %rd12461, %rd12494;
	add.s64 	%rd12497, %rd12496, %rd12495;
	and.b64  	%rd12498, %rd12497, 4294967295;
	shr.u64 	%rd12499, %rd12497, 32;
	add.s64 	%rd12500, %rd12468, %rd12438;
	and.b64  	%rd12501, %rd12500, 4294967295;
	shr.u64 	%rd12502, %rd12500, 32;
	add.s64 	%rd12503, %rd12473, %rd12502;
	add.s64 	%rd12504, %rd12503, %rd12470;
	and.b64  	%rd12505, %rd12504, 4294967295;
	shr.u64 	%rd12506, %rd12504, 32;
	mul.wide.u32 	%rd12507, %r2339, %r2339;
	add.s64 	%rd12508, %rd12478, %rd12506;
	add.s64 	%rd12509, %rd12508, %rd12507;
	and.b64  	%rd12510, %rd12509, 4294967295;
	shr.u64 	%rd12511, %rd12509, 32;
	mul.wide.u32 	%rd12512, %r2340, %r2339;
	add.s64 	%rd12513, %rd12483, %rd12511;
	add.s64 	%rd12514, %rd12513, %rd12512;
	and.b64  	%rd12515, %rd12514, 4294967295;
	shr.u64 	%rd12516, %rd12514, 32;
	mul.wide.u32 	%rd12517, %r2341, %r2339;
	add.s64 	%rd12518, %rd12488, %rd12516;
	add.s64 	%rd12519, %rd12518, %rd12517;
	and.b64  	%rd12520, %rd12519, 4294967295;
	shr.u64 	%rd12521, %rd12519, 32;
	mul.wide.u32 	%rd12522, %r2359, %r2339;
	add.s64 	%rd12523, %rd12493, %rd12521;
	add.s64 	%rd12524, %rd12523, %rd12522;
	and.b64  	%rd12525, %rd12524, 4294967295;
	shr.u64 	%rd12526, %rd12524, 32;
	mul.wide.u32 	%rd12527, %r2360, %r2339;
	add.s64 	%rd12528, %rd12498, %rd12526;
	add.s64 	%rd12529, %rd12528, %rd12527;
	and.b64  	%rd12530, %rd12529, 4294967295;
	shr.u64 	%rd12531, %rd12529, 32;
	mul.wide.u32 	%rd12532, %r2361, %r2339;
	add.s64 	%rd12533, %rd12499, %rd12531;
	add.s64 	%rd12534, %rd12533, %rd12532;
	and.b64  	%rd12535, %rd12534, 4294967295;
	shr.u64 	%rd12536, %rd12534, 32;
	add.s64 	%rd12537, %rd12505, %rd12442;
	and.b64  	%rd12538, %rd12537, 4294967295;
	shr.u64 	%rd12539, %rd12537, 32;
	add.s64 	%rd12540, %rd12510, %rd12539;
	add.s64 	%rd12541, %rd12540, %rd12475;
	and.b64  	%rd12542, %rd12541, 4294967295;
	shr.u64 	%rd12543, %rd12541, 32;
	add.s64 	%rd12544, %rd12515, %rd12543;
	add.s64 	%rd12545, %rd12544, %rd12512;
	and.b64  	%rd12546, %rd12545, 4294967295;
	shr.u64 	%rd12547, %rd12545, 32;
	mul.wide.u32 	%rd12548, %r2340, %r2340;
	add.s64 	%rd12549, %rd12520, %rd12547;
	add.s64 	%rd12550, %rd12549, %rd12548;
	and.b64  	%rd12551, %rd12550, 4294967295;
	shr.u64 	%rd12552, %rd12550, 32;
	mul.wide.u32 	%rd12553, %r2341, %r2340;
	add.s64 	%rd12554, %rd12525, %rd12552;
	add.s64 	%rd12555, %rd12554, %rd12553;
	and.b64  	%rd12556, %rd12555, 4294967295;
	shr.u64 	%rd12557, %rd12555, 32;
	mul.wide.u32 	%rd12558, %r2359, %r2340;
	add.s64 	%rd12559, %rd12530, %rd12557;
	add.s64 	%rd12560, %rd12559, %rd12558;
	and.b64  	%rd12561, %rd12560, 4294967295;
	shr.u64 	%rd12562, %rd12560, 32;
	mul.wide.u32 	%rd12563, %r2360, %r2340;
	add.s64 	%rd12564, %rd12535, %rd12562;
	add.s64 	%rd12565, %rd12564, %rd12563;
	and.b64  	%rd12566, %rd12565, 4294967295;
	shr.u64 	%rd12567, %rd12565, 32;
	mul.wide.u32 	%rd12568, %r2361, %r2340;
	add.s64 	%rd12569, %rd12536, %rd12567;
	add.s64 	%rd12570, %rd12569, %rd12568;
	and.b64  	%rd12571, %rd12570, 4294967295;
	shr.u64 	%rd12572, %rd12570, 32;
	add.s64 	%rd12573, %rd12542, %rd12446;
	and.b64  	%rd12574, %rd12573, 4294967295;
	shr.u64 	%rd12575, %rd12573, 32;
	add.s64 	%rd12576, %rd12546, %rd12575;
	add.s64 	%rd12577, %rd12576, %rd12480;
	and.b64  	%rd12578, %rd12577, 4294967295;
	shr.u64 	%rd12579, %rd12577, 32;
	add.s64 	%rd12580, %rd12551, %rd12579;
	add.s64 	%rd12581, %rd12580, %rd12517;
	and.b64  	%rd12582, %rd12581, 4294967295;
	shr.u64 	%rd12583, %rd12581, 32;
	add.s64 	%rd12584, %rd12556, %rd12583;
	add.s64 	%rd12585, %rd12584, %rd12553;
	and.b64  	%rd12586, %rd12585, 4294967295;
	shr.u64 	%rd12587, %rd12585, 32;
	mul.wide.u32 	%rd12588, %r2341, %r2341;
	add.s64 	%rd12589, %rd12561, %rd12587;
	add.s64 	%rd12590, %rd12589, %rd12588;
	and.b64  	%rd12591, %rd12590, 4294967295;
	shr.u64 	%rd12592, %rd12590, 32;
	mul.wide.u32 	%rd12593, %r2359, %r2341;
	add.s64 	%rd12594, %rd12566, %rd12592;
	add.s64 	%rd12595, %rd12594, %rd12593;
	and.b64  	%rd12596, %rd12595, 4294967295;
	shr.u64 	%rd12597, %rd12595, 32;
	mul.wide.u32 	%rd12598, %r2360, %r2341;
	add.s64 	%rd12599, %rd12571, %rd12597;
	add.s64 	%rd12600, %rd12599, %rd12598;
	and.b64  	%rd12601, %rd12600, 4294967295;
	shr.u64 	%rd12602, %rd12600, 32;
	mul.wide.u32 	%rd12603, %r2361, %r2341;
	add.s64 	%rd12604, %rd12572, %rd12602;
	add.s64 	%rd12605, %rd12604, %rd12603;
	and.b64  	%rd12606, %rd12605, 4294967295;
	shr.u64 	%rd12607, %rd12605, 32;
	add.s64 	%rd12608, %rd12578, %rd12450;
	and.b64  	%rd12609, %rd12608, 4294967295;
	shr.u64 	%rd12610, %rd12608, 32;
	add.s64 	%rd12611, %rd12582, %rd12610;
	add.s64 	%rd12612, %rd12611, %rd12485;
	and.b64  	%rd12613, %rd12612, 4294967295;
	shr.u64 	%rd12614, %rd12612, 32;
	add.s64 	%rd12615, %rd12586, %rd12614;
	add.s64 	%rd12616, %rd12615, %rd12522;
	and.b64  	%rd12617, %rd12616, 4294967295;
	shr.u64 	%rd12618, %rd12616, 32;
	add.s64 	%rd12619, %rd12591, %rd12618;
	add.s64 	%rd12620, %rd12619, %rd12558;
	and.b64  	%rd12621, %rd12620, 4294967295;
	shr.u64 	%rd12622, %rd12620, 32;
	add.s64 	%rd12623, %rd12596, %rd12622;
	add.s64 	%rd12624, %rd12623, %rd12593;
	and.b64  	%rd12625, %rd12624, 4294967295;
	shr.u64 	%rd12626, %rd12624, 32;
	mul.wide.u32 	%rd12627, %r2359, %r2359;
	add.s64 	%rd12628, %rd12601, %rd12626;
	add.s64 	%rd12629, %rd12628, %rd12627;
	and.b64  	%rd12630, %rd12629, 4294967295;
	shr.u64 	%rd12631, %rd12629, 32;
	mul.wide.u32 	%rd12632, %r2360, %r2359;
	add.s64 	%rd12633, %rd12606, %rd12631;
	add.s64 	%rd12634, %rd12633, %rd12632;
	and.b64  	%rd12635, %rd12634, 4294967295;
	shr.u64 	%rd12636, %rd12634, 32;
	mul.wide.u32 	%rd12637, %r2361, %r2359;
	add.s64 	%rd12638, %rd12607, %rd12636;
	add.s64 	%rd12639, %rd12638, %rd12637;
	and.b64  	%rd12640, %rd12639, 4294967295;
	shr.u64 	%rd12641, %rd12639, 32;
	add.s64 	%rd12642, %rd12613, %rd12454;
	and.b64  	%rd12643, %rd12642, 4294967295;
	shr.u64 	%rd12644, %rd12642, 32;
	add.s64 	%rd12645, %rd12617, %rd12644;
	add.s64 	%rd12646, %rd12645, %rd12490;
	and.b64  	%rd12647, %rd12646, 4294967295;
	shr.u64 	%rd12648, %rd12646, 32;
	add.s64 	%rd12649, %rd12621, %rd12648;
	add.s64 	%rd12650, %rd12649, %rd12527;
	and.b64  	%rd12651, %rd12650, 4294967295;
	shr.u64 	%rd12652, %rd12650, 32;
	add.s64 	%rd12653, %rd12625, %rd12652;
	add.s64 	%rd12654, %rd12653, %rd12563;
	and.b64  	%rd12655, %rd12654, 4294967295;
	shr.u64 	%rd12656, %rd12654, 32;
	add.s64 	%rd12657, %rd12630, %rd12656;
	add.s64 	%rd12658, %rd12657, %rd12598;
	and.b64  	%rd12659, %rd12658, 4294967295;
	shr.u64 	%rd12660, %rd12658, 32;
	add.s64 	%rd12661, %rd12635, %rd12660;
	add.s64 	%rd12662, %rd12661, %rd12632;
	and.b64  	%rd12663, %rd12662, 4294967295;
	shr.u64 	%rd12664, %rd12662, 32;
	mul.wide.u32 	%rd12665, %r2360, %r2360;
	add.s64 	%rd12666, %rd12640, %rd12664;
	add.s64 	%rd12667, %rd12666, %rd12665;
	and.b64  	%rd12668, %rd12667, 4294967295;
	shr.u64 	%rd12669, %rd12667, 32;
	mul.wide.u32 	%rd12670, %r2361, %r2360;
	add.s64 	%rd12671, %rd12641, %rd12669;
	add.s64 	%rd12672, %rd12671, %rd12670;
	and.b64  	%rd12673, %rd12672, 4294967295;
	shr.u64 	%rd12674, %rd12672, 32;
	add.s64 	%rd12675, %rd12647, %rd12458;
	and.b64  	%rd12676, %rd12675, 4294967295;
	shr.u64 	%rd12677, %rd12675, 32;
	add.s64 	%rd12678, %rd12651, %rd12677;
	add.s64 	%rd12679, %rd12678, %rd12495;
	and.b64  	%rd12680, %rd12679, 4294967295;
	shr.u64 	%rd12681, %rd12679, 32;
	add.s64 	%rd12682, %rd12655, %rd12681;
	add.s64 	%rd12683, %rd12682, %rd12532;
	and.b64  	%rd12684, %rd12683, 4294967295;
	shr.u64 	%rd12685, %rd12683, 32;
	add.s64 	%rd12686, %rd12659, %rd12685;
	add.s64 	%rd12687, %rd12686, %rd12568;
	and.b64  	%rd12688, %rd12687, 4294967295;
	shr.u64 	%rd12689, %rd12687, 32;
	add.s64 	%rd12690, %rd12663, %rd12689;
	add.s64 	%rd12691, %rd12690, %rd12603;
	and.b64  	%rd12692, %rd12691, 4294967295;
	shr.u64 	%rd12693, %rd12691, 32;
	add.s64 	%rd12694, %rd12668, %rd12693;
	add.s64 	%rd12695, %rd12694, %rd12637;
	and.b64  	%rd12696, %rd12695, 4294967295;
	shr.u64 	%rd12697, %rd12695, 32;
	add.s64 	%rd12698, %rd12673, %rd12697;
	add.s64 	%rd12699, %rd12698, %rd12670;
	and.b64  	%rd12700, %rd12699, 4294967295;
	shr.u64 	%rd12701, %rd12699, 32;
	mul.wide.u32 	%rd12702, %r2361, %r2361;
	add.s64 	%rd12703, %rd12674, %rd12701;
	add.s64 	%rd12704, %rd12703, %rd12702;
	and.b64  	%rd12705, %rd12704, 4294967295;
	shr.u64 	%rd12706, %rd12704, 32;
	mad.lo.s64 	%rd12707, %rd12680, 977, %rd12432;
	shr.u64 	%rd12708, %rd12707, 32;
	mad.lo.s64 	%rd12709, %rd12684, 977, %rd12708;
	add.s64 	%rd12710, %rd12709, %rd12463;
	and.b64  	%rd12711, %rd12710, 4294967295;
	shr.u64 	%rd12712, %rd12710, 32;
	mad.lo.s64 	%rd12713, %rd12688, 977, %rd12712;
	add.s64 	%rd12714, %rd12713, %rd12501;
	and.b64  	%rd12715, %rd12714, 4294967295;
	shr.u64 	%rd12716, %rd12714, 32;
	mad.lo.s64 	%rd12717, %rd12692, 977, %rd12716;
	add.s64 	%rd12718, %rd12717, %rd12538;
	and.b64  	%rd12719, %rd12718, 4294967295;
	shr.u64 	%rd12720, %rd12718, 32;
	mad.lo.s64 	%rd12721, %rd12696, 977, %rd12720;
	add.s64 	%rd12722, %rd12721, %rd12574;
	and.b64  	%rd12723, %rd12722, 4294967295;
	shr.u64 	%rd12724, %rd12722, 32;
	mad.lo.s64 	%rd12725, %rd12700, 977, %rd12724;
	add.s64 	%rd12726, %rd12725, %rd12609;
	and.b64  	%rd12727, %rd12726, 4294967295;
	shr.u64 	%rd12728, %rd12726, 32;
	mad.lo.s64 	%rd12729, %rd12705, 977, %rd12728;
	add.s64 	%rd12730, %rd12729, %rd12643;
	and.b64  	%rd12731, %rd12730, 4294967295;
	shr.u64 	%rd12732, %rd12730, 32;
	mad.lo.s64 	%rd12733, %rd12706, 977, %rd12732;
	add.s64 	%rd12734, %rd12733, %rd12676;
	and.b64  	%rd12735, %rd12734, 4294967295;
	shr.u64 	%rd12736, %rd12734, 32;
	add.s64 	%rd629, %rd12680, %rd12711;
	shr.u64 	%rd12737, %rd629, 32;
	add.s64 	%rd12738, %rd12684, %rd12737;
	add.s64 	%rd12739, %rd12738, %rd12715;
	shr.u64 	%rd12740, %rd12739, 32;
	add.s64 	%rd12741, %rd12688, %rd12740;
	add.s64 	%rd12742, %rd12741, %rd12719;
	shr.u64 	%rd12743, %rd12742, 32;
	add.s64 	%rd12744, %rd12692, %rd12743;
	add.s64 	%rd12745, %rd12744, %rd12723;
	shr.u64 	%rd12746, %rd12745, 32;
	add.s64 	%rd12747, %rd12696, %rd12746;
	add.s64 	%rd12748, %rd12747, %rd12727;
	shr.u64 	%rd12749, %rd12748, 32;
	add.s64 	%rd12750, %rd12700, %rd12749;
	add.s64 	%rd12751, %rd12750, %rd12731;
	shr.u64 	%rd12752, %rd12751, 32;
	add.s64 	%rd12753, %rd12705, %rd12752;
	add.s64 	%rd12754, %rd12753, %rd12735;
	shr.u64 	%rd12755, %rd12754, 32;
	add.s64 	%rd12756, %rd12755, %rd12736;
	add.s64 	%rd630, %rd12707, %rd12756;
	cvt.u32.u64 	%r2337, %rd630;
	cvt.u32.u64 	%r2338, %rd629;
	cvt.u32.u64 	%r2339, %rd12739;
	cvt.u32.u64 	%r2340, %rd12742;
	cvt.u32.u64 	%r2341, %rd12745;
	cvt.u32.u64 	%r2359, %rd12748;
	cvt.u32.u64 	%r2360, %rd12751;
	cvt.u32.u64 	%r2361, %rd12754;
	setp.ne.s32 	%p324, %r2361, -1;
	@%p324 bra 	$L__BB0_379;
	setp.ne.s32 	%p325, %r2360, -1;
	mov.b32 	%r2361, -1;
	@%p325 bra 	$L__BB0_379;
	setp.ne.s32 	%p326, %r2359, -1;
	mov.b32 	%r2360, -1;
	mov.u32 	%r2361, %r2360;
	@%p326 bra 	$L__BB0_379;
	setp.ne.s32 	%p327, %r2341, -1;
	mov.b32 	%r2359, -1;
	mov.u32 	%r2360, %r2359;
	mov.u32 	%r2361, %r2359;
	@%p327 bra 	$L__BB0_379;
	setp.ne.s32 	%p328, %r2340, -1;
	mov.b32 	%r2341, -1;
	mov.u32 	%r2359, %r2341;
	mov.u32 	%r2360, %r2341;
	mov.u32 	%r2361, %r2341;
	@%p328 bra 	$L__BB0_379;
	setp.ne.s32 	%p329, %r2339, -1;
	mov.b32 	%r2340, -1;
	mov.u32 	%r2341, %r2340;
	mov.u32 	%r2359, %r2340;
	mov.u32 	%r2360, %r2340;
	mov.u32 	%r2361, %r2340;
	@%p329 bra 	$L__BB0_379;
	mov.b32 	%r2339, -1;
	setp.eq.s32 	%p330, %r2338, -1;
	@%p330 bra 	$L__BB0_378;
	setp.ne.s32 	%p331, %r2338, -2;
	mov.u32 	%r2340, %r2339;
	mov.u32 	%r2341, %r2339;
	mov.u32 	%r2359, %r2339;
	mov.u32 	%r2360, %r2339;
	mov.u32 	%r2361, %r2339;
	@%p331 bra 	$L__BB0_379;
	setp.lt.u32 	%p332, %r2337, -977;
	mov.b32 	%r2338, -2;
	mov.u32 	%r2340, %r2339;
	mov.u32 	%r2341, %r2339;
	mov.u32 	%r2359, %r2339;
	mov.u32 	%r2360, %r2339;
	mov.u32 	%r2361, %r2339;
	@%p332 bra 	$L__BB0_379;
$L__BB0_378:
	and.b64  	%rd12757, %rd630, 4294967295;
	add.s64 	%rd12758, %rd12757, -4294966319;
	cvt.u32.u64 	%r2337, %rd12758;
	shr.s64 	%rd12759, %rd12758, 63;
	and.b64  	%rd12760, %rd629, 4294967295;
	add.s64 	%rd12761, %rd12759, %rd12760;
	add.s64 	%rd12762, %rd12761, -4294967294;
	cvt.u32.u64 	%r2338, %rd12762;
	shr.s64 	%rd12763, %rd12762, 63;
	cvt.u32.u64 	%r2339, %rd12763;
	mov.u32 	%r2340, %r2339;
	mov.u32 	%r2341, %r2339;
	mov.u32 	%r2359, %r2339;
	mov.u32 	%r2360, %r2339;
	mov.u32 	%r2361, %r2339;
$L__BB0_379:
	add.s32 	%r2353, %r2353, 1;
	setp.ne.s32 	%p333, %r2353, 100;
	@%p333 bra 	$L__BB0_369;
	mul.wide.u32 	%rd12764, %r2312, %r2337;
	and.b64  	%rd12765, %rd12764, 4294967295;
	shr.u64 	%rd12766, %rd12764, 32;
	mul.wide.u32 	%rd12767, %r2313, %r2337;
	add.s64 	%rd12768, %rd12766, %rd12767;
	and.b64  	%rd12769, %rd12768, 4294967295;
	shr.u64 	%rd12770, %rd12768, 32;
	mul.wide.u32 	%rd12771, %r2314, %r2337;
	add.s64 	%rd12772, %rd12770, %rd12771;
	and.b64  	%rd12773, %rd12772, 4294967295;
	shr.u64 	%rd12774, %rd12772, 32;
	mul.wide.u32 	%rd12775, %r2315, %r2337;
	add.s64 	%rd12776, %rd12774, %rd12775;
	and.b64  	%rd12777, %rd12776, 4294967295;
	shr.u64 	%rd12778, %rd12776, 32;
	mul.wide.u32 	%rd12779, %r2316, %r2337;
	add.s64 	%rd12780, %rd12778, %rd12779;
	and.b64  	%rd12781, %rd12780, 4294967295;
	shr.u64 	%rd12782, %rd12780, 32;
	mul.wide.u32 	%rd12783, %r2334, %r2337;
	add.s64 	%rd12784, %rd12782, %rd12783;
	and.b64  	%rd12785, %rd12784, 4294967295;
	shr.u64 	%rd12786, %rd12784, 32;
	mul.wide.u32 	%rd12787, %r2335, %r2337;
	add.s64 	%rd12788, %rd12786, %rd12787;
	and.b64  	%rd12789, %rd12788, 4294967295;
	shr.u64 	%rd12790, %rd12788, 32;
	mul.wide.u32 	%rd12791, %r2336, %r2337;
	add.s64 	%rd12792, %rd12790, %rd12791;
	and.b64  	%rd12793, %rd12792, 4294967295;
	shr.u64 	%rd12794, %rd12792, 32;
	mul.wide.u32 	%rd12795, %r2312, %r2338;
	add.s64 	%rd12796, %rd12769, %rd12795;
	and.b64  	%rd12797, %rd12796, 4294967295;
	shr.u64 	%rd12798, %rd12796, 32;
	mul.wide.u32 	%rd12799, %r2313, %r2338;
	add.s64 	%rd12800, %rd12773, %rd12798;
	add.s64 	%rd12801, %rd12800, %rd12799;
	and.b64  	%rd12802, %rd12801, 4294967295;
	shr.u64 	%rd12803, %rd12801, 32;
	mul.wide.u32 	%rd12804, %r2314, %r2338;
	add.s64 	%rd12805, %rd12777, %rd12803;
	add.s64 	%rd12806, %rd12805, %rd12804;
	and.b64  	%rd12807, %rd12806, 4294967295;
	shr.u64 	%rd12808, %rd12806, 32;
	mul.wide.u32 	%rd12809, %r2315, %r2338;
	add.s64 	%rd12810, %rd12781, %rd12808;
	add.s64 	%rd12811, %rd12810, %rd12809;
	and.b64  	%rd12812, %rd12811, 4294967295;
	shr.u64 	%rd12813, %rd12811, 32;
	mul.wide.u32 	%rd12814, %r2316, %r2338;
	add.s64 	%rd12815, %rd12785, %rd12813;
	add.s64 	%rd12816, %rd12815, %rd12814;
	and.b64  	%rd12817, %rd12816, 4294967295;
	shr.u64 	%rd12818, %rd12816, 32;
	mul.wide.u32 	%rd12819, %r2334, %r2338;
	add.s64 	%rd12820, %rd12789, %rd12818;
	add.s64 	%rd12821, %rd12820, %rd12819;
	and.b64  	%rd12822, %rd12821, 4294967295;
	shr.u64 	%rd12823, %rd12821, 32;
	mul.wide.u32 	%rd12824, %r2335, %r2338;
	add.s64 	%rd12825, %rd12793, %rd12823;
	add.s64 	%rd12826, %rd12825, %rd12824;
	and.b64  	%rd12827, %rd12826, 4294967295;
	shr.u64 	%rd12828, %rd12826, 32;
	mul.wide.u32 	%rd12829, %r2336, %r2338;
	add.s64 	%rd12830, %rd12794, %rd12828;
	add.s64 	%rd12831, %rd12830, %rd12829;
	and.b64  	%rd12832, %rd12831, 4294967295;
	shr.u64 	%rd12833, %rd12831, 32;
	mul.wide.u32 	%rd12834, %r2312, %r2339;
	add.s64 	%rd12835, %rd12802, %rd12834;
	and.b64  	%rd12836, %rd12835, 4294967295;
	shr.u64 	%rd12837, %rd12835, 32;
	mul.wide.u32 	%rd12838, %r2313, %r2339;
	add.s64 	%rd12839, %rd12807, %rd12837;
	add.s64 	%rd12840, %rd12839, %rd12838;
	and.b64  	%rd12841, %rd12840, 4294967295;
	shr.u64 	%rd12842, %rd12840, 32;
	mul.wide.u32 	%rd12843, %r2314, %r2339;
	add.s64 	%rd12844, %rd12812, %rd12842;
	add.s64 	%rd12845, %rd12844, %rd12843;
	and.b64  	%rd12846, %rd12845, 4294967295;
	shr.u64 	%rd12847, %rd12845, 32;
	mul.wide.u32 	%rd12848, %r2315, %r2339;
	add.s64 	%rd12849, %rd12817, %rd12847;
	add.s64 	%rd12850, %rd12849, %rd12848;
	and.b64  	%rd12851, %rd12850, 4294967295;
	shr.u64 	%rd12852, %rd12850, 32;
	mul.wide.u32 	%rd12853, %r2316, %r2339;
	add.s64 	%rd12854, %rd12822, %rd12852;
	add.s64 	%rd12855, %rd12854, %rd12853;
	and.b64  	%rd12856, %rd12855, 4294967295;
	shr.u64 	%rd12857, %rd12855, 32;
	mul.wide.u32 	%rd12858, %r2334, %r2339;
	add.s64 	%rd12859, %rd12827, %rd12857;
	add.s64 	%rd12860, %rd12859, %rd12858;
	and.b64  	%rd12861, %rd12860, 4294967295;
	shr.u64 	%rd12862, %rd12860, 32;
	mul.wide.u32 	%rd12863, %r2335, %r2339;
	add.s64 	%rd12864, %rd12832, %rd12862;
	add.s64 	%rd12865, %rd12864, %rd12863;
	and.b64  	%rd12866, %rd12865, 4294967295;
	shr.u64 	%rd12867, %rd12865, 32;
	mul.wide.u32 	%rd12868, %r2336, %r2339;
	add.s64 	%rd12869, %rd12833, %rd12867;
	add.s64 	%rd12870, %rd12869, %rd12868;
	and.b64  	%rd12871, %rd12870, 4294967295;
	shr.u64 	%rd12872, %rd12870, 32;
	mul.wide.u32 	%rd12873, %r2312, %r2340;
	add.s64 	%rd12874, %rd12841, %rd12873;
	and.b64  	%rd12875, %rd12874, 4294967295;
	shr.u64 	%rd12876, %rd12874, 32;
	mul.wide.u32 	%rd12877, %r2313, %r2340;
	add.s64 	%rd12878, %rd12846, %rd12876;
	add.s64 	%rd12879, %rd12878, %rd12877;
	and.b64  	%rd12880, %rd12879, 4294967295;
	shr.u64 	%rd12881, %rd12879, 32;
	mul.wide.u32 	%rd12882, %r2314, %r2340;
	add.s64 	%rd12883, %rd12851, %rd12881;
	add.s64 	%rd12884, %rd12883, %rd12882;
	and.b64  	%rd12885, %rd12884, 4294967295;
	shr.u64 	%rd12886, %rd12884, 32;
	mul.wide.u32 	%rd12887, %r2315, %r2340;
	add.s64 	%rd12888, %rd12856, %rd12886;
	add.s64 	%rd12889, %rd12888, %rd12887;
	and.b64  	%rd12890, %rd12889, 4294967295;
	shr.u64 	%rd12891, %rd12889, 32;
	mul.wide.u32 	%rd12892, %r2316, %r2340;
	add.s64 	%rd12893, %rd12861, %rd12891;
	add.s64 	%rd12894, %rd12893, %rd12892;
	and.b64  	%rd12895, %rd12894, 4294967295;
	shr.u64 	%rd12896, %rd12894, 32;
	mul.wide.u32 	%rd12897, %r2334, %r2340;
	add.s64 	%rd12898, %rd12866, %rd12896;
	add.s64 	%rd12899, %rd12898, %rd12897;
	and.b64  	%rd12900, %rd12899, 4294967295;
	shr.u64 	%rd12901, %rd12899, 32;
	mul.wide.u32 	%rd12902, %r2335, %r2340;
	add.s64 	%rd12903, %rd12871, %rd12901;
	add.s64 	%rd12904, %rd12903, %rd12902;
	and.b64  	%rd12905, %rd12904, 4294967295;
	shr.u64 	%rd12906, %rd12904, 32;
	mul.wide.u32 	%rd12907, %r2336, %r2340;
	add.s64 	%rd12908, %rd12872, %rd12906;
	add.s64 	%rd12909, %rd12908, %rd12907;
	and.b64  	%rd12910, %rd12909, 4294967295;
	shr.u64 	%rd12911, %rd12909, 32;
	mul.wide.u32 	%rd12912, %r2312, %r2341;
	add.s64 	%rd12913, %rd12880, %rd12912;
	and.b64  	%rd12914, %rd12913, 4294967295;
	shr.u64 	%rd12915, %rd12913, 32;
	mul.wide.u32 	%rd12916, %r2313, %r2341;
	add.s64 	%rd12917, %rd12885, %rd12915;
	add.s64 	%rd12918, %rd12917, %rd12916;
	and.b64  	%rd12919, %rd12918, 4294967295;
	shr.u64 	%rd12920, %rd12918, 32;
	mul.wide.u32 	%rd12921, %r2314, %r2341;
	add.s64 	%rd12922, %rd12890, %rd12920;
	add.s64 	%rd12923, %rd12922, %rd12921;
	and.b64  	%rd12924, %rd12923, 4294967295;
	shr.u64 	%rd12925, %rd12923, 32;
	mul.wide.u32 	%rd12926, %r2315, %r2341;
	add.s64 	%rd12927, %rd12895, %rd12925;
	add.s64 	%rd12928, %rd12927, %rd12926;
	and.b64  	%rd12929, %rd12928, 4294967295;
	shr.u64 	%rd12930, %rd12928, 32;
	mul.wide.u32 	%rd12931, %r2316, %r2341;
	add.s64 	%rd12932, %rd12900, %rd12930;
	add.s64 	%rd12933, %rd12932, %rd12931;
	and.b64  	%rd12934, %rd12933, 4294967295;
	shr.u64 	%rd12935, %rd12933, 32;
	mul.wide.u32 	%rd12936, %r2334, %r2341;
	add.s64 	%rd12937, %rd12905, %rd12935;
	add.s64 	%rd12938, %rd12937, %rd12936;
	and.b64  	%rd12939, %rd12938, 4294967295;
	shr.u64 	%rd12940, %rd12938, 32;
	mul.wide.u32 	%rd12941, %r2335, %r2341;
	add.s64 	%rd12942, %rd12910, %rd12940;
	add.s64 	%rd12943, %rd12942, %rd12941;
	and.b64  	%rd12944, %rd12943, 4294967295;
	shr.u64 	%rd12945, %rd12943, 32;
	mul.wide.u32 	%rd12946, %r2336, %r2341;
	add.s64 	%rd12947, %rd12911, %rd12945;
	add.s64 	%rd12948, %rd12947, %rd12946;
	and.b64  	%rd12949, %rd12948, 4294967295;
	shr.u64 	%rd12950, %rd12948, 32;
	mul.wide.u32 	%rd12951, %r2312, %r2359;
	add.s64 	%rd12952, %rd12919, %rd12951;
	and.b64  	%rd12953, %rd12952, 4294967295;
	shr.u64 	%rd12954, %rd12952, 32;
	mul.wide.u32 	%rd12955, %r2313, %r2359;
	add.s64 	%rd12956, %rd12924, %rd12954;
	add.s64 	%rd12957, %rd12956, %rd12955;
	and.b64  	%rd12958, %rd12957, 4294967295;
	shr.u64 	%rd12959, %rd12957, 32;
	mul.wide.u32 	%rd12960, %r2314, %r2359;
	add.s64 	%rd12961, %rd12929, %rd12959;
	add.s64 	%rd12962, %rd12961, %rd12960;
	and.b64  	%rd12963, %rd12962, 4294967295;
	shr.u64 	%rd12964, %rd12962, 32;
	mul.wide.u32 	%rd12965, %r2315, %r2359;
	add.s64 	%rd12966, %rd12934, %rd12964;
	add.s64 	%rd12967, %rd12966, %rd12965;
	and.b64  	%rd12968, %rd12967, 4294967295;
	shr.u64 	%rd12969, %rd12967, 32;
	mul.wide.u32 	%rd12970, %r2316, %r2359;
	add.s64 	%rd12971, %rd12939, %rd12969;
	add.s64 	%rd12972, %rd12971, %rd12970;
	and.b64  	%rd12973, %rd12972, 4294967295;
	shr.u64 	%rd12974, %rd12972, 32;
	mul.wide.u32 	%rd12975, %r2334, %r2359;
	add.s64 	%rd12976, %rd12944, %rd12974;
	add.s64 	%rd12977, %rd12976, %rd12975;
	and.b64  	%rd12978, %rd12977, 4294967295;
	shr.u64 	%rd12979, %rd12977, 32;
	mul.wide.u32 	%rd12980, %r2335, %r2359;
	add.s64 	%rd12981, %rd12949, %rd12979;
	add.s64 	%rd12982, %rd12981, %rd12980;
	and.b64  	%rd12983, %rd12982, 4294967295;
	shr.u64 	%rd12984, %rd12982, 32;
	mul.wide.u32 	%rd12985, %r2336, %r2359;
	add.s64 	%rd12986, %rd12950, %rd12984;
	add.s64 	%rd12987, %rd12986, %rd12985;
	and.b64  	%rd12988, %rd12987, 4294967295;
	shr.u64 	%rd12989, %rd12987, 32;
	mul.wide.u32 	%rd12990, %r2312, %r2360;
	add.s64 	%rd12991, %rd12958, %rd12990;
	and.b64  	%rd12992, %rd12991, 4294967295;
	shr.u64 	%rd12993, %rd12991, 32;
	mul.wide.u32 	%rd12994, %r2313, %r2360;
	add.s64 	%rd12995, %rd12963, %rd12993;
	add.s64 	%rd12996, %rd12995, %rd12994;
	and.b64  	%rd12997, %rd12996, 4294967295;
	shr.u64 	%rd12998, %rd12996, 32;
	mul.wide.u32 	%rd12999, %r2314, %r2360;
	add.s64 	%rd13000, %rd12968, %rd12998;
	add.s64 	%rd13001, %rd13000, %rd12999;
	and.b64  	%rd13002, %rd13001, 4294967295;
	shr.u64 	%rd13003, %rd13001, 32;
	mul.wide.u32 	%rd13004, %r2315, %r2360;
	add.s64 	%rd13005, %rd12973, %rd13003;
	add.s64 	%rd13006, %rd13005, %rd13004;
	and.b64  	%rd13007, %rd13006, 4294967295;
	shr.u64 	%rd13008, %rd13006, 32;
	mul.wide.u32 	%rd13009, %r2316, %r2360;
	add.s64 	%rd13010, %rd12978, %rd13008;
	add.s64 	%rd13011, %rd13010, %rd13009;
	and.b64  	%rd13012, %rd13011, 4294967295;
	shr.u64 	%rd13013, %rd13011, 32;
	mul.wide.u32 	%rd13014, %r2334, %r2360;
	add.s64 	%rd13015, %rd12983, %rd13013;
	add.s64 	%rd13016, %rd13015, %rd13014;
	and.b64  	%rd13017, %rd13016, 4294967295;
	shr.u64 	%rd13018, %rd13016, 32;
	mul.wide.u32 	%rd13019, %r2335, %r2360;
	add.s64 	%rd13020, %rd12988, %rd13018;
	add.s64 	%rd13021, %rd13020, %rd13019;
	and.b64  	%rd13022, %rd13021, 4294967295;
	shr.u64 	%rd13023, %rd13021, 32;
	mul.wide.u32 	%rd13024, %r2336, %r2360;
	add.s64 	%rd13025, %rd12989, %rd13023;
	add.s64 	%rd13026, %rd13025, %rd13024;
	and.b64  	%rd13027, %rd13026, 4294967295;
	shr.u64 	%rd13028, %rd13026, 32;
	mul.wide.u32 	%rd13029, %r2312, %r2361;
	add.s64 	%rd13030, %rd12997, %rd13029;
	and.b64  	%rd13031, %rd13030, 4294967295;
	shr.u64 	%rd13032, %rd13030, 32;
	mul.wide.u32 	%rd13033, %r2313, %r2361;
	add.s64 	%rd13034, %rd13002, %rd13032;
	add.s64 	%rd13035, %rd13034, %rd13033;
	and.b64  	%rd13036, %rd13035, 4294967295;
	shr.u64 	%rd13037, %rd13035, 32;
	mul.wide.u32 	%rd13038, %r2314, %r2361;
	add.s64 	%rd13039, %rd13007, %rd13037;
	add.s64 	%rd13040, %rd13039, %rd13038;
	and.b64  	%rd13041, %rd13040, 4294967295;
	shr.u64 	%rd13042, %rd13040, 32;
	mul.wide.u32 	%rd13043, %r2315, %r2361;
	add.s64 	%rd13044, %rd13012, %rd13042;
	add.s64 	%rd13045, %rd13044, %rd13043;
	and.b64  	%rd13046, %rd13045, 4294967295;
	shr.u64 	%rd13047, %rd13045, 32;
	mul.wide.u32 	%rd13048, %r2316, %r2361;
	add.s64 	%rd13049, %rd13017, %rd13047;
	add.s64 	%rd13050, %rd13049, %rd13048;
	and.b64  	%rd13051, %rd13050, 4294967295;
	shr.u64 	%rd13052, %rd13050, 32;
	mul.wide.u32 	%rd13053, %r2334, %r2361;
	add.s64 	%rd13054, %rd13022, %rd13052;
	add.s64 	%rd13055, %rd13054, %rd13053;
	and.b64  	%rd13056, %rd13055, 4294967295;
	shr.u64 	%rd13057, %rd13055, 32;
	mul.wide.u32 	%rd13058, %r2335, %r2361;
	add.s64 	%rd13059, %rd13027, %rd13057;
	add.s64 	%rd13060, %rd13059, %rd13058;
	and.b64  	%rd13061, %rd13060, 4294967295;
	shr.u64 	%rd13062, %rd13060, 32;
	mul.wide.u32 	%rd13063, %r2336, %r2361;
	add.s64 	%rd13064, %rd13028, %rd13062;
	add.s64 	%rd13065, %rd13064, %rd13063;
	and.b64  	%rd13066, %rd13065, 4294967295;
	shr.u64 	%rd13067, %rd13065, 32;
	mad.lo.s64 	%rd13068, %rd13036, 977, %rd12765;
	shr.u64 	%rd13069, %rd13068, 32;
	mad.lo.s64 	%rd13070, %rd13041, 977, %rd13069;
	add.s64 	%rd13071, %rd13070, %rd12797;
	and.b64  	%rd13072, %rd13071, 4294967295;
	shr.u64 	%rd13073, %rd13071, 32;
	mad.lo.s64 	%rd13074, %rd13046, 977, %rd13073;
	add.s64 	%rd13075, %rd13074, %rd12836;
	and.b64  	%rd13076, %rd13075, 4294967295;
	shr.u64 	%rd13077, %rd13075, 32;
	mad.lo.s64 	%rd13078, %rd13051, 977, %rd13077;
	add.s64 	%rd13079, %rd13078, %rd12875;
	and.b64  	%rd13080, %rd13079, 4294967295;
	shr.u64 	%rd13081, %rd13079, 32;
	mad.lo.s64 	%rd13082, %rd13056, 977, %rd13081;
	add.s64 	%rd13083, %rd13082, %rd12914;
	and.b64  	%rd13084, %rd13083, 4294967295;
	shr.u64 	%rd13085, %rd13083, 32;
	mad.lo.s64 	%rd13086, %rd13061, 977, %rd13085;
	add.s64 	%rd13087, %rd13086, %rd12953;
	and.b64  	%rd13088, %rd13087, 4294967295;
	shr.u64 	%rd13089, %rd13087, 32;
	mad.lo.s64 	%rd13090, %rd13066, 977, %rd13089;
	add.s64 	%rd13091, %rd13090, %rd12992;
	and.b64  	%rd13092, %rd13091, 4294967295;
	shr.u64 	%rd13093, %rd13091, 32;
	mad.lo.s64 	%rd13094, %rd13067, 977, %rd13093;
	add.s64 	%rd13095, %rd13094, %rd13031;
	and.b64  	%rd13096, %rd13095, 4294967295;
	shr.u64 	%rd13097, %rd13095, 32;
	add.s64 	%rd631, %rd13036, %rd13072;
	shr.u64 	%rd13098, %rd631, 32;
	add.s64 	%rd13099, %rd13041, %rd13098;
	add.s64 	%rd13100, %rd13099, %rd13076;
	shr.u64 	%rd13101, %rd13100, 32;
	add.s64 	%rd13102, %rd13046, %rd13101;
	add.s64 	%rd13103, %rd13102, %rd13080;
	shr.u64 	%rd13104, %rd13103, 32;
	add.s64 	%rd13105, %rd13051, %rd13104;
	add.s64 	%rd13106, %rd13105, %rd13084;
	shr.u64 	%rd13107, %rd13106, 32;
	add.s64 	%rd13108, %rd13056, %rd13107;
	add.s64 	%rd13109, %rd13108, %rd13088;
	shr.u64 	%rd13110, %rd13109, 32;
	add.s64 	%rd13111, %rd13061, %rd13110;
	add.s64 	%rd13112, %rd13111, %rd13092;
	shr.u64 	%rd13113, %rd13112, 32;
	add.s64 	%rd13114, %rd13066, %rd13113;
	add.s64 	%rd13115, %rd13114, %rd13096;
	shr.u64 	%rd13116, %rd13115, 32;
	add.s64 	%rd13117, %rd13116, %rd13097;
	add.s64 	%rd632, %rd13068, %rd13117;
	cvt.u32.u64 	%r2362, %rd632;
	cvt.u32.u64 	%r2363, %rd631;
	cvt.u32.u64 	%r2364, %rd13100;
	cvt.u32.u64 	%r2365, %rd13103;
	cvt.u32.u64 	%r2366, %rd13106;
	cvt.u32.u64 	%r2384, %rd13109;
	cvt.u32.u64 	%r2385, %rd13112;
	cvt.u32.u64 	%r2386, %rd13115;
	setp.ne.s32 	%p334, %r2386, -1;
	@%p334 bra 	$L__BB0_390;
	setp.ne.s32 	%p335, %r2385, -1;
	mov.b32 	%r2386, -1;
	@%p335 bra 	$L__BB0_390;
	setp.ne.s32 	%p336, %r2384, -1;
	mov.b32 	%r2385, -1;
	mov.u32 	%r2386, %r2385;
	@%p336 bra 	$L__BB0_390;
	setp.ne.s32 	%p337, %r2366, -1;
	mov.b32 	%r2384, -1;
	mov.u32 	%r2385, %r2384;
	mov.u32 	%r2386, %r2384;
	@%p337 bra 	$L__BB0_390;
	setp.ne.s32 	%p338, %r2365, -1;
	mov.b32 	%r2366, -1;
	mov.u32 	%r2384, %r2366;
	mov.u32 	%r2385, %r2366;
	mov.u32 	%r2386, %r2366;
	@%p338 bra 	$L__BB0_390;
	setp.ne.s32 	%p339, %r2364, -1;
	mov.b32 	%r2365, -1;
	mov.u32 	%r2366, %r2365;
	mov.u32 	%r2384, %r2365;
	mov.u32 	%r2385, %r2365;
	mov.u32 	%r2386, %r2365;
	@%p339 bra 	$L__BB0_390;
	mov.b32 	%r2364, -1;
	setp.eq.s32 	%p340, %r2363, -1;
	@%p340 bra 	$L__BB0_389;
	setp.ne.s32 	%p341, %r2363, -2;
	mov.u32 	%r2365, %r2364;
	mov.u32 	%r2366, %r2364;
	mov.u32 	%r2384, %r2364;
	mov.u32 	%r2385, %r2364;
	mov.u32 	%r2386, %r2364;
	@%p341 bra 	$L__BB0_390;
	setp.lt.u32 	%p342, %r2362, -977;
	mov.b32 	%r2363, -2;
	mov.u32 	%r2365, %r2364;
	mov.u32 	%r2366, %r2364;
	mov.u32 	%r2384, %r2364;
	mov.u32 	%r2385, %r2364;
	mov.u32 	%r2386, %r2364;
	@%p342 bra 	$L__BB0_390;
$L__BB0_389:
	and.b64  	%rd13118, %rd632, 4294967295;
	add.s64 	%rd13119, %rd13118, -4294966319;
	cvt.u32.u64 	%r2362, %rd13119;
	shr.s64 	%rd13120, %rd13119, 63;
	and.b64  	%rd13121, %rd631, 4294967295;
	add.s64 	%rd13122, %rd13120, %rd13121;
	add.s64 	%rd13123, %rd13122, -4294967294;
	cvt.u32.u64 	%r2363, %rd13123;
	shr.s64 	%rd13124, %rd13123, 63;
	cvt.u32.u64 	%r2364, %rd13124;
	mov.u32 	%r2365, %r2364;
	mov.u32 	%r2366, %r2364;
	mov.u32 	%r2384, %r2364;
	mov.u32 	%r2385, %r2364;
	mov.u32 	%r2386, %r2364;
$L__BB0_390:
	mov.b32 	%r2378, 0;
$L__BB0_391:
	mul.wide.u32 	%rd13125, %r2362, %r2362;
	and.b64  	%rd13126, %rd13125, 4294967293;
	shr.u64 	%rd13127, %rd13125, 32;
	mul.wide.u32 	%rd13128, %r2363, %r2362;
	add.s64 	%rd13129, %rd13127, %rd13128;
	and.b64  	%rd13130, %rd13129, 4294967295;
	shr.u64 	%rd13131, %rd13129, 32;
	mul.wide.u32 	%rd13132, %r2364, %r2362;
	add.s64 	%rd13133, %rd13131, %rd13132;
	and.b64  	%rd13134, %rd13133, 4294967295;
	shr.u64 	%rd13135, %rd13133, 32;
	mul.wide.u32 	%rd13136, %r2365, %r2362;
	add.s64 	%rd13137, %rd13135, %rd13136;
	and.b64  	%rd13138, %rd13137, 4294967295;
	shr.u64 	%rd13139, %rd13137, 32;
	mul.wide.u32 	%rd13140, %r2366, %r2362;
	add.s64 	%rd13141, %rd13139, %rd13140;
	and.b64  	%rd13142, %rd13141, 4294967295;
	shr.u64 	%rd13143, %rd13141, 32;
	mul.wide.u32 	%rd13144, %r2384, %r2362;
	add.s64 	%rd13145, %rd13143, %rd13144;
	and.b64  	%rd13146, %rd13145, 4294967295;
	shr.u64 	%rd13147, %rd13145, 32;
	mul.wide.u32 	%rd13148, %r2385, %r2362;
	add.s64 	%rd13149, %rd13147, %rd13148;
	and.b64  	%rd13150, %rd13149, 4294967295;
	shr.u64 	%rd13151, %rd13149, 32;
	mul.wide.u32 	%rd13152, %r2386, %r2362;
	add.s64 	%rd13153, %rd13151, %rd13152;
	and.b64  	%rd13154, %rd13153, 4294967295;
	shr.u64 	%rd13155, %rd13153, 32;
	add.s64 	%rd13156, %rd13130, %rd13128;
	and.b64  	%rd13157, %rd13156, 4294967295;
	shr.u64 	%rd13158, %rd13156, 32;
	mul.wide.u32 	%rd13159, %r2363, %r2363;
	add.s64 	%rd13160, %rd13134, %rd13158;
	add.s64 	%rd13161, %rd13160, %rd13159;
	and.b64  	%rd13162, %rd13161, 4294967295;
	shr.u64 	%rd13163, %rd13161, 32;
	mul.wide.u32 	%rd13164, %r2364, %r2363;
	add.s64 	%rd13165, %rd13138, %rd13163;
	add.s64 	%rd13166, %rd13165, %rd13164;
	and.b64  	%rd13167, %rd13166, 4294967295;
	shr.u64 	%rd13168, %rd13166, 32;
	mul.wide.u32 	%rd13169, %r2365, %r2363;
	add.s64 	%rd13170, %rd13142, %rd13168;
	add.s64 	%rd13171, %rd13170, %rd13169;
	and.b64  	%rd13172, %rd13171, 4294967295;
	shr.u64 	%rd13173, %rd13171, 32;
	mul.wide.u32 	%rd13174, %r2366, %r2363;
	add.s64 	%rd13175, %rd13146, %rd13173;
	add.s64 	%rd13176, %rd13175, %rd13174;
	and.b64  	%rd13177, %rd13176, 4294967295;
	shr.u64 	%rd13178, %rd13176, 32;
	mul.wide.u32 	%rd13179, %r2384, %r2363;
	add.s64 	%rd13180, %rd13150, %rd13178;
	add.s64 	%rd13181, %rd13180, %rd13179;
	and.b64  	%rd13182, %rd13181, 4294967295;
	shr.u64 	%rd13183, %rd13181, 32;
	mul.wide.u32 	%rd13184, %r2385, %r2363;
	add.s64 	%rd13185, %rd13154, %rd13183;
	add.s64 	%rd13186, %rd13185, %rd13184;
	and.b64  	%rd13187, %rd13186, 4294967295;
	shr.u64 	%rd13188, %rd13186, 32;
	mul.wide.u32 	%rd13189, %r2386, %r2363;
	add.s64 	%rd13190, %rd13155, %rd13188;
	add.s64 	%rd13191, %rd13190, %rd13189;
	and.b64  	%rd13192, %rd13191, 4294967295;
	shr.u64 	%rd13193, %rd13191, 32;
	add.s64 	%rd13194, %rd13162, %rd13132;
	and.b64  	%rd13195, %rd13194, 4294967295;
	shr.u64 	%rd13196, %rd13194, 32;
	add.s64 	%rd13197, %rd13167, %rd13196;
	add.s64 	%rd13198, %rd13197, %rd13164;
	and.b64  	%rd13199, %rd13198, 4294967295;
	shr.u64 	%rd13200, %rd13198, 32;
	mul.wide.u32 	%rd13201, %r2364, %r2364;
	add.s64 	%rd13202, %rd13172, %rd13200;
	add.s64 	%rd13203, %rd13202, %rd13201;
	and.b64  	%rd13204, %rd13203, 4294967295;
	shr.u64 	%rd13205, %rd13203, 32;
	mul.wide.u32 	%rd13206, %r2365, %r2364;
	add.s64 	%rd13207, %rd13177, %rd13205;
	add.s64 	%rd13208, %rd13207, %rd13206;
	and.b64  	%rd13209, %rd13208, 4294967295;
	shr.u64 	%rd13210, %rd13208, 32;
	mul.wide.u32 	%rd13211, %r2366, %r2364;
	add.s64 	%rd13212, %rd13182, %rd13210;
	add.s64 	%rd13213, %rd13212, %rd13211;
	and.b64  	%rd13214, %rd13213, 4294967295;
	shr.u64 	%rd13215, %rd13213, 32;
	mul.wide.u32 	%rd13216, %r2384, %r2364;
	add.s64 	%rd13217, %rd13187, %rd13215;
	add.s64 	%rd13218, %rd13217, %rd13216;
	and.b64  	%rd13219, %rd13218, 4294967295;
	shr.u64 	%rd13220, %rd13218, 32;
	mul.wide.u32 	%rd13221, %r2385, %r2364;
	add.s64 	%rd13222, %rd13192, %rd13220;
	add.s64 	%rd13223, %rd13222, %rd13221;
	and.b64  	%rd13224, %rd13223, 4294967295;
	shr.u64 	%rd13225, %rd13223, 32;
	mul.wide.u32 	%rd13226, %r2386, %r2364;
	add.s64 	%rd13227, %rd13193, %rd13225;
	add.s64 	%rd13228, %rd13227, %rd13226;
	and.b64  	%rd13229, %rd13228, 4294967295;
	shr.u64 	%rd13230, %rd13228, 32;
	add.s64 	%rd13231, %rd13199, %rd13136;
	and.b64  	%rd13232, %rd13231, 4294967295;
	shr.u64 	%rd13233, %rd13231, 32;
	add.s64 	%rd13234, %rd13204, %rd13233;
	add.s64 	%rd13235, %rd13234, %rd13169;
	and.b64  	%rd13236, %rd13235, 4294967295;
	shr.u64 	%rd13237, %rd13235, 32;
	add.s64 	%rd13238, %rd13209, %rd13237;
	add.s64 	%rd13239, %rd13238, %rd13206;
	and.b64  	%rd13240, %rd13239, 4294967295;
	shr.u64 	%rd13241, %rd13239, 32;
	mul.wide.u32 	%rd13242, %r2365, %r2365;
	add.s64 	%rd13243, %rd13214, %rd13241;
	add.s64 	%rd13244, %rd13243, %rd13242;
	and.b64  	%rd13245, %rd13244, 4294967295;
	shr.u64 	%rd13246, %rd13244, 32;
	mul.wide.u32 	%rd13247, %r2366, %r2365;
	add.s64 	%rd13248, %rd13219, %rd13246;
	add.s64 	%rd13249, %rd13248, %rd13247;
	and.b64  	%rd13250, %rd13249, 4294967295;
	shr.u64 	%rd13251, %rd13249, 32;
	mul.wide.u32 	%rd13252, %r2384, %r2365;
	add.s64 	%rd13253, %rd13224, %rd13251;
	add.s64 	%rd13254, %rd13253, %rd13252;
	and.b64  	%rd13255, %rd13254, 4294967295;
	shr.u64 	%rd13256, %rd13254, 32;
	mul.wide.u32 	%rd13257, %r2385, %r2365;
	add.s64 	%rd13258, %rd13229, %rd13256;
	add.s64 	%rd13259, %rd13258, %rd13257;
	and.b64  	%rd13260, %rd13259, 4294967295;
	shr.u64 	%rd13261, %rd13259, 32;
	mul.wide.u32 	%rd13262, %r2386, %r2365;
	add.s64 	%rd13263, %rd13230, %rd13261;
	add.s64 	%rd13264, %rd13263, %rd13262;
	and.b64  	%rd13265, %rd13264, 4294967295;
	shr.u64 	%rd13266, %rd13264, 32;
	add.s64 	%rd13267, %rd13236, %rd13140;
	and.b64  	%rd13268, %rd13267, 4294967295;
	shr.u64 	%rd13269, %rd13267, 32;
	add.s64 	%rd13270, %rd13240, %rd13269;
	add.s64 	%rd13271, %rd13270, %rd13174;
	and.b64  	%rd13272, %rd13271, 4294967295;
	shr.u64 	%rd13273, %rd13271, 32;
	add.s64 	%rd13274, %rd13245, %rd13273;
	add.s64 	%rd13275, %rd13274, %rd13211;
	and.b64  	%rd13276, %rd13275, 4294967295;
	shr.u64 	%rd13277, %rd13275, 32;
	add.s64 	%rd13278, %rd13250, %rd13277;
	add.s64 	%rd13279, %rd13278, %rd13247;
	and.b64  	%rd13280, %rd13279, 4294967295;
	shr.u64 	%rd13281, %rd13279, 32;
	mul.wide.u32 	%rd13282, %r2366, %r2366;
	add.s64 	%rd13283, %rd13255, %rd13281;
	add.s64 	%rd13284, %rd13283, %rd13282;
	and.b64  	%rd13285, %rd13284, 4294967295;
	shr.u64 	%rd13286, %rd13284, 32;
	mul.wide.u32 	%rd13287, %r2384, %r2366;
	add.s64 	%rd13288, %rd13260, %rd13286;
	add.s64 	%rd13289, %rd13288, %rd13287;
	and.b64  	%rd13290, %rd13289, 4294967295;
	shr.u64 	%rd13291, %rd13289, 32;
	mul.wide.u32 	%rd13292, %r2385, %r2366;
	add.s64 	%rd13293, %rd13265, %rd13291;
	add.s64 	%rd13294, %rd13293, %rd13292;
	and.b64  	%rd13295, %rd13294, 4294967295;
	shr.u64 	%rd13296, %rd13294, 32;
	mul.wide.u32 	%rd13297, %r2386, %r2366;
	add.s64 	%rd13298, %rd13266, %rd13296;
	add.s64 	%rd13299, %rd13298, %rd13297;
	and.b64  	%rd13300, %rd13299, 4294967295;
	shr.u64 	%rd13301, %rd13299, 32;
	add.s64 	%rd13302, %rd13272, %rd13144;
	and.b64  	%rd13303, %rd13302, 4294967295;
	shr.u64 	%rd13304, %rd13302, 32;
	add.s64 	%rd13305, %rd13276, %rd13304;
	add.s64 	%rd13306, %rd13305, %rd13179;
	and.b64  	%rd13307, %rd13306, 4294967295;
	shr.u64 	%rd13308, %rd13306, 32;
	add.s64 	%rd13309, %rd13280, %rd13308;
	add.s64 	%rd13310, %rd13309, %rd13216;
	and.b64  	%rd13311, %rd13310, 4294967295;
	shr.u64 	%rd13312, %rd13310, 32;
	add.s64 	%rd13313, %rd13285, %rd13312;
	add.s64 	%rd13314, %rd13313, %rd13252;
	and.b64  	%rd13315, %rd13314, 4294967295;
	shr.u64 	%rd13316, %rd13314, 32;
	add.s64 	%rd13317, %rd13290, %rd13316;
	add.s64 	%rd13318, %rd13317, %rd13287;
	and.b64  	%rd13319, %rd13318, 4294967295;
	shr.u64 	%rd13320, %rd13318, 32;
	mul.wide.u32 	%rd13321, %r2384, %r2384;
	add.s64 	%rd13322, %rd13295, %rd13320;
	add.s64 	%rd13323, %rd13322, %rd13321;
	and.b64  	%rd13324, %rd13323, 4294967295;
	shr.u64 	%rd13325, %rd13323, 32;
	mul.wide.u32 	%rd13326, %r2385, %r2384;
	add.s64 	%rd13327, %rd13300, %rd13325;
	add.s64 	%rd13328, %rd13327, %rd13326;
	and.b64  	%rd13329, %rd13328, 4294967295;
	shr.u64 	%rd13330, %rd13328, 32;
	mul.wide.u32 	%rd13331, %r2386, %r2384;
	add.s64 	%rd13332, %rd13301, %rd13330;
	add.s64 	%rd13333, %rd13332, %rd13331;
	and.b64  	%rd13334, %rd13333, 4294967295;
	shr.u64 	%rd13335, %rd13333, 32;
	add.s64 	%rd13336, %rd13307, %rd13148;
	and.b64  	%rd13337, %rd13336, 4294967295;
	shr.u64 	%rd13338, %rd13336, 32;
	add.s64 	%rd13339, %rd13311, %rd13338;
	add.s64 	%rd13340, %rd13339, %rd13184;
	and.b64  	%rd13341, %rd13340, 4294967295;
	shr.u64 	%rd13342, %rd13340, 32;
	add.s64 	%rd13343, %rd13315, %rd13342;
	add.s64 	%rd13344, %rd13343, %rd13221;
	and.b64  	%rd13345, %rd13344, 4294967295;
	shr.u64 	%rd13346, %rd13344, 32;
	add.s64 	%rd13347, %rd13319, %rd13346;
	add.s64 	%rd13348, %rd13347, %rd13257;
	and.b64  	%rd13349, %rd13348, 4294967295;
	shr.u64 	%rd13350, %rd13348, 32;
	add.s64 	%rd13351, %rd13324, %rd13350;
	add.s64 	%rd13352, %rd13351, %rd13292;
	and.b64  	%rd13353, %rd13352, 4294967295;
	shr.u64 	%rd13354, %rd13352, 32;
	add.s64 	%rd13355, %rd13329, %rd13354;
	add.s64 	%rd13356, %rd13355, %rd13326;
	and.b64  	%rd13357, %rd13356, 4294967295;
	shr.u64 	%rd13358, %rd13356, 32;
	mul.wide.u32 	%rd13359, %r2385, %r2385;
	add.s64 	%rd13360, %rd13334, %rd13358;
	add.s64 	%rd13361, %rd13360, %rd13359;
	and.b64  	%rd13362, %rd13361, 4294967295;
	shr.u64 	%rd13363, %rd13361, 32;
	mul.wide.u32 	%rd13364, %r2386, %r2385;
	add.s64 	%rd13365, %rd13335, %rd13363;
	add.s64 	%rd13366, %rd13365, %rd13364;
	and.b64  	%rd13367, %rd13366, 4294967295;
	shr.u64 	%rd13368, %rd13366, 32;
	add.s64 	%rd13369, %rd13341, %rd13152;
	and.b64  	%rd13370, %rd13369, 4294967295;
	shr.u64 	%rd13371, %rd13369, 32;
	add.s64 	%rd13372, %rd13345, %rd13371;
	add.s64 	%rd13373, %rd13372, %rd13189;
	and.b64  	%rd13374, %rd13373, 4294967295;
	shr.u64 	%rd13375, %rd13373, 32;
	add.s64 	%rd13376, %rd13349, %rd13375;
	add.s64 	%rd13377, %rd13376, %rd13226;
	and.b64  	%rd13378, %rd13377, 4294967295;
	shr.u64 	%rd13379, %rd13377, 32;
	add.s64 	%rd13380, %rd13353, %rd13379;
	add.s64 	%rd13381, %rd13380, %rd13262;
	and.b64  	%rd13382, %rd13381, 4294967295;
	shr.u64 	%rd13383, %rd13381, 32;
	add.s64 	%rd13384, %rd13357, %rd13383;
	add.s64 	%rd13385, %rd13384, %rd13297;
	and.b64  	%rd13386, %rd13385, 4294967295;
	shr.u64 	%rd13387, %rd13385, 32;
	add.s64 	%rd13388, %rd13362, %rd13387;
	add.s64 	%rd13389, %rd13388, %rd13331;
	and.b64  	%rd13390, %rd13389, 4294967295;
	shr.u64 	%rd13391, %rd13389, 32;
	add.s64 	%rd13392, %rd13367, %rd13391;
	add.s64 	%rd13393, %rd13392, %rd13364;
	and.b64  	%rd13394, %rd13393, 4294967295;
	shr.u64 	%rd13395, %rd13393, 32;
	mul.wide.u32 	%rd13396, %r2386, %r2386;
	add.s64 	%rd13397, %rd13368, %rd13395;
	add.s64 	%rd13398, %rd13397, %rd13396;
	and.b64  	%rd13399, %rd13398, 4294967295;
	shr.u64 	%rd13400, %rd13398, 32;
	mad.lo.s64 	%rd13401, %rd13374, 977, %rd13126;
	shr.u64 	%rd13402, %rd13401, 32;
	mad.lo.s64 	%rd13403, %rd13378, 977, %rd13402;
	add.s64 	%rd13404, %rd13403, %rd13157;
	and.b64  	%rd13405, %rd13404, 4294967295;
	shr.u64 	%rd13406, %rd13404, 32;
	mad.lo.s64 	%rd13407, %rd13382, 977, %rd13406;
	add.s64 	%rd13408, %rd13407, %rd13195;
	and.b64  	%rd13409, %rd13408, 4294967295;
	shr.u64 	%rd13410, %rd13408, 32;
	mad.lo.s64 	%rd13411, %rd13386, 977, %rd13410;
	add.s64 	%rd13412, %rd13411, %rd13232;
	and.b64  	%rd13413, %rd13412, 4294967295;
	shr.u64 	%rd13414, %rd13412, 32;
	mad.lo.s64 	%rd13415, %rd13390, 977, %rd13414;
	add.s64 	%rd13416, %rd13415, %rd13268;
	and.b64  	%rd13417, %rd13416, 4294967295;
	shr.u64 	%rd13418, %rd13416, 32;
	mad.lo.s64 	%rd13419, %rd13394, 977, %rd13418;
	add.s64 	%rd13420, %rd13419, %rd13303;
	and.b64  	%rd13421, %rd13420, 4294967295;
	shr.u64 	%rd13422, %rd13420, 32;
	mad.lo.s64 	%rd13423, %rd13399, 977, %rd13422;
	add.s64 	%rd13424, %rd13423, %rd13337;
	and.b64  	%rd13425, %rd13424, 4294967295;
	shr.u64 	%rd13426, %rd13424, 32;
	mad.lo.s64 	%rd13427, %rd13400, 977, %rd13426;
	add.s64 	%rd13428, %rd13427, %rd13370;
	and.b64  	%rd13429, %rd13428, 4294967295;
	shr.u64 	%rd13430, %rd13428, 32;
	add.s64 	%rd633, %rd13374, %rd13405;
	shr.u64 	%rd13431, %rd633, 32;
	add.s64 	%rd13432, %rd13378, %rd13431;
	add.s64 	%rd13433, %rd13432, %rd13409;
	shr.u64 	%rd13434, %rd13433, 32;
	add.s64 	%rd13435, %rd13382, %rd13434;
	add.s64 	%rd13436, %rd13435, %rd13413;
	shr.u64 	%rd13437, %rd13436, 32;
	add.s64 	%rd13438, %rd13386, %rd13437;
	add.s64 	%rd13439, %rd13438, %rd13417;
	shr.u64 	%rd13440, %rd13439, 32;
	add.s64 	%rd13441, %rd13390, %rd13440;
	add.s64 	%rd13442, %rd13441, %rd13421;
	shr.u64 	%rd13443, %rd13442, 32;
	add.s64 	%rd13444, %rd13394, %rd13443;
	add.s64 	%rd13445, %rd13444, %rd13425;
	shr.u64 	%rd13446, %rd13445, 32;
	add.s64 	%rd13447, %rd13399, %rd13446;
	add.s64 	%rd13448, %rd13447, %rd13429;
	shr.u64 	%rd13449, %rd13448, 32;
	add.s64 	%rd13450, %rd13449, %rd13430;
	add.s64 	%rd634, %rd13401, %rd13450;
	cvt.u32.u64 	%r2362, %rd634;
	cvt.u32.u64 	%r2363, %rd633;
	cvt.u32.u64 	%r2364, %rd13433;
	cvt.u32.u64 	%r2365, %rd13436;
	cvt.u32.u64 	%r2366, %rd13439;
	cvt.u32.u64 	%r2384, %rd13442;
	cvt.u32.u64 	%r2385, %rd13445;
	cvt.u32.u64 	%r2386, %rd13448;
	setp.ne.s32 	%p343, %r2386, -1;
	@%p343 bra 	$L__BB0_401;
	setp.ne.s32 	%p344, %r2385, -1;
	mov.b32 	%r2386, -1;
	@%p344 bra 	$L__BB0_401;
	setp.ne.s32 	%p345, %r2384, -1;
	mov.b32 	%r2385, -1;
	mov.u32 	%r2386, %r2385;
	@%p345 bra 	$L__BB0_401;
	setp.ne.s32 	%p346, %r2366, -1;
	mov.b32 	%r2384, -1;
	mov.u32 	%r2385, %r2384;
	mov.u32 	%r2386, %r2384;
	@%p346 bra 	$L__BB0_401;
	setp.ne.s32 	%p347, %r2365, -1;
	mov.b32 	%r2366, -1;
	mov.u32 	%r2384, %r2366;
	mov.u32 	%r2385, %r2366;
	mov.u32 	%r2386, %r2366;
	@%p347 bra 	$L__BB0_401;
	setp.ne.s32 	%p348, %r2364, -1;
	mov.b32 	%r2365, -1;
	mov.u32 	%r2366, %r2365;
	mov.u32 	%r2384, %r2365;
	mov.u32 	%r2385, %r2365;
	mov.u32 	%r2386, %r2365;
	@%p348 bra 	$L__BB0_401;
	mov.b32 	%r2364, -1;
	setp.eq.s32 	%p349, %r2363, -1;
	@%p349 bra 	$L__BB0_400;
	setp.ne.s32 	%p350, %r2363, -2;
	mov.u32 	%r2365, %r2364;
	mov.u32 	%r2366, %r2364;
	mov.u32 	%r2384, %r2364;
	mov.u32 	%r2385, %r2364;
	mov.u32 	%r2386, %r2364;
	@%p350 bra 	$L__BB0_401;
	setp.lt.u32 	%p351, %r2362, -977;
	mov.b32 	%r2363, -2;
	mov.u32 	%r2365, %r2364;
	mov.u32 	%r2366, %r2364;
	mov.u32 	%r2384, %r2364;
	mov.u32 	%r2385, %r2364;
	mov.u32 	%r2386, %r2364;
	@%p351 bra 	$L__BB0_401;
$L__BB0_400:
	and.b64  	%rd13451, %rd634, 4294967295;
	add.s64 	%rd13452, %rd13451, -4294966319;
	cvt.u32.u64 	%r2362, %rd13452;
	shr.s64 	%rd13453, %rd13452, 63;
	and.b64  	%rd13454, %rd633, 4294967295;
	add.s64 	%rd13455, %rd13453, %rd13454;
	add.s64 	%rd13456, %rd13455, -4294967294;
	cvt.u32.u64 	%r2363, %rd13456;
	shr.s64 	%rd13457, %rd13456, 63;
	cvt.u32.u64 	%r2364, %rd13457;
	mov.u32 	%r2365, %r2364;
	mov.u32 	%r2366, %r2364;
	mov.u32 	%r2384, %r2364;
	mov.u32 	%r2385, %r2364;
	mov.u32 	%r2386, %r2364;
$L__BB0_401:
	add.s32 	%r2378, %r2378, 1;
	setp.ne.s32 	%p352, %r2378, 5;
	@%p352 bra 	$L__BB0_391;
	mul.wide.u32 	%rd13458, %r2204, %r2362;
	and.b64  	%rd13459, %rd13458, 4294967295;
	shr.u64 	%rd13460, %rd13458, 32;
	mul.wide.u32 	%rd13461, %r2205, %r2362;
	add.s64 	%rd13462, %rd13460, %rd13461;
	and.b64  	%rd13463, %rd13462, 4294967295;
	shr.u64 	%rd13464, %rd13462, 32;
	mul.wide.u32 	%rd13465, %r2206, %r2362;
	add.s64 	%rd13466, %rd13464, %rd13465;
	and.b64  	%rd13467, %rd13466, 4294967295;
	shr.u64 	%rd13468, %rd13466, 32;
	mul.wide.u32 	%rd13469, %r2207, %r2362;
	add.s64 	%rd13470, %rd13468, %rd13469;
	and.b64  	%rd13471, %rd13470, 4294967295;
	shr.u64 	%rd13472, %rd13470, 32;
	mul.wide.u32 	%rd13473, %r2208, %r2362;
	add.s64 	%rd13474, %rd13472, %rd13473;
	and.b64  	%rd13475, %rd13474, 4294967295;
	shr.u64 	%rd13476, %rd13474, 32;
	mul.wide.u32 	%rd13477, %r2209, %r2362;
	add.s64 	%rd13478, %rd13476, %rd13477;
	and.b64  	%rd13479, %rd13478, 4294967295;
	shr.u64 	%rd13480, %rd13478, 32;
	mul.wide.u32 	%rd13481, %r2210, %r2362;
	add.s64 	%rd13482, %rd13480, %rd13481;
	and.b64  	%rd13483, %rd13482, 4294967295;
	shr.u64 	%rd13484, %rd13482, 32;
	mul.wide.u32 	%rd13485, %r2211, %r2362;
	add.s64 	%rd13486, %rd13484, %rd13485;
	and.b64  	%rd13487, %rd13486, 4294967295;
	shr.u64 	%rd13488, %rd13486, 32;
	mul.wide.u32 	%rd13489, %r2204, %r2363;
	add.s64 	%rd13490, %rd13463, %rd13489;
	and.b64  	%rd13491, %rd13490, 4294967295;
	shr.u64 	%rd13492, %rd13490, 32;
	mul.wide.u32 	%rd13493, %r2205, %r2363;
	add.s64 	%rd13494, %rd13467, %rd13492;
	add.s64 	%rd13495, %rd13494, %rd13493;
	and.b64  	%rd13496, %rd13495, 4294967295;
	shr.u64 	%rd13497, %rd13495, 32;
	mul.wide.u32 	%rd13498, %r2206, %r2363;
	add.s64 	%rd13499, %rd13471, %rd13497;
	add.s64 	%rd13500, %rd13499, %rd13498;
	and.b64  	%rd13501, %rd13500, 4294967295;
	shr.u64 	%rd13502, %rd13500, 32;
	mul.wide.u32 	%rd13503, %r2207, %r2363;
	add.s64 	%rd13504, %rd13475, %rd13502;
	add.s64 	%rd13505, %rd13504, %rd13503;
	and.b64  	%rd13506, %rd13505, 4294967295;
	shr.u64 	%rd13507, %rd13505, 32;
	mul.wide.u32 	%rd13508, %r2208, %r2363;
	add.s64 	%rd13509, %rd13479, %rd13507;
	add.s64 	%rd13510, %rd13509, %rd13508;
	and.b64  	%rd13511, %rd13510, 4294967295;
	shr.u64 	%rd13512, %rd13510, 32;
	mul.wide.u32 	%rd13513, %r2209, %r2363;
	add.s64 	%rd13514, %rd13483, %rd13512;
	add.s64 	%rd13515, %rd13514, %rd13513;
	and.b64  	%rd13516, %rd13515, 4294967295;
	shr.u64 	%rd13517, %rd13515, 32;
	mul.wide.u32 	%rd13518, %r2210, %r2363;
	add.s64 	%rd13519, %rd13487, %rd13517;
	add.s64 	%rd13520, %rd13519, %rd13518;
	and.b64  	%rd13521, %rd13520, 4294967295;
	shr.u64 	%rd13522, %rd13520, 32;
	mul.wide.u32 	%rd13523, %r2211, %r2363;
	add.s64 	%rd13524, %rd13488, %rd13522;
	add.s64 	%rd13525, %rd13524, %rd13523;
	and.b64  	%rd13526, %rd13525, 4294967295;
	shr.u64 	%rd13527, %rd13525, 32;
	mul.wide.u32 	%rd13528, %r2204, %r2364;
	add.s64 	%rd13529, %rd13496, %rd13528;
	and.b64  	%rd13530, %rd13529, 4294967295;
	shr.u64 	%rd13531, %rd13529, 32;
	mul.wide.u32 	%rd13532, %r2205, %r2364;
	add.s64 	%rd13533, %rd13501, %rd13531;
	add.s64 	%rd13534, %rd13533, %rd13532;
	and.b64  	%rd13535, %rd13534, 4294967295;
	shr.u64 	%rd13536, %rd13534, 32;
	mul.wide.u32 	%rd13537, %r2206, %r2364;
	add.s64 	%rd13538, %rd13506, %rd13536;
	add.s64 	%rd13539, %rd13538, %rd13537;
	and.b64  	%rd13540, %rd13539, 4294967295;
	shr.u64 	%rd13541, %rd13539, 32;
	mul.wide.u32 	%rd13542, %r2207, %r2364;
	add.s64 	%rd13543, %rd13511, %rd13541;
	add.s64 	%rd13544, %rd13543, %rd13542;
	and.b64  	%rd13545, %rd13544, 4294967295;
	shr.u64 	%rd13546, %rd13544, 32;
	mul.wide.u32 	%rd13547, %r2208, %r2364;
	add.s64 	%rd13548, %rd13516, %rd13546;
	add.s64 	%rd13549, %rd13548, %rd13547;
	and.b64  	%rd13550, %rd13549, 4294967295;
	shr.u64 	%rd13551, %rd13549, 32;
	mul.wide.u32 	%rd13552, %r2209, %r2364;
	add.s64 	%rd13553, %rd13521, %rd13551;
	add.s64 	%rd13554, %rd13553, %rd13552;
	and.b64  	%rd13555, %rd13554, 4294967295;
	shr.u64 	%rd13556, %rd13554, 32;
	mul.wide.u32 	%rd13557, %r2210, %r2364;
	add.s64 	%rd13558, %rd13526, %rd13556;
	add.s64 	%rd13559, %rd13558, %rd13557;
	and.b64  	%rd13560, %rd13559, 4294967295;
	shr.u64 	%rd13561, %rd13559, 32;
	mul.wide.u32 	%rd13562, %r2211, %r2364;
	add.s64 	%rd13563, %rd13527, %rd13561;
	add.s64 	%rd13564, %rd13563, %rd13562;
	and.b64  	%rd13565, %rd13564, 4294967295;
	shr.u64 	%rd13566, %rd13564, 32;
	mul.wide.u32 	%rd13567, %r2204, %r2365;
	add.s64 	%rd13568, %rd13535, %rd13567;
	and.b64  	%rd13569, %rd13568, 4294967295;
	shr.u64 	%rd13570, %rd13568, 32;
	mul.wide.u32 	%rd13571, %r2205, %r2365;
	add.s64 	%rd13572, %rd13540, %rd13570;
	add.s64 	%rd13573, %rd13572, %rd13571;
	and.b64  	%rd13574, %rd13573, 4294967295;
	shr.u64 	%rd13575, %rd13573, 32;
	mul.wide.u32 	%rd13576, %r2206, %r2365;
	add.s64 	%rd13577, %rd13545, %rd13575;
	add.s64 	%rd13578, %rd13577, %rd13576;
	and.b64  	%rd13579, %rd13578, 4294967295;
	shr.u64 	%rd13580, %rd13578, 32;
	mul.wide.u32 	%rd13581, %r2207, %r2365;
	add.s64 	%rd13582, %rd13550, %rd13580;
	add.s64 	%rd13583, %rd13582, %rd13581;
	and.b64  	%rd13584, %rd13583, 4294967295;
	shr.u64 	%rd13585, %rd13583, 32;
	mul.wide.u32 	%rd13586, %r2208, %r2365;
	add.s64 	%rd13587, %rd13555, %rd13585;
	add.s64 	%rd13588, %rd13587, %rd13586;
	and.b64  	%rd13589, %rd13588, 4294967295;
	shr.u64 	%rd13590, %rd13588, 32;
	mul.wide.u32 	%rd13591, %r2209, %r2365;
	add.s64 	%rd13592, %rd13560, %rd13590;
	add.s64 	%rd13593, %rd13592, %rd13591;
	and.b64  	%rd13594, %rd13593, 4294967295;
	shr.u64 	%rd13595, %rd13593, 32;
	mul.wide.u32 	%rd13596, %r2210, %r2365;
	add.s64 	%rd13597, %rd13565, %rd13595;
	add.s64 	%rd13598, %rd13597, %rd13596;
	and.b64  	%rd13599, %rd13598, 4294967295;
	shr.u64 	%rd13600, %rd13598, 32;
	mul.wide.u32 	%rd13601, %r2211, %r2365;
	add.s64 	%rd13602, %rd13566, %rd13600;
	add.s64 	%rd13603, %rd13602, %rd13601;
	and.b64  	%rd13604, %rd13603, 4294967295;
	shr.u64 	%rd13605, %rd13603, 32;
	mul.wide.u32 	%rd13606, %r2204, %r2366;
	add.s64 	%rd13607, %rd13574, %rd13606;
	and.b64  	%rd13608, %rd13607, 4294967295;
	shr.u64 	%rd13609, %rd13607, 32;
	mul.wide.u32 	%rd13610, %r2205, %r2366;
	add.s64 	%rd13611, %rd13579, %rd13609;
	add.s64 	%rd13612, %rd13611, %rd13610;
	and.b64  	%rd13613, %rd13612, 4294967295;
	shr.u64 	%rd13614, %rd13612, 32;
	mul.wide.u32 	%rd13615, %r2206, %r2366;
	add.s64 	%rd13616, %rd13584, %rd13614;
	add.s64 	%rd13617, %rd13616, %rd13615;
	and.b64  	%rd13618, %rd13617, 4294967295;
	shr.u64 	%rd13619, %rd13617, 32;
	mul.wide.u32 	%rd13620, %r2207, %r2366;
	add.s64 	%rd13621, %rd13589, %rd13619;
	add.s64 	%rd13622, %rd13621, %rd13620;
	and.b64  	%rd13623, %rd13622, 4294967295;
	shr.u64 	%rd13624, %rd13622, 32;
	mul.wide.u32 	%rd13625, %r2208, %r2366;
	add.s64 	%rd13626, %rd13594, %rd13624;
	add.s64 	%rd13627, %rd13626, %rd13625;
	and.b64  	%rd13628, %rd13627, 4294967295;
	shr.u64 	%rd13629, %rd13627, 32;
	mul.wide.u32 	%rd13630, %r2209, %r2366;
	add.s64 	%rd13631, %rd13599, %rd13629;
	add.s64 	%rd13632, %rd13631, %rd13630;
	and.b64  	%rd13633, %rd13632, 4294967295;
	shr.u64 	%rd13634, %rd13632, 32;
	mul.wide.u32 	%rd13635, %r2210, %r2366;
	add.s64 	%rd13636, %rd13604, %rd13634;
	add.s64 	%rd13637, %rd13636, %rd13635;
	and.b64  	%rd13638, %rd13637, 4294967295;
	shr.u64 	%rd13639, %rd13637, 32;
	mul.wide.u32 	%rd13640, %r2211, %r2366;
	add.s64 	%rd13641, %rd13605, %rd13639;
	add.s64 	%rd13642, %rd13641, %rd13640;
	and.b64  	%rd13643, %rd13642, 4294967295;
	shr.u64 	%rd13644, %rd13642, 32;
	mul.wide.u32 	%rd13645, %r2204, %r2384;
	add.s64 	%rd13646, %rd13613, %rd13645;
	and.b64  	%rd13647, %rd13646, 4294967295;
	shr.u64 	%rd13648, %rd13646, 32;
	mul.wide.u32 	%rd13649, %r2205, %r2384;
	add.s64 	%rd13650, %rd13618, %rd13648;
	add.s64 	%rd13651, %rd13650, %rd13649;
	and.b64  	%rd13652, %rd13651, 4294967295;
	shr.u64 	%rd13653, %rd13651, 32;
	mul.wide.u32 	%rd13654, %r2206, %r2384;
	add.s64 	%rd13655, %rd13623, %rd13653;
	add.s64 	%rd13656, %rd13655, %rd13654;
	and.b64  	%rd13657, %rd13656, 4294967295;
	shr.u64 	%rd13658, %rd13656, 32;
	mul.wide.u32 	%rd13659, %r2207, %r2384;
	add.s64 	%rd13660, %rd13628, %rd13658;
	add.s64 	%rd13661, %rd13660, %rd13659;
	and.b64  	%rd13662, %rd13661, 4294967295;
	shr.u64 	%rd13663, %rd13661, 32;
	mul.wide.u32 	%rd13664, %r2208, %r2384;
	add.s64 	%rd13665, %rd13633, %rd13663;
	add.s64 	%rd13666, %rd13665, %rd13664;
	and.b64  	%rd13667, %rd13666, 4294967295;
	shr.u64 	%rd13668, %rd13666, 32;
	mul.wide.u32 	%rd13669, %r2209, %r2384;
	add.s64 	%rd13670, %rd13638, %rd13668;
	add.s64 	%rd13671, %rd13670, %rd13669;
	and.b64  	%rd13672, %rd13671, 4294967295;
	shr.u64 	%rd13673, %rd13671, 32;
	mul.wide.u32 	%rd13674, %r2210, %r2384;
	add.s64 	%rd13675, %rd13643, %rd13673;
	add.s64 	%rd13676, %rd13675, %rd13674;
	and.b64  	%rd13677, %rd13676, 4294967295;
	shr.u64 	%rd13678, %rd13676, 32;
	mul.wide.u32 	%rd13679, %r2211, %r2384;
	add.s64 	%rd13680, %rd13644, %rd13678;
	add.s64 	%rd13681, %rd13680, %rd13679;
	and.b64  	%rd13682, %rd13681, 4294967295;
	shr.u64 	%rd13683, %rd13681, 32;
	mul.wide.u32 	%rd13684, %r2204, %r2385;
	add.s64 	%rd13685, %rd13652, %rd13684;
	and.b64  	%rd13686, %rd13685, 4294967295;
	shr.u64 	%rd13687, %rd13685, 32;
	mul.wide.u32 	%rd13688, %r2205, %r2385;
	add.s64 	%rd13689, %rd13657, %rd13687;
	add.s64 	%rd13690, %rd13689, %rd13688;
	and.b64  	%rd13691, %rd13690, 4294967295;
	shr.u64 	%rd13692, %rd13690, 32;
	mul.wide.u32 	%rd13693, %r2206, %r2385;
	add.s64 	%rd13694, %rd13662, %rd13692;
	add.s64 	%rd13695, %rd13694, %rd13693;
	and.b64  	%rd13696, %rd13695, 4294967295;
	shr.u64 	%rd13697, %rd13695, 32;
	mul.wide.u32 	%rd13698, %r2207, %r2385;
	add.s64 	%rd13699, %rd13667, %rd13697;
	add.s64 	%rd13700, %rd13699, %rd13698;
	and.b64  	%rd13701, %rd13700, 4294967295;
	shr.u64 	%rd13702, %rd13700, 32;
	mul.wide.u32 	%rd13703, %r2208, %r2385;
	add.s64 	%rd13704, %rd13672, %rd13702;
	add.s64 	%rd13705, %rd13704, %rd13703;
	and.b64  	%rd13706, %rd13705, 4294967295;
	shr.u64 	%rd13707, %rd13705, 32;
	mul.wide.u32 	%rd13708, %r2209, %r2385;
	add.s64 	%rd13709, %rd13677, %rd13707;
	add.s64 	%rd13710, %rd13709, %rd13708;
	and.b64  	%rd13711, %rd13710, 4294967295;
	shr.u64 	%rd13712, %rd13710, 32;
	mul.wide.u32 	%rd13713, %r2210, %r2385;
	add.s64 	%rd13714, %rd13682, %rd13712;
	add.s64 	%rd13715, %rd13714, %rd13713;
	and.b64  	%rd13716, %rd13715, 4294967295;
	shr.u64 	%rd13717, %rd13715, 32;
	mul.wide.u32 	%rd13718, %r2211, %r2385;
	add.s64 	%rd13719, %rd13683, %rd13717;
	add.s64 	%rd13720, %rd13719, %rd13718;
	and.b64  	%rd13721, %rd13720, 4294967295;
	shr.u64 	%rd13722, %rd13720, 32;
	mul.wide.u32 	%rd13723, %r2204, %r2386;
	add.s64 	%rd13724, %rd13691, %rd13723;
	and.b64  	%rd13725, %rd13724, 4294967295;
	shr.u64 	%rd13726, %rd13724, 32;
	mul.wide.u32 	%rd13727, %r2205, %r2386;
	add.s64 	%rd13728, %rd13696, %rd13726;
	add.s64 	%rd13729, %rd13728, %rd13727;
	and.b64  	%rd13730, %rd13729, 4294967295;
	shr.u64 	%rd13731, %rd13729, 32;
	mul.wide.u32 	%rd13732, %r2206, %r2386;
	add.s64 	%rd13733, %rd13701, %rd13731;
	add.s64 	%rd13734, %rd13733, %rd13732;
	and.b64  	%rd13735, %rd13734, 4294967295;
	shr.u64 	%rd13736, %rd13734, 32;
	mul.wide.u32 	%rd13737, %r2207, %r2386;
	add.s64 	%rd13738, %rd13706, %rd13736;
	add.s64 	%rd13739, %rd13738, %rd13737;
	and.b64  	%rd13740, %rd13739, 4294967295;
	shr.u64 	%rd13741, %rd13739, 32;
	mul.wide.u32 	%rd13742, %r2208, %r2386;
	add.s64 	%rd13743, %rd13711, %rd13741;
	add.s64 	%rd13744, %rd13743, %rd13742;
	and.b64  	%rd13745, %rd13744, 4294967295;
	shr.u64 	%rd13746, %rd13744, 32;
	mul.wide.u32 	%rd13747, %r2209, %r2386;
	add.s64 	%rd13748, %rd13716, %rd13746;
	add.s64 	%rd13749, %rd13748, %rd13747;
	and.b64  	%rd13750, %rd13749, 4294967295;
	shr.u64 	%rd13751, %rd13749, 32;
	mul.wide.u32 	%rd13752, %r2210, %r2386;
	add.s64 	%rd13753, %rd13721, %rd13751;
	add.s64 	%rd13754, %rd13753, %rd13752;
	and.b64  	%rd13755, %rd13754, 4294967295;
	shr.u64 	%rd13756, %rd13754, 32;
	mul.wide.u32 	%rd13757, %r2211, %r2386;
	add.s64 	%rd13758, %rd13722, %rd13756;
	add.s64 	%rd13759, %rd13758, %rd13757;
	and.b64  	%rd13760, %rd13759, 4294967295;
	shr.u64 	%rd13761, %rd13759, 32;
	mad.lo.s64 	%rd13762, %rd13730, 977, %rd13459;
	shr.u64 	%rd13763, %rd13762, 32;
	mad.lo.s64 	%rd13764, %rd13735, 977, %rd13763;
	add.s64 	%rd13765, %rd13764, %rd13491;
	and.b64  	%rd13766, %rd13765, 4294967295;
	shr.u64 	%rd13767, %rd13765, 32;
	mad.lo.s64 	%rd13768, %rd13740, 977, %rd13767;
	add.s64 	%rd13769, %rd13768, %rd13530;
	and.b64  	%rd13770, %rd13769, 4294967295;
	shr.u64 	%rd13771, %rd13769, 32;
	mad.lo.s64 	%rd13772, %rd13745, 977, %rd13771;
	add.s64 	%rd13773, %rd13772, %rd13569;
	and.b64  	%rd13774, %rd13773, 4294967295;
	shr.u64 	%rd13775, %rd13773, 32;
	mad.lo.s64 	%rd13776, %rd13750, 977, %rd13775;
	add.s64 	%rd13777, %rd13776, %rd13608;
	and.b64  	%rd13778, %rd13777, 4294967295;
	shr.u64 	%rd13779, %rd13777, 32;
	mad.lo.s64 	%rd13780, %rd13755, 977, %rd13779;
	add.s64 	%rd13781, %rd13780, %rd13647;
	and.b64  	%rd13782, %rd13781, 4294967295;
	shr.u64 	%rd13783, %rd13781, 32;
	mad.lo.s64 	%rd13784, %rd13760, 977, %rd13783;
	add.s64 	%rd13785, %rd13784, %rd13686;
	and.b64  	%rd13786, %rd13785, 4294967295;
	shr.u64 	%rd13787, %rd13785, 32;
	mad.lo.s64 	%rd13788, %rd13761, 977, %rd13787;
	add.s64 	%rd13789, %rd13788, %rd13725;
	and.b64  	%rd13790, %rd13789, 4294967295;
	shr.u64 	%rd13791, %rd13789, 32;
	add.s64 	%rd635, %rd13730, %rd13766;
	shr.u64 	%rd13792, %rd635, 32;
	add.s64 	%rd13793, %rd13735, %rd13792;
	add.s64 	%rd13794, %rd13793, %rd13770;
	shr.u64 	%rd13795, %rd13794, 32;
	add.s64 	%rd13796, %rd13740, %rd13795;
	add.s64 	%rd13797, %rd13796, %rd13774;
	shr.u64 	%rd13798, %rd13797, 32;
	add.s64 	%rd13799, %rd13745, %rd13798;
	add.s64 	%rd13800, %rd13799, %rd13778;
	shr.u64 	%rd13801, %rd13800, 32;
	add.s64 	%rd13802, %rd13750, %rd13801;
	add.s64 	%rd13803, %rd13802, %rd13782;
	shr.u64 	%rd13804, %rd13803, 32;
	add.s64 	%rd13805, %rd13755, %rd13804;
	add.s64 	%rd13806, %rd13805, %rd13786;
	shr.u64 	%rd13807, %rd13806, 32;
	add.s64 	%rd13808, %rd13760, %rd13807;
	add.s64 	%rd13809, %rd13808, %rd13790;
	shr.u64 	%rd13810, %rd13809, 32;
	add.s64 	%rd13811, %rd13810, %rd13791;
	add.s64 	%rd636, %rd13762, %rd13811;
	cvt.u32.u64 	%r2387, %rd636;
	cvt.u32.u64 	%r2388, %rd635;
	cvt.u32.u64 	%r2389, %rd13794;
	cvt.u32.u64 	%r2390, %rd13797;
	cvt.u32.u64 	%r2391, %rd13800;
	cvt.u32.u64 	%r2408, %rd13803;
	cvt.u32.u64 	%r2409, %rd13806;
	cvt.u32.u64 	%r2410, %rd13809;
	setp.ne.s32 	%p353, %r2410, -1;
	@%p353 bra 	$L__BB0_412;
	setp.ne.s32 	%p354, %r2409, -1;
	mov.b32 	%r2410, -1;
	@%p354 bra 	$L__BB0_412;
	setp.ne.s32 	%p355, %r2408, -1;
	mov.b32 	%r2409, -1;
	mov.u32 	%r2410, %r2409;
	@%p355 bra 	$L__BB0_412;
	setp.ne.s32 	%p356, %r2391, -1;
	mov.b32 	%r2408, -1;
	mov.u32 	%r2409, %r2408;
	mov.u32 	%r2410, %r2408;
	@%p356 bra 	$L__BB0_412;
	setp.ne.s32 	%p357, %r2390, -1;
	mov.b32 	%r2391, -1;
	mov.u32 	%r2408, %r2391;
	mov.u32 	%r2409, %r2391;
	mov.u32 	%r2410, %r2391;
	@%p357 bra 	$L__BB0_412;
	setp.ne.s32 	%p358, %r2389, -1;
	mov.b32 	%r2390, -1;
	mov.u32 	%r2391, %r2390;
	mov.u32 	%r2408, %r2390;
	mov.u32 	%r2409, %r2390;
	mov.u32 	%r2410, %r2390;
	@%p358 bra 	$L__BB0_412;
	mov.b32 	%r2389, -1;
	setp.eq.s32 	%p359, %r2388, -1;
	@%p359 bra 	$L__BB0_411;
	setp.ne.s32 	%p360, %r2388, -2;
	mov.u32 	%r2390, %r2389;
	mov.u32 	%r2391, %r2389;
	mov.u32 	%r2408, %r2389;
	mov.u32 	%r2409, %r2389;
	mov.u32 	%r2410, %r2389;
	@%p360 bra 	$L__BB0_412;
	setp.lt.u32 	%p361, %r2387, -977;
	mov.b32 	%r2388, -2;
	mov.u32 	%r2390, %r2389;
	mov.u32 	%r2391, %r2389;
	mov.u32 	%r2408, %r2389;
	mov.u32 	%r2409, %r2389;
	mov.u32 	%r2410, %r2389;
	@%p361 bra 	$L__BB0_412;
$L__BB0_411:
	and.b64  	%rd13812, %rd636, 4294967295;
	add.s64 	%rd13813, %rd13812, -4294966319;
	cvt.u32.u64 	%r2387, %rd13813;
	shr.s64 	%rd13814, %rd13813, 63;
	and.b64  	%rd13815, %rd635, 4294967295;
	add.s64 	%rd13816, %rd13814, %rd13815;
	add.s64 	%rd13817, %rd13816, -4294967294;
	cvt.u32.u64 	%r2388, %rd13817;
	shr.s64 	%rd13818, %rd13817, 63;
	cvt.u32.u64 	%r2389, %rd13818;
	mov.u32 	%r2390, %r2389;
	mov.u32 	%r2391, %r2389;
	mov.u32 	%r2408, %r2389;
	mov.u32 	%r2409, %r2389;
	mov.u32 	%r2410, %r2389;
$L__BB0_412:
	mov.pred 	%p416, -1;
$L__BB0_413:
	mov.pred 	%p2, %p416;
	mul.wide.u32 	%rd13819, %r2387, %r2387;
	and.b64  	%rd13820, %rd13819, 4294967293;
	shr.u64 	%rd13821, %rd13819, 32;
	mul.wide.u32 	%rd13822, %r2388, %r2387;
	add.s64 	%rd13823, %rd13821, %rd13822;
	and.b64  	%rd13824, %rd13823, 4294967295;
	shr.u64 	%rd13825, %rd13823, 32;
	mul.wide.u32 	%rd13826, %r2389, %r2387;
	add.s64 	%rd13827, %rd13825, %rd13826;
	and.b64  	%rd13828, %rd13827, 4294967295;
	shr.u64 	%rd13829, %rd13827, 32;
	mul.wide.u32 	%rd13830, %r2390, %r2387;
	add.s64 	%rd13831, %rd13829, %rd13830;
	and.b64  	%rd13832, %rd13831, 4294967295;
	shr.u64 	%rd13833, %rd13831, 32;
	mul.wide.u32 	%rd13834, %r2391, %r2387;
	add.s64 	%rd13835, %rd13833, %rd13834;
	and.b64  	%rd13836, %rd13835, 4294967295;
	shr.u64 	%rd13837, %rd13835, 32;
	mul.wide.u32 	%rd13838, %r2408, %r2387;
	add.s64 	%rd13839, %rd13837, %rd13838;
	and.b64  	%rd13840, %rd13839, 4294967295;
	shr.u64 	%rd13841, %rd13839, 32;
	mul.wide.u32 	%rd13842, %r2409, %r2387;
	add.s64 	%rd13843, %rd13841, %rd13842;
	and.b64  	%rd13844, %rd13843, 4294967295;
	shr.u64 	%rd13845, %rd13843, 32;
	mul.wide.u32 	%rd13846, %r2410, %r2387;
	add.s64 	%rd13847, %rd13845, %rd13846;
	and.b64  	%rd13848, %rd13847, 4294967295;
	shr.u64 	%rd13849, %rd13847, 32;
	add.s64 	%rd13850, %rd13824, %rd13822;
	and.b64  	%rd13851, %rd13850, 4294967295;
	shr.u64 	%rd13852, %rd13850, 32;
	mul.wide.u32 	%rd13853, %r2388, %r2388;
	add.s64 	%rd13854, %rd13828, %rd13852;
	add.s64 	%rd13855, %rd13854, %rd13853;
	and.b64  	%rd13856, %rd13855, 4294967295;
	shr.u64 	%rd13857, %rd13855, 32;
	mul.wide.u32 	%rd13858, %r2389, %r2388;
	add.s64 	%rd13859, %rd13832, %rd13857;
	add.s64 	%rd13860, %rd13859, %rd13858;
	and.b64  	%rd13861, %rd13860, 4294967295;
	shr.u64 	%rd13862, %rd13860, 32;
	mul.wide.u32 	%rd13863, %r2390, %r2388;
	add.s64 	%rd13864, %rd13836, %rd13862;
	add.s64 	%rd13865, %rd13864, %rd13863;
	and.b64  	%rd13866, %rd13865, 4294967295;
	shr.u64 	%rd13867, %rd13865, 32;
	mul.wide.u32 	%rd13868, %r2391, %r2388;
	add.s64 	%rd13869, %rd13840, %rd13867;
	add.s64 	%rd13870, %rd13869, %rd13868;
	and.b64  	%rd13871, %rd13870, 4294967295;
	shr.u64 	%rd13872, %rd13870, 32;
	mul.wide.u32 	%rd13873, %r2408, %r2388;
	add.s64 	%rd13874, %rd13844, %rd13872;
	add.s64 	%rd13875, %rd13874, %rd13873;
	and.b64  	%rd13876, %rd13875, 4294967295;
	shr.u64 	%rd13877, %rd13875, 32;
	mul.wide.u32 	%rd13878, %r2409, %r2388;
	add.s64 	%rd13879, %rd13848, %rd13877;
	add.s64 	%rd13880, %rd13879, %rd13878;
	and.b64  	%rd13881, %rd13880, 4294967295;
	shr.u64 	%rd13882, %rd13880, 32;
	mul.wide.u32 	%rd13883, %r2410, %r2388;
	add.s64 	%rd13884, %rd13849, %rd13882;
	add.s64 	%rd13885, %rd13884, %rd13883;
	and.b64  	%rd13886, %rd13885, 4294967295;
	shr.u64 	%rd13887, %rd13885, 32;
	add.s64 	%rd13888, %rd13856, %rd13826;
	and.b64  	%rd13889, %rd13888, 4294967295;
	shr.u64 	%rd13890, %rd13888, 32;
	add.s64 	%rd13891, %rd13861, %rd13890;
	add.s64 	%rd13892, %rd13891, %rd13858;
	and.b64  	%rd13893, %rd13892, 4294967295;
	shr.u64 	%rd13894, %rd13892, 32;
	mul.wide.u32 	%rd13895, %r2389, %r2389;
	add.s64 	%rd13896, %rd13866, %rd13894;
	add.s64 	%rd13897, %rd13896, %rd13895;
	and.b64  	%rd13898, %rd13897, 4294967295;
	shr.u64 	%rd13899, %rd13897, 32;
	mul.wide.u32 	%rd13900, %r2390, %r2389;
	add.s64 	%rd13901, %rd13871, %rd13899;
	add.s64 	%rd13902, %rd13901, %rd13900;
	and.b64  	%rd13903, %rd13902, 4294967295;
	shr.u64 	%rd13904, %rd13902, 32;
	mul.wide.u32 	%rd13905, %r2391, %r2389;
	add.s64 	%rd13906, %rd13876, %rd13904;
	add.s64 	%rd13907, %rd13906, %rd13905;
	and.b64  	%rd13908, %rd13907, 4294967295;
	shr.u64 	%rd13909, %rd13907, 32;
	mul.wide.u32 	%rd13910, %r2408, %r2389;
	add.s64 	%rd13911, %rd13881, %rd13909;
	add.s64 	%rd13912, %rd13911, %rd13910;
	and.b64  	%rd13913, %rd13912, 4294967295;
	shr.u64 	%rd13914, %rd13912, 32;
	mul.wide.u32 	%rd13915, %r2409, %r2389;
	add.s64 	%rd13916, %rd13886, %rd13914;
	add.s64 	%rd13917, %rd13916, %rd13915;
	and.b64  	%rd13918, %rd13917, 4294967295;
	shr.u64 	%rd13919, %rd13917, 32;
	mul.wide.u32 	%rd13920, %r2410, %r2389;
	add.s64 	%rd13921, %rd13887, %rd13919;
	add.s64 	%rd13922, %rd13921, %rd13920;
	and.b64  	%rd13923, %rd13922, 4294967295;
	shr.u64 	%rd13924, %rd13922, 32;
	add.s64 	%rd13925, %rd13893, %rd13830;
	and.b64  	%rd13926, %rd13925, 4294967295;
	shr.u64 	%rd13927, %rd13925, 32;
	add.s64 	%rd13928, %rd13898, %rd13927;
	add.s64 	%rd13929, %rd13928, %rd13863;
	and.b64  	%rd13930, %rd13929, 4294967295;
	shr.u64 	%rd13931, %rd13929, 32;
	add.s64 	%rd13932, %rd13903, %rd13931;
	add.s64 	%rd13933, %rd13932, %rd13900;
	and.b64  	%rd13934, %rd13933, 4294967295;
	shr.u64 	%rd13935, %rd13933, 32;
	mul.wide.u32 	%rd13936, %r2390, %r2390;
	add.s64 	%rd13937, %rd13908, %rd13935;
	add.s64 	%rd13938, %rd13937, %rd13936;
	and.b64  	%rd13939, %rd13938, 4294967295;
	shr.u64 	%rd13940, %rd13938, 32;
	mul.wide.u32 	%rd13941, %r2391, %r2390;
	add.s64 	%rd13942, %rd13913, %rd13940;
	add.s64 	%rd13943, %rd13942, %rd13941;
	and.b64  	%rd13944, %rd13943, 4294967295;
	shr.u64 	%rd13945, %rd13943, 32;
	mul.wide.u32 	%rd13946, %r2408, %r2390;
	add.s64 	%rd13947, %rd13918, %rd13945;
	add.s64 	%rd13948, %rd13947, %rd13946;
	and.b64  	%rd13949, %rd13948, 4294967295;
	shr.u64 	%rd13950, %rd13948, 32;
	mul.wide.u32 	%rd13951, %r2409, %r2390;
	add.s64 	%rd13952, %rd13923, %rd13950;
	add.s64 	%rd13953, %rd13952, %rd13951;
	and.b64  	%rd13954, %rd13953, 4294967295;
	shr.u64 	%rd13955, %rd13953, 32;
	mul.wide.u32 	%rd13956, %r2410, %r2390;
	add.s64 	%rd13957, %rd13924, %rd13955;
	add.s64 	%rd13958, %rd13957, %rd13956;
	and.b64  	%rd13959, %rd13958, 4294967295;
	shr.u64 	%rd13960, %rd13958, 32;
	add.s64 	%rd13961, %rd13930, %rd13834;
	and.b64  	%rd13962, %rd13961, 4294967295;
	shr.u64 	%rd13963, %rd13961, 32;
	add.s64 	%rd13964, %rd13934, %rd13963;
	add.s64 	%rd13965, %rd13964, %rd13868;
	and.b64  	%rd13966, %rd13965, 4294967295;
	shr.u64 	%rd13967, %rd13965, 32;
	add.s64 	%rd13968, %rd13939, %rd13967;
	add.s64 	%rd13969, %rd13968, %rd13905;
	and.b64  	%rd13970, %rd13969, 4294967295;
	shr.u64 	%rd13971, %rd13969, 32;
	add.s64 	%rd13972, %rd13944, %rd13971;
	add.s64 	%rd13973, %rd13972, %rd13941;
	and.b64  	%rd13974, %rd13973, 4294967295;
	shr.u64 	%rd13975, %rd13973, 32;
	mul.wide.u32 	%rd13976, %r2391, %r2391;
	add.s64 	%rd13977, %rd13949, %rd13975;
	add.s64 	%rd13978, %rd13977, %rd13976;
	and.b64  	%rd13979, %rd13978, 4294967295;
	shr.u64 	%rd13980, %rd13978, 32;
	mul.wide.u32 	%rd13981, %r2408, %r2391;
	add.s64 	%rd13982, %rd13954, %rd13980;
	add.s64 	%rd13983, %rd13982, %rd13981;
	and.b64  	%rd13984, %rd13983, 4294967295;
	shr.u64 	%rd13985, %rd13983, 32;
	mul.wide.u32 	%rd13986, %r2409, %r2391;
	add.s64 	%rd13987, %rd13959, %rd13985;
	add.s64 	%rd13988, %rd13987, %rd13986;
	and.b64  	%rd13989, %rd13988, 4294967295;
	shr.u64 	%rd13990, %rd13988, 32;
	mul.wide.u32 	%rd13991, %r2410, %r2391;
	add.s64 	%rd13992, %rd13960, %rd13990;
	add.s64 	%rd13993, %rd13992, %rd13991;
	and.b64  	%rd13994, %rd13993, 4294967295;
	shr.u64 	%rd13995, %rd13993, 32;
	add.s64 	%rd13996, %rd13966, %rd13838;
	and.b64  	%rd13997, %rd13996, 4294967295;
	shr.u64 	%rd13998, %rd13996, 32;
	add.s64 	%rd13999, %rd13970, %rd13998;
	add.s64 	%rd14000, %rd13999, %rd13873;
	and.b64  	%rd14001, %rd14000, 4294967295;
	shr.u64 	%rd14002, %rd14000, 32;
	add.s64 	%rd14003, %rd13974, %rd14002;
	add.s64 	%rd14004, %rd14003, %rd13910;
	and.b64  	%rd14005, %rd14004, 4294967295;
	shr.u64 	%rd14006, %rd14004, 32;
	add.s64 	%rd14007, %rd13979, %rd14006;
	add.s64 	%rd14008, %rd14007, %rd13946;
	and.b64  	%rd14009, %rd14008, 4294967295;
	shr.u64 	%rd14010, %rd14008, 32;
	add.s64 	%rd14011, %rd13984, %rd14010;
	add.s64 	%rd14012, %rd14011, %rd13981;
	and.b64  	%rd14013, %rd14012, 4294967295;
	shr.u64 	%rd14014, %rd14012, 32;
	mul.wide.u32 	%rd14015, %r2408, %r2408;
	add.s64 	%rd14016, %rd13989, %rd14014;
	add.s64 	%rd14017, %rd14016, %rd14015;
	and.b64  	%rd14018, %rd14017, 4294967295;
	shr.u64 	%rd14019, %rd14017, 32;
	mul.wide.u32 	%rd14020, %r2409, %r2408;
	add.s64 	%rd14021, %rd13994, %rd14019;
	add.s64 	%rd14022, %rd14021, %rd14020;
	and.b64  	%rd14023, %rd14022, 4294967295;
	shr.u64 	%rd14024, %rd14022, 32;
	mul.wide.u32 	%rd14025, %r2410, %r2408;
	add.s64 	%rd14026, %rd13995, %rd14024;
	add.s64 	%rd14027, %rd14026, %rd14025;
	and.b64  	%rd14028, %rd14027, 4294967295;
	shr.u64 	%rd14029, %rd14027, 32;
	add.s64 	%rd14030, %rd14001, %rd13842;
	and.b64  	%rd14031, %rd14030, 4294967295;
	shr.u64 	%rd14032, %rd14030, 32;
	add.s64 	%rd14033, %rd14005, %rd14032;
	add.s64 	%rd14034, %rd14033, %rd13878;
	and.b64  	%rd14035, %rd14034, 4294967295;
	shr.u64 	%rd14036, %rd14034, 32;
	add.s64 	%rd14037, %rd14009, %rd14036;
	add.s64 	%rd14038, %rd14037, %rd13915;
	and.b64  	%rd14039, %rd14038, 4294967295;
	shr.u64 	%rd14040, %rd14038, 32;
	add.s64 	%rd14041, %rd14013, %rd14040;
	add.s64 	%rd14042, %rd14041, %rd13951;
	and.b64  	%rd14043, %rd14042, 4294967295;
	shr.u64 	%rd14044, %rd14042, 32;
	add.s64 	%rd14045, %rd14018, %rd14044;
	add.s64 	%rd14046, %rd14045, %rd13986;
	and.b64  	%rd14047, %rd14046, 4294967295;
	shr.u64 	%rd14048, %rd14046, 32;
	add.s64 	%rd14049, %rd14023, %rd14048;
	add.s64 	%rd14050, %rd14049, %rd14020;
	and.b64  	%rd14051, %rd14050, 4294967295;
	shr.u64 	%rd14052, %rd14050, 32;
	mul.wide.u32 	%rd14053, %r2409, %r2409;
	add.s64 	%rd14054, %rd14028, %rd14052;
	add.s64 	%rd14055, %rd14054, %rd14053;
	and.b64  	%rd14056, %rd14055, 4294967295;
	shr.u64 	%rd14057, %rd14055, 32;
	mul.wide.u32 	%rd14058, %r2410, %r2409;
	add.s64 	%rd14059, %rd14029, %rd14057;
	add.s64 	%rd14060, %rd14059, %rd14058;
	and.b64  	%rd14061, %rd14060, 4294967295;
	shr.u64 	%rd14062, %rd14060, 32;
	add.s64 	%rd14063, %rd14035, %rd13846;
	and.b64  	%rd14064, %rd14063, 4294967295;
	shr.u64 	%rd14065, %rd14063, 32;
	add.s64 	%rd14066, %rd14039, %rd14065;
	add.s64 	%rd14067, %rd14066, %rd13883;
	and.b64  	%rd14068, %rd14067, 4294967295;
	shr.u64 	%rd14069, %rd14067, 32;
	add.s64 	%rd14070, %rd14043, %rd14069;
	add.s64 	%rd14071, %rd14070, %rd13920;
	and.b64  	%rd14072, %rd14071, 4294967295;
	shr.u64 	%rd14073, %rd14071, 32;
	add.s64 	%rd14074, %rd14047, %rd14073;
	add.s64 	%rd14075, %rd14074, %rd13956;
	and.b64  	%rd14076, %rd14075, 4294967295;
	shr.u64 	%rd14077, %rd14075, 32;
	add.s64 	%rd14078, %rd14051, %rd14077;
	add.s64 	%rd14079, %rd14078, %rd13991;
	and.b64  	%rd14080, %rd14079, 4294967295;
	shr.u64 	%rd14081, %rd14079, 32;
	add.s64 	%rd14082, %rd14056, %rd14081;
	add.s64 	%rd14083, %rd14082, %rd14025;
	and.b64  	%rd14084, %rd14083, 4294967295;
	shr.u64 	%rd14085, %rd14083, 32;
	add.s64 	%rd14086, %rd14061, %rd14085;
	add.s64 	%rd14087, %rd14086, %rd14058;
	and.b64  	%rd14088, %rd14087, 4294967295;
	shr.u64 	%rd14089, %rd14087, 32;
	mul.wide.u32 	%rd14090, %r2410, %r2410;
	add.s64 	%rd14091, %rd14062, %rd14089;
	add.s64 	%rd14092, %rd14091, %rd14090;
	and.b64  	%rd14093, %rd14092, 4294967295;
	shr.u64 	%rd14094, %rd14092, 32;
	mad.lo.s64 	%rd14095, %rd14068, 977, %rd13820;
	shr.u64 	%rd14096, %rd14095, 32;
	mad.lo.s64 	%rd14097, %rd14072, 977, %rd14096;
	add.s64 	%rd14098, %rd14097, %rd13851;
	and.b64  	%rd14099, %rd14098, 4294967295;
	shr.u64 	%rd14100, %rd14098, 32;
	mad.lo.s64 	%rd14101, %rd14076, 977, %rd14100;
	add.s64 	%rd14102, %rd14101, %rd13889;
	and.b64  	%rd14103, %rd14102, 4294967295;
	shr.u64 	%rd14104, %rd14102, 32;
	mad.lo.s64 	%rd14105, %rd14080, 977, %rd14104;
	add.s64 	%rd14106, %rd14105, %rd13926;
	and.b64  	%rd14107, %rd14106, 4294967295;
	shr.u64 	%rd14108, %rd14106, 32;
	mad.lo.s64 	%rd14109, %rd14084, 977, %rd14108;
	add.s64 	%rd14110, %rd14109, %rd13962;
	and.b64  	%rd14111, %rd14110, 4294967295;
	shr.u64 	%rd14112, %rd14110, 32;
	mad.lo.s64 	%rd14113, %rd14088, 977, %rd14112;
	add.s64 	%rd14114, %rd14113, %rd13997;
	and.b64  	%rd14115, %rd14114, 4294967295;
	shr.u64 	%rd14116, %rd14114, 32;
	mad.lo.s64 	%rd14117, %rd14093, 977, %rd14116;
	add.s64 	%rd14118, %rd14117, %rd14031;
	and.b64  	%rd14119, %rd14118, 4294967295;
	shr.u64 	%rd14120, %rd14118, 32;
	mad.lo.s64 	%rd14121, %rd14094, 977, %rd14120;
	add.s64 	%rd14122, %rd14121, %rd14064;
	and.b64  	%rd14123, %rd14122, 4294967295;
	shr.u64 	%rd14124, %rd14122, 32;
	add.s64 	%rd637, %rd14068, %rd14099;
	shr.u64 	%rd14125, %rd637, 32;
	add.s64 	%rd14126, %rd14072, %rd14125;
	add.s64 	%rd14127, %rd14126, %rd14103;
	shr.u64 	%rd14128, %rd14127, 32;
	add.s64 	%rd14129, %rd14076, %rd14128;
	add.s64 	%rd14130, %rd14129, %rd14107;
	shr.u64 	%rd14131, %rd14130, 32;
	add.s64 	%rd14132, %rd14080, %rd14131;
	add.s64 	%rd14133, %rd14132, %rd14111;
	shr.u64 	%rd14134, %rd14133, 32;
	add.s64 	%rd14135, %rd14084, %rd14134;
	add.s64 	%rd14136, %rd14135, %rd14115;
	shr.u64 	%rd14137, %rd14136, 32;
	add.s64 	%rd14138, %rd14088, %rd14137;
	add.s64 	%rd14139, %rd14138, %rd14119;
	shr.u64 	%rd14140, %rd14139, 32;
	add.s64 	%rd14141, %rd14093, %rd14140;
	add.s64 	%rd14142, %rd14141, %rd14123;
	shr.u64 	%rd14143, %rd14142, 32;
	add.s64 	%rd14144, %rd14143, %rd14124;
	add.s64 	%rd638, %rd14095, %rd14144;
	cvt.u32.u64 	%r2387, %rd638;
	cvt.u32.u64 	%r2388, %rd637;
	cvt.u32.u64 	%r2389, %rd14127;
	cvt.u32.u64 	%r2390, %rd14130;
	cvt.u32.u64 	%r2391, %rd14133;
	cvt.u32.u64 	%r2408, %rd14136;
	cvt.u32.u64 	%r2409, %rd14139;
	cvt.u32.u64 	%r2410, %rd14142;
	setp.ne.s32 	%p363, %r2410, -1;
	@%p363 bra 	$L__BB0_423;
	setp.ne.s32 	%p364, %r2409, -1;
	mov.b32 	%r2410, -1;
	@%p364 bra 	$L__BB0_423;
	setp.ne.s32 	%p365, %r2408, -1;
	mov.b32 	%r2409, -1;
	mov.u32 	%r2410, %r2409;
	@%p365 bra 	$L__BB0_423;
	setp.ne.s32 	%p366, %r2391, -1;
	mov.b32 	%r2408, -1;
	mov.u32 	%r2409, %r2408;
	mov.u32 	%r2410, %r2408;
	@%p366 bra 	$L__BB0_423;
	setp.ne.s32 	%p367, %r2390, -1;
	mov.b32 	%r2391, -1;
	mov.u32 	%r2408, %r2391;
	mov.u32 	%r2409, %r2391;
	mov.u32 	%r2410, %r2391;
	@%p367 bra 	$L__BB0_423;
	setp.ne.s32 	%p368, %r2389, -1;
	mov.b32 	%r2390, -1;
	mov.u32 	%r2391, %r2390;
	mov.u32 	%r2408, %r2390;
	mov.u32 	%r2409, %r2390;
	mov.u32 	%r2410, %r2390;
	@%p368 bra 	$L__BB0_423;
	mov.b32 	%r2389, -1;
	setp.eq.s32 	%p369, %r2388, -1;
	@%p369 bra 	$L__BB0_422;
	setp.ne.s32 	%p370, %r2388, -2;
	mov.u32 	%r2390, %r2389;
	mov.u32 	%r2391, %r2389;
	mov.u32 	%r2408, %r2389;
	mov.u32 	%r2409, %r2389;
	mov.u32 	%r2410, %r2389;
	@%p370 bra 	$L__BB0_423;
	setp.lt.u32 	%p371, %r2387, -977;
	mov.b32 	%r2388, -2;
	mov.u32 	%r2390, %r2389;
	mov.u32 	%r2391, %r2389;
	mov.u32 	%r2408, %r2389;
	mov.u32 	%r2409, %r2389;
	mov.u32 	%r2410, %r2389;
	@%p371 bra 	$L__BB0_423;
$L__BB0_422:
	and.b64  	%rd14145, %rd638, 4294967295;
	add.s64 	%rd14146, %rd14145, -4294966319;
	cvt.u32.u64 	%r2387, %rd14146;
	shr.s64 	%rd14147, %rd14146, 63;
	and.b64  	%rd14148, %rd637, 4294967295;
	add.s64 	%rd14149, %rd14147, %rd14148;
	add.s64 	%rd14150, %rd14149, -4294967294;
	cvt.u32.u64 	%r2388, %rd14150;
	shr.s64 	%rd14151, %rd14150, 63;
	cvt.u32.u64 	%r2389, %rd14151;
	mov.u32 	%r2390, %r2389;
	mov.u32 	%r2391, %r2389;
	mov.u32 	%r2408, %r2389;
	mov.u32 	%r2409, %r2389;
	mov.u32 	%r2410, %r2389;
$L__BB0_423:
	mov.pred 	%p416, 0;
	@%p2 bra 	$L__BB0_413;
	mul.wide.u32 	%rd14152, %r2171, %r2387;
	and.b64  	%rd14153, %rd14152, 4294967295;
	shr.u64 	%rd14154, %rd14152, 32;
	mul.wide.u32 	%rd14155, %r2170, %r2387;
	add.s64 	%rd14156, %rd14154, %rd14155;
	and.b64  	%rd14157, %rd14156, 4294967295;
	shr.u64 	%rd14158, %rd14156, 32;
	mul.wide.u32 	%rd14159, %r2169, %r2387;
	add.s64 	%rd14160, %rd14158, %rd14159;
	and.b64  	%rd14161, %rd14160, 4294967295;
	shr.u64 	%rd14162, %rd14160, 32;
	mul.wide.u32 	%rd14163, %r2168, %r2387;
	add.s64 	%rd14164, %rd14162, %rd14163;
	and.b64  	%rd14165, %rd14164, 4294967295;
	shr.u64 	%rd14166, %rd14164, 32;
	mul.wide.u32 	%rd14167, %r2167, %r2387;
	add.s64 	%rd14168, %rd14166, %rd14167;
	and.b64  	%rd14169, %rd14168, 4294967295;
	shr.u64 	%rd14170, %rd14168, 32;
	mul.wide.u32 	%rd14171, %r2166, %r2387;
	add.s64 	%rd14172, %rd14170, %rd14171;
	and.b64  	%rd14173, %rd14172, 4294967295;
	shr.u64 	%rd14174, %rd14172, 32;
	mul.wide.u32 	%rd14175, %r2165, %r2387;
	add.s64 	%rd14176, %rd14174, %rd14175;
	and.b64  	%rd14177, %rd14176, 4294967295;
	shr.u64 	%rd14178, %rd14176, 32;
	mul.wide.u32 	%rd14179, %r2164, %r2387;
	add.s64 	%rd14180, %rd14178, %rd14179;
	and.b64  	%rd14181, %rd14180, 4294967295;
	shr.u64 	%rd14182, %rd14180, 32;
	mul.wide.u32 	%rd14183, %r2171, %r2388;
	add.s64 	%rd14184, %rd14157, %rd14183;
	and.b64  	%rd14185, %rd14184, 4294967295;
	shr.u64 	%rd14186, %rd14184, 32;
	mul.wide.u32 	%rd14187, %r2170, %r2388;
	add.s64 	%rd14188, %rd14161, %rd14186;
	add.s64 	%rd14189, %rd14188, %rd14187;
	and.b64  	%rd14190, %rd14189, 4294967295;
	shr.u64 	%rd14191, %rd14189, 32;
	mul.wide.u32 	%rd14192, %r2169, %r2388;
	add.s64 	%rd14193, %rd14165, %rd14191;
	add.s64 	%rd14194, %rd14193, %rd14192;
	and.b64  	%rd14195, %rd14194, 4294967295;
	shr.u64 	%rd14196, %rd14194, 32;
	mul.wide.u32 	%rd14197, %r2168, %r2388;
	add.s64 	%rd14198, %rd14169, %rd14196;
	add.s64 	%rd14199, %rd14198, %rd14197;
	and.b64  	%rd14200, %rd14199, 4294967295;
	shr.u64 	%rd14201, %rd14199, 32;
	mul.wide.u32 	%rd14202, %r2167, %r2388;
	add.s64 	%rd14203, %rd14173, %rd14201;
	add.s64 	%rd14204, %rd14203, %rd14202;
	and.b64  	%rd14205, %rd14204, 4294967295;
	shr.u64 	%rd14206, %rd14204, 32;
	mul.wide.u32 	%rd14207, %r2166, %r2388;
	add.s64 	%rd14208, %rd14177, %rd14206;
	add.s64 	%rd14209, %rd14208, %rd14207;
	and.b64  	%rd14210, %rd14209, 4294967295;
	shr.u64 	%rd14211, %rd14209, 32;
	mul.wide.u32 	%rd14212, %r2165, %r2388;
	add.s64 	%rd14213, %rd14181, %rd14211;
	add.s64 	%rd14214, %rd14213, %rd14212;
	and.b64  	%rd14215, %rd14214, 4294967295;
	shr.u64 	%rd14216, %rd14214, 32;
	mul.wide.u32 	%rd14217, %r2164, %r2388;
	add.s64 	%rd14218, %rd14182, %rd14216;
	add.s64 	%rd14219, %rd14218, %rd14217;
	and.b64  	%rd14220, %rd14219, 4294967295;
	shr.u64 	%rd14221, %rd14219, 32;
	mul.wide.u32 	%rd14222, %r2171, %r2389;
	add.s64 	%rd14223, %rd14190, %rd14222;
	and.b64  	%rd14224, %rd14223, 4294967295;
	shr.u64 	%rd14225, %rd14223, 32;
	mul.wide.u32 	%rd14226, %r2170, %r2389;
	add.s64 	%rd14227, %rd14195, %rd14225;
	add.s64 	%rd14228, %rd14227, %rd14226;
	and.b64  	%rd14229, %rd14228, 4294967295;
	shr.u64 	%rd14230, %rd14228, 32;
	mul.wide.u32 	%rd14231, %r2169, %r2389;
	add.s64 	%rd14232, %rd14200, %rd14230;
	add.s64 	%rd14233, %rd14232, %rd14231;
	and.b64  	%rd14234, %rd14233, 4294967295;
	shr.u64 	%rd14235, %rd14233, 32;
	mul.wide.u32 	%rd14236, %r2168, %r2389;
	add.s64 	%rd14237, %rd14205, %rd14235;
	add.s64 	%rd14238, %rd14237, %rd14236;
	and.b64  	%rd14239, %rd14238, 4294967295;
	shr.u64 	%rd14240, %rd14238, 32;
	mul.wide.u32 	%rd14241, %r2167, %r2389;
	add.s64 	%rd14242, %rd14210, %rd14240;
	add.s64 	%rd14243, %rd14242, %rd14241;
	and.b64  	%rd14244, %rd14243, 4294967295;
	shr.u64 	%rd14245, %rd14243, 32;
	mul.wide.u32 	%rd14246, %r2166, %r2389;
	add.s64 	%rd14247, %rd14215, %rd14245;
	add.s64 	%rd14248, %rd14247, %rd14246;
	and.b64  	%rd14249, %rd14248, 4294967295;
	shr.u64 	%rd14250, %rd14248, 32;
	mul.wide.u32 	%rd14251, %r2165, %r2389;
	add.s64 	%rd14252, %rd14220, %rd14250;
	add.s64 	%rd14253, %rd14252, %rd14251;
	and.b64  	%rd14254, %rd14253, 4294967295;
	shr.u64 	%rd14255, %rd14253, 32;
	mul.wide.u32 	%rd14256, %r2164, %r2389;
	add.s64 	%rd14257, %rd14221, %rd14255;
	add.s64 	%rd14258, %rd14257, %rd14256;
	and.b64  	%rd14259, %rd14258, 4294967295;
	shr.u64 	%rd14260, %rd14258, 32;
	mul.wide.u32 	%rd14261, %r2171, %r2390;
	add.s64 	%rd14262, %rd14229, %rd14261;
	and.b64  	%rd14263, %rd14262, 4294967295;
	shr.u64 	%rd14264, %rd14262, 32;
	mul.wide.u32 	%rd14265, %r2170, %r2390;
	add.s64 	%rd14266, %rd14234, %rd14264;
	add.s64 	%rd14267, %rd14266, %rd14265;
	and.b64  	%rd14268, %rd14267, 4294967295;
	shr.u64 	%rd14269, %rd14267, 32;
	mul.wide.u32 	%rd14270, %r2169, %r2390;
	add.s64 	%rd14271, %rd14239, %rd14269;
	add.s64 	%rd14272, %rd14271, %rd14270;
	and.b64  	%rd14273, %rd14272, 4294967295;
	shr.u64 	%rd14274, %rd14272, 32;
	mul.wide.u32 	%rd14275, %r2168, %r2390;
	add.s64 	%rd14276, %rd14244, %rd14274;
	add.s64 	%rd14277, %rd14276, %rd14275;
	and.b64  	%rd14278, %rd14277, 4294967295;
	shr.u64 	%rd14279, %rd14277, 32;
	mul.wide.u32 	%rd14280, %r2167, %r2390;
	add.s64 	%rd14281, %rd14249, %rd14279;
	add.s64 	%rd14282, %rd14281, %rd14280;
	and.b64  	%rd14283, %rd14282, 4294967295;
	shr.u64 	%rd14284, %rd14282, 32;
	mul.wide.u32 	%rd14285, %r2166, %r2390;
	add.s64 	%rd14286, %rd14254, %rd14284;
	add.s64 	%rd14287, %rd14286, %rd14285;
	and.b64  	%rd14288, %rd14287, 4294967295;
	shr.u64 	%rd14289, %rd14287, 32;
	mul.wide.u32 	%rd14290, %r2165, %r2390;
	add.s64 	%rd14291, %rd14259, %rd14289;
	add.s64 	%rd14292, %rd14291, %rd14290;
	and.b64  	%rd14293, %rd14292, 4294967295;
	shr.u64 	%rd14294, %rd14292, 32;
	mul.wide.u32 	%rd14295, %r2164, %r2390;
	add.s64 	%rd14296, %rd14260, %rd14294;
	add.s64 	%rd14297, %rd14296, %rd14295;
	and.b64  	%rd14298, %rd14297, 4294967295;
	shr.u64 	%rd14299, %rd14297, 32;
	mul.wide.u32 	%rd14300, %r2171, %r2391;
	add.s64 	%rd14301, %rd14268, %rd14300;
	and.b64  	%rd14302, %rd14301, 4294967295;
	shr.u64 	%rd14303, %rd14301, 32;
	mul.wide.u32 	%rd14304, %r2170, %r2391;
	add.s64 	%rd14305, %rd14273, %rd14303;
	add.s64 	%rd14306, %rd14305, %rd14304;
	and.b64  	%rd14307, %rd14306, 4294967295;
	shr.u64 	%rd14308, %rd14306, 32;
	mul.wide.u32 	%rd14309, %r2169, %r2391;
	add.s64 	%rd14310, %rd14278, %rd14308;
	add.s64 	%rd14311, %rd14310, %rd14309;
	and.b64  	%rd14312, %rd14311, 4294967295;
	shr.u64 	%rd14313, %rd14311, 32;
	mul.wide.u32 	%rd14314, %r2168, %r2391;
	add.s64 	%rd14315, %rd14283, %rd14313;
	add.s64 	%rd14316, %rd14315, %rd14314;
	and.b64  	%rd14317, %rd14316, 4294967295;
	shr.u64 	%rd14318, %rd14316, 32;
	mul.wide.u32 	%rd14319, %r2167, %r2391;
	add.s64 	%rd14320, %rd14288, %rd14318;
	add.s64 	%rd14321, %rd14320, %rd14319;
	and.b64  	%rd14322, %rd14321, 4294967295;
	shr.u64 	%rd14323, %rd14321, 32;
	mul.wide.u32 	%rd14324, %r2166, %r2391;
	add.s64 	%rd14325, %rd14293, %rd14323;
	add.s64 	%rd14326, %rd14325, %rd14324;
	and.b64  	%rd14327, %rd14326, 4294967295;
	shr.u64 	%rd14328, %rd14326, 32;
	mul.wide.u32 	%rd14329, %r2165, %r2391;
	add.s64 	%rd14330, %rd14298, %rd14328;
	add.s64 	%rd14331, %rd14330, %rd14329;
	and.b64  	%rd14332, %rd14331, 4294967295;
	shr.u64 	%rd14333, %rd14331, 32;
	mul.wide.u32 	%rd14334, %r2164, %r2391;
	add.s64 	%rd14335, %rd14299, %rd14333;
	add.s64 	%rd14336, %rd14335, %rd14334;
	and.b64  	%rd14337, %rd14336, 4294967295;
	shr.u64 	%rd14338, %rd14336, 32;
	mul.wide.u32 	%rd14339, %r2171, %r2408;
	add.s64 	%rd14340, %rd14307, %rd14339;
	and.b64  	%rd14341, %rd14340, 4294967295;
	shr.u64 	%rd14342, %rd14340, 32;
	mul.wide.u32 	%rd14343, %r2170, %r2408;
	add.s64 	%rd14344, %rd14312, %rd14342;
	add.s64 	%rd14345, %rd14344, %rd14343;
	and.b64  	%rd14346, %rd14345, 4294967295;
	shr.u64 	%rd14347, %rd14345, 32;
	mul.wide.u32 	%rd14348, %r2169, %r2408;
	add.s64 	%rd14349, %rd14317, %rd14347;
	add.s64 	%rd14350, %rd14349, %rd14348;
	and.b64  	%rd14351, %rd14350, 4294967295;
	shr.u64 	%rd14352, %rd14350, 32;
	mul.wide.u32 	%rd14353, %r2168, %r2408;
	add.s64 	%rd14354, %rd14322, %rd14352;
	add.s64 	%rd14355, %rd14354, %rd14353;
	and.b64  	%rd14356, %rd14355, 4294967295;
	shr.u64 	%rd14357, %rd14355, 32;
	mul.wide.u32 	%rd14358, %r2167, %r2408;
	add.s64 	%rd14359, %rd14327, %rd14357;
	add.s64 	%rd14360, %rd14359, %rd14358;
	and.b64  	%rd14361, %rd14360, 4294967295;
	shr.u64 	%rd14362, %rd14360, 32;
	mul.wide.u32 	%rd14363, %r2166, %r2408;
	add.s64 	%rd14364, %rd14332, %rd14362;
	add.s64 	%rd14365, %rd14364, %rd14363;
	and.b64  	%rd14366, %rd14365, 4294967295;
	shr.u64 	%rd14367, %rd14365, 32;
	mul.wide.u32 	%rd14368, %r2165, %r2408;
	add.s64 	%rd14369, %rd14337, %rd14367;
	add.s64 	%rd14370, %rd14369, %rd14368;
	and.b64  	%rd14371, %rd14370, 4294967295;
	shr.u64 	%rd14372, %rd14370, 32;
	mul.wide.u32 	%rd14373, %r2164, %r2408;
	add.s64 	%rd14374, %rd14338, %rd14372;
	add.s64 	%rd14375, %rd14374, %rd14373;
	and.b64  	%rd14376, %rd14375, 4294967295;
	shr.u64 	%rd14377, %rd14375, 32;
	mul.wide.u32 	%rd14378, %r2171, %r2409;
	add.s64 	%rd14379, %rd14346, %rd14378;
	and.b64  	%rd14380, %rd14379, 4294967295;
	shr.u64 	%rd14381, %rd14379, 32;
	mul.wide.u32 	%rd14382, %r2170, %r2409;
	add.s64 	%rd14383, %rd14351, %rd14381;
	add.s64 	%rd14384, %rd14383, %rd14382;
	and.b64  	%rd14385, %rd14384, 4294967295;
	shr.u64 	%rd14386, %rd14384, 32;
	mul.wide.u32 	%rd14387, %r2169, %r2409;
	add.s64 	%rd14388, %rd14356, %rd14386;
	add.s64 	%rd14389, %rd14388, %rd14387;
	and.b64  	%rd14390, %rd14389, 4294967295;
	shr.u64 	%rd14391, %rd14389, 32;
	mul.wide.u32 	%rd14392, %r2168, %r2409;
	add.s64 	%rd14393, %rd14361, %rd14391;
	add.s64 	%rd14394, %rd14393, %rd14392;
	and.b64  	%rd14395, %rd14394, 4294967295;
	shr.u64 	%rd14396, %rd14394, 32;
	mul.wide.u32 	%rd14397, %r2167, %r2409;
	add.s64 	%rd14398, %rd14366, %rd14396;
	add.s64 	%rd14399, %rd14398, %rd14397;
	and.b64  	%rd14400, %rd14399, 4294967295;
	shr.u64 	%rd14401, %rd14399, 32;
	mul.wide.u32 	%rd14402, %r2166, %r2409;
	add.s64 	%rd14403, %rd14371, %rd14401;
	add.s64 	%rd14404, %rd14403, %rd14402;
	and.b64  	%rd14405, %rd14404, 4294967295;
	shr.u64 	%rd14406, %rd14404, 32;
	mul.wide.u32 	%rd14407, %r2165, %r2409;
	add.s64 	%rd14408, %rd14376, %rd14406;
	add.s64 	%rd14409, %rd14408, %rd14407;
	and.b64  	%rd14410, %rd14409, 4294967295;
	shr.u64 	%rd14411, %rd14409, 32;
	mul.wide.u32 	%rd14412, %r2164, %r2409;
	add.s64 	%rd14413, %rd14377, %rd14411;
	add.s64 	%rd14414, %rd14413, %rd14412;
	and.b64  	%rd14415, %rd14414, 4294967295;
	shr.u64 	%rd14416, %rd14414, 32;
	mul.wide.u32 	%rd14417, %r2171, %r2410;
	add.s64 	%rd14418, %rd14385, %rd14417;
	and.b64  	%rd14419, %rd14418, 4294967295;
	shr.u64 	%rd14420, %rd14418, 32;
	mul.wide.u32 	%rd14421, %r2170, %r2410;
	add.s64 	%rd14422, %rd14390, %rd14420;
	add.s64 	%rd14423, %rd14422, %rd14421;
	and.b64  	%rd14424, %rd14423, 4294967295;
	shr.u64 	%rd14425, %rd14423, 32;
	mul.wide.u32 	%rd14426, %r2169, %r2410;
	add.s64 	%rd14427, %rd14395, %rd14425;
	add.s64 	%rd14428, %rd14427, %rd14426;
	and.b64  	%rd14429, %rd14428, 4294967295;
	shr.u64 	%rd14430, %rd14428, 32;
	mul.wide.u32 	%rd14431, %r2168, %r2410;
	add.s64 	%rd14432, %rd14400, %rd14430;
	add.s64 	%rd14433, %rd14432, %rd14431;
	and.b64  	%rd14434, %rd14433, 4294967295;
	shr.u64 	%rd14435, %rd14433, 32;
	mul.wide.u32 	%rd14436, %r2167, %r2410;
	add.s64 	%rd14437, %rd14405, %rd14435;
	add.s64 	%rd14438, %rd14437, %rd14436;
	and.b64  	%rd14439, %rd14438, 4294967295;
	shr.u64 	%rd14440, %rd14438, 32;
	mul.wide.u32 	%rd14441, %r2166, %r2410;
	add.s64 	%rd14442, %rd14410, %rd14440;
	add.s64 	%rd14443, %rd14442, %rd14441;
	and.b64  	%rd14444, %rd14443, 4294967295;
	shr.u64 	%rd14445, %rd14443, 32;
	mul.wide.u32 	%rd14446, %r2165, %r2410;
	add.s64 	%rd14447, %rd14415, %rd14445;
	add.s64 	%rd14448, %rd14447, %rd14446;
	and.b64  	%rd14449, %rd14448, 4294967295;
	shr.u64 	%rd14450, %rd14448, 32;
	mul.wide.u32 	%rd14451, %r2164, %r2410;
	add.s64 	%rd14452, %rd14416, %rd14450;
	add.s64 	%rd14453, %rd14452, %rd14451;
	and.b64  	%rd14454, %rd14453, 4294967295;
	shr.u64 	%rd14455, %rd14453, 32;
	mad.lo.s64 	%rd14456, %rd14424, 977, %rd14153;
	shr.u64 	%rd14457, %rd14456, 32;
	mad.lo.s64 	%rd14458, %rd14429, 977, %rd14457;
	add.s64 	%rd14459, %rd14458, %rd14185;
	and.b64  	%rd14460, %rd14459, 4294967295;
	shr.u64 	%rd14461, %rd14459, 32;
	mad.lo.s64 	%rd14462, %rd14434, 977, %rd14461;
	add.s64 	%rd14463, %rd14462, %rd14224;
	and.b64  	%rd14464, %rd14463, 4294967295;
	shr.u64 	%rd14465, %rd14463, 32;
	mad.lo.s64 	%rd14466, %rd14439, 977, %rd14465;
	add.s64 	%rd14467, %rd14466, %rd14263;
	and.b64  	%rd14468, %rd14467, 4294967295;
	shr.u64 	%rd14469, %rd14467, 32;
	mad.lo.s64 	%rd14470, %rd14444, 977, %rd14469;
	add.s64 	%rd14471, %rd14470, %rd14302;
	and.b64  	%rd14472, %rd14471, 4294967295;
	shr.u64 	%rd14473, %rd14471, 32;
	mad.lo.s64 	%rd14474, %rd14449, 977, %rd14473;
	add.s64 	%rd14475, %rd14474, %rd14341;
	and.b64  	%rd14476, %rd14475, 4294967295;
	shr.u64 	%rd14477, %rd14475, 32;
	mad.lo.s64 	%rd14478, %rd14454, 977, %rd14477;
	add.s64 	%rd14479, %rd14478, %rd14380;
	and.b64  	%rd14480, %rd14479, 4294967295;
	shr.u64 	%rd14481, %rd14479, 32;
	mad.lo.s64 	%rd14482, %rd14455, 977, %rd14481;
	add.s64 	%rd14483, %rd14482, %rd14419;
	and.b64  	%rd14484, %rd14483, 4294967295;
	shr.u64 	%rd14485, %rd14483, 32;
	add.s64 	%rd639, %rd14424, %rd14460;
	shr.u64 	%rd14486, %rd639, 32;
	add.s64 	%rd14487, %rd14429, %rd14486;
	add.s64 	%rd15968, %rd14487, %rd14464;
	shr.u64 	%rd14488, %rd15968, 32;
	add.s64 	%rd14489, %rd14434, %rd14488;
	add.s64 	%rd15969, %rd14489, %rd14468;
	shr.u64 	%rd14490, %rd15969, 32;
	add.s64 	%rd14491, %rd14439, %rd14490;
	add.s64 	%rd15970, %rd14491, %rd14472;
	shr.u64 	%rd14492, %rd15970, 32;
	add.s64 	%rd14493, %rd14444, %rd14492;
	add.s64 	%rd15971, %rd14493, %rd14476;
	shr.u64 	%rd14494, %rd15971, 32;
	add.s64 	%rd14495, %rd14449, %rd14494;
	add.s64 	%rd15972, %rd14495, %rd14480;
	shr.u64 	%rd14496, %rd15972, 32;
	add.s64 	%rd14497, %rd14454, %rd14496;
	add.s64 	%rd645, %rd14497, %rd14484;
	shr.u64 	%rd14498, %rd645, 32;
	add.s64 	%rd14499, %rd14498, %rd14485;
	add.s64 	%rd15966, %rd14456, %rd14499;
	cvt.u32.u64 	%r1340, %rd645;
	setp.ne.s32 	%p373, %r1340, -1;
	mov.u64 	%rd15967, %rd639;
	mov.u64 	%rd15973, %rd645;
	@%p373 bra 	$L__BB0_434;
	cvt.u32.u64 	%r1341, %rd15972;
	setp.ne.s32 	%p374, %r1341, -1;
	mov.b64 	%rd15973, 4294967295;
	mov.u64 	%rd15967, %rd639;
	@%p374 bra 	$L__BB0_434;
	cvt.u32.u64 	%r1342, %rd15971;
	setp.ne.s32 	%p375, %r1342, -1;
	mov.b64 	%rd15972, 4294967295;
	mov.u64 	%rd15967, %rd639;
	mov.u64 	%rd15973, %rd15972;
	@%p375 bra 	$L__BB0_434;
	cvt.u32.u64 	%r1343, %rd15970;
	setp.ne.s32 	%p376, %r1343, -1;
	mov.b64 	%rd15971, 4294967295;
	mov.u64 	%rd15967, %rd639;
	mov.u64 	%rd15972, %rd15971;
	mov.u64 	%rd15973, %rd15971;
	@%p376 bra 	$L__BB0_434;
	cvt.u32.u64 	%r1344, %rd15969;
	setp.ne.s32 	%p377, %r1344, -1;
	mov.b64 	%rd15970, 4294967295;
	mov.u64 	%rd15967, %rd639;
	mov.u64 	%rd15971, %rd15970;
	mov.u64 	%rd15972, %rd15970;
	mov.u64 	%rd15973, %rd15970;
	@%p377 bra 	$L__BB0_434;
	cvt.u32.u64 	%r1345, %rd15968;
	setp.ne.s32 	%p378, %r1345, -1;
	mov.b64 	%rd15969, 4294967295;
	mov.u64 	%rd15967, %rd639;
	mov.u64 	%rd15970, %rd15969;
	mov.u64 	%rd15971, %rd15969;
	mov.u64 	%rd15972, %rd15969;
	mov.u64 	%rd15973, %rd15969;
	@%p378 bra 	$L__BB0_434;
	cvt.u32.u64 	%r1346, %rd639;
	mov.b64 	%rd15968, 4294967295;
	setp.eq.s32 	%p379, %r1346, -1;
	@%p379 bra 	$L__BB0_433;
	setp.ne.s32 	%p380, %r1346, -2;
	mov.u64 	%rd15967, %rd639;
	mov.u64 	%rd15969, %rd15968;
	mov.u64 	%rd15970, %rd15968;
	mov.u64 	%rd15971, %rd15968;
	mov.u64 	%rd15972, %rd15968;
	mov.u64 	%rd15973, %rd15968;
	@%p380 bra 	$L__BB0_434;
	cvt.u32.u64 	%r1347, %rd15966;
	setp.lt.u32 	%p381, %r1347, -977;
	mov.b64 	%rd15967, 4294967294;
	mov.u64 	%rd15969, %rd15968;
	mov.u64 	%rd15970, %rd15968;
	mov.u64 	%rd15971, %rd15968;
	mov.u64 	%rd15972, %rd15968;
	mov.u64 	%rd15973, %rd15968;
	@%p381 bra 	$L__BB0_434;
$L__BB0_433:
	and.b64  	%rd14508, %rd15966, 4294967295;
	add.s64 	%rd15966, %rd14508, -4294966319;
	shr.s64 	%rd14509, %rd15966, 63;
	and.b64  	%rd14510, %rd639, 4294967295;
	add.s64 	%rd14511, %rd14509, %rd14510;
	add.s64 	%rd15967, %rd14511, -4294967294;
	shr.s64 	%rd15968, %rd15967, 63;
	add.s64 	%rd14512, %rd15968, %rd645;
	add.s64 	%rd15973, %rd14512, 1;
	mov.u64 	%rd15969, %rd15968;
	mov.u64 	%rd15970, %rd15968;
	mov.u64 	%rd15971, %rd15968;
	mov.u64 	%rd15972, %rd15968;
$L__BB0_434:
	and.b64  	%rd659, %rd15966, 4294967295;
	mul.lo.s64 	%rd14513, %rd659, %rd659;
	and.b64  	%rd14514, %rd14513, 4294967295;
	shr.u64 	%rd14515, %rd14513, 32;
	and.b64  	%rd660, %rd15967, 4294967295;
	mul.lo.s64 	%rd14516, %rd660, %rd659;
	add.s64 	%rd14517, %rd14515, %rd14516;
	and.b64  	%rd14518, %rd14517, 4294967295;
	shr.u64 	%rd14519, %rd14517, 32;
	and.b64  	%rd661, %rd15968, 4294967295;
	mul.lo.s64 	%rd14520, %rd661, %rd659;
	add.s64 	%rd14521, %rd14519, %rd14520;
	and.b64  	%rd14522, %rd14521, 4294967295;
	shr.u64 	%rd14523, %rd14521, 32;
	and.b64  	%rd662, %rd15969, 4294967295;
	mul.lo.s64 	%rd14524, %rd662, %rd659;
	add.s64 	%rd14525, %rd14523, %rd14524;
	and.b64  	%rd14526, %rd14525, 4294967295;
	shr.u64 	%rd14527, %rd14525, 32;
	and.b64  	%rd663, %rd15970, 4294967295;
	mul.lo.s64 	%rd14528, %rd663, %rd659;
	add.s64 	%rd14529, %rd14527, %rd14528;
	and.b64  	%rd14530, %rd14529, 4294967295;
	shr.u64 	%rd14531, %rd14529, 32;
	and.b64  	%rd664, %rd15971, 4294967295;
	mul.lo.s64 	%rd14532, %rd664, %rd659;
	add.s64 	%rd14533, %rd14531, %rd14532;
	and.b64  	%rd14534, %rd14533, 4294967295;
	shr.u64 	%rd14535, %rd14533, 32;
	and.b64  	%rd665, %rd15972, 4294967295;
	mul.lo.s64 	%rd14536, %rd665, %rd659;
	add.s64 	%rd14537, %rd14535, %rd14536;
	and.b64  	%rd14538, %rd14537, 4294967295;
	shr.u64 	%rd14539, %rd14537, 32;
	and.b64  	%rd666, %rd15973, 4294967295;
	mul.lo.s64 	%rd14540, %rd666, %rd659;
	add.s64 	%rd14541, %rd14539, %rd14540;
	and.b64  	%rd14542, %rd14541, 4294967295;
	shr.u64 	%rd14543, %rd14541, 32;
	add.s64 	%rd14544, %rd14518, %rd14516;
	and.b64  	%rd14545, %rd14544, 4294967295;
	shr.u64 	%rd14546, %rd14544, 32;
	add.s64 	%rd14547, %rd14522, %rd14546;
	mad.lo.s64 	%rd14548, %rd660, %rd660, %rd14547;
	and.b64  	%rd14549, %rd14548, 4294967295;
	shr.u64 	%rd14550, %rd14548, 32;
	mul.lo.s64 	%rd14551, %rd661, %rd660;
	add.s64 	%rd14552, %rd14526, %rd14550;
	add.s64 	%rd14553, %rd14552, %rd14551;
	and.b64  	%rd14554, %rd14553, 4294967295;
	shr.u64 	%rd14555, %rd14553, 32;
	mul.lo.s64 	%rd14556, %rd662, %rd660;
	add.s64 	%rd14557, %rd14530, %rd14555;
	add.s64 	%rd14558, %rd14557, %rd14556;
	and.b64  	%rd14559, %rd14558, 4294967295;
	shr.u64 	%rd14560, %rd14558, 32;
	mul.lo.s64 	%rd14561, %rd663, %rd660;
	add.s64 	%rd14562, %rd14534, %rd14560;
	add.s64 	%rd14563, %rd14562, %rd14561;
	and.b64  	%rd14564, %rd14563, 4294967295;
	shr.u64 	%rd14565, %rd14563, 32;
	mul.lo.s64 	%rd14566, %rd664, %rd660;
	add.s64 	%rd14567, %rd14538, %rd14565;
	add.s64 	%rd14568, %rd14567, %rd14566;
	and.b64  	%rd14569, %rd14568, 4294967295;
	shr.u64 	%rd14570, %rd14568, 32;
	mul.lo.s64 	%rd14571, %rd665, %rd660;
	add.s64 	%rd14572, %rd14542, %rd14570;
	add.s64 	%rd14573, %rd14572, %rd14571;
	and.b64  	%rd14574, %rd14573, 4294967295;
	shr.u64 	%rd14575, %rd14573, 32;
	mul.lo.s64 	%rd14576, %rd666, %rd660;
	add.s64 	%rd14577, %rd14543, %rd14575;
	add.s64 	%rd14578, %rd14577, %rd14576;
	and.b64  	%rd14579, %rd14578, 4294967295;
	shr.u64 	%rd14580, %rd14578, 32;
	add.s64 	%rd14581, %rd14549, %rd14520;
	and.b64  	%rd14582, %rd14581, 4294967295;
	shr.u64 	%rd14583, %rd14581, 32;
	add.s64 	%rd14584, %rd14554, %rd14583;
	add.s64 	%rd14585, %rd14584, %rd14551;
	and.b64  	%rd14586, %rd14585, 4294967295;
	shr.u64 	%rd14587, %rd14585, 32;
	add.s64 	%rd14588, %rd14559, %rd14587;
	mad.lo.s64 	%rd14589, %rd661, %rd661, %rd14588;
	and.b64  	%rd14590, %rd14589, 4294967295;
	shr.u64 	%rd14591, %rd14589, 32;
	mul.lo.s64 	%rd14592, %rd662, %rd661;
	add.s64 	%rd14593, %rd14564, %rd14591;
	add.s64 	%rd14594, %rd14593, %rd14592;
	and.b64  	%rd14595, %rd14594, 4294967295;
	shr.u64 	%rd14596, %rd14594, 32;
	mul.lo.s64 	%rd14597, %rd663, %rd661;
	add.s64 	%rd14598, %rd14569, %rd14596;
	add.s64 	%rd14599, %rd14598, %rd14597;
	and.b64  	%rd14600, %rd14599, 4294967295;
	shr.u64 	%rd14601, %rd14599, 32;
	mul.lo.s64 	%rd14602, %rd664, %rd661;
	add.s64 	%rd14603, %rd14574, %rd14601;
	add.s64 	%rd14604, %rd14603, %rd14602;
	and.b64  	%rd14605, %rd14604, 4294967295;
	shr.u64 	%rd14606, %rd14604, 32;
	mul.lo.s64 	%rd14607, %rd665, %rd661;
	add.s64 	%rd14608, %rd14579, %rd14606;
	add.s64 	%rd14609, %rd14608, %rd14607;
	and.b64  	%rd14610, %rd14609, 4294967295;
	shr.u64 	%rd14611, %rd14609, 32;
	mul.lo.s64 	%rd14612, %rd666, %rd661;
	add.s64 	%rd14613, %rd14580, %rd14611;
	add.s64 	%rd14614, %rd14613, %rd14612;
	and.b64  	%rd14615, %rd14614, 4294967295;
	shr.u64 	%rd14616, %rd14614, 32;
	add.s64 	%rd14617, %rd14586, %rd14524;
	and.b64  	%rd14618, %rd14617, 4294967295;
	shr.u64 	%rd14619, %rd14617, 32;
	add.s64 	%rd14620, %rd14590, %rd14619;
	add.s64 	%rd14621, %rd14620, %rd14556;
	and.b64  	%rd14622, %rd14621, 4294967295;
	shr.u64 	%rd14623, %rd14621, 32;
	add.s64 	%rd14624, %rd14595, %rd14623;
	add.s64 	%rd14625, %rd14624, %rd14592;
	and.b64  	%rd14626, %rd14625, 4294967295;
	shr.u64 	%rd14627, %rd14625, 32;
	add.s64 	%rd14628, %rd14600, %rd14627;
	mad.lo.s64 	%rd14629, %rd662, %rd662, %rd14628;
	and.b64  	%rd14630, %rd14629, 4294967295;
	shr.u64 	%rd14631, %rd14629, 32;
	mul.lo.s64 	%rd14632, %rd663, %rd662;
	add.s64 	%rd14633, %rd14605, %rd14631;
	add.s64 	%rd14634, %rd14633, %rd14632;
	and.b64  	%rd14635, %rd14634, 4294967295;
	shr.u64 	%rd14636, %rd14634, 32;
	mul.lo.s64 	%rd14637, %rd664, %rd662;
	add.s64 	%rd14638, %rd14610, %rd14636;
	add.s64 	%rd14639, %rd14638, %rd14637;
	and.b64  	%rd14640, %rd14639, 4294967295;
	shr.u64 	%rd14641, %rd14639, 32;
	mul.lo.s64 	%rd14642, %rd665, %rd662;
	add.s64 	%rd14643, %rd14615, %rd14641;
	add.s64 	%rd14644, %rd14643, %rd14642;
	and.b64  	%rd14645, %rd14644, 4294967295;
	shr.u64 	%rd14646, %rd14644, 32;
	mul.lo.s64 	%rd14647, %rd666, %rd662;
	add.s64 	%rd14648, %rd14616, %rd14646;
	add.s64 	%rd14649, %rd14648, %rd14647;
	and.b64  	%rd14650, %rd14649, 4294967295;
	shr.u64 	%rd14651, %rd14649, 32;
	add.s64 	%rd14652, %rd14622, %rd14528;
	and.b64  	%rd14653, %rd14652, 4294967295;
	shr.u64 	%rd14654, %rd14652, 32;
	add.s64 	%rd14655, %rd14626, %rd14654;
	add.s64 	%rd14656, %rd14655, %rd14561;
	and.b64  	%rd14657, %rd14656, 4294967295;
	shr.u64 	%rd14658, %rd14656, 32;
	add.s64 	%rd14659, %rd14630, %rd14658;
	add.s64 	%rd14660, %rd14659, %rd14597;
	and.b64  	%rd14661, %rd14660, 4294967295;
	shr.u64 	%rd14662, %rd14660, 32;
	add.s64 	%rd14663, %rd14635, %rd14662;
	add.s64 	%rd14664, %rd14663, %rd14632;
	and.b64  	%rd14665, %rd14664, 4294967295;
	shr.u64 	%rd14666, %rd14664, 32;
	add.s64 	%rd14667, %rd14640, %rd14666;
	mad.lo.s64 	%rd14668, %rd663, %rd663, %rd14667;
	and.b64  	%rd14669, %rd14668, 4294967295;
	shr.u64 	%rd14670, %rd14668, 32;
	mul.lo.s64 	%rd14671, %rd664, %rd663;
	add.s64 	%rd14672, %rd14645, %rd14670;
	add.s64 	%rd14673, %rd14672, %rd14671;
	and.b64  	%rd14674, %rd14673, 4294967295;
	shr.u64 	%rd14675, %rd14673, 32;
	mul.lo.s64 	%rd14676, %rd665, %rd663;
	add.s64 	%rd14677, %rd14650, %rd14675;
	add.s64 	%rd14678, %rd14677, %rd14676;
	and.b64  	%rd14679, %rd14678, 4294967295;
	shr.u64 	%rd14680, %rd14678, 32;
	mul.lo.s64 	%rd14681, %rd666, %rd663;
	add.s64 	%rd14682, %rd14651, %rd14680;
	add.s64 	%rd14683, %rd14682, %rd14681;
	and.b64  	%rd14684, %rd14683, 4294967295;
	shr.u64 	%rd14685, %rd14683, 32;
	add.s64 	%rd14686, %rd14657, %rd14532;
	and.b64  	%rd14687, %rd14686, 4294967295;
	shr.u64 	%rd14688, %rd14686, 32;
	add.s64 	%rd14689, %rd14661, %rd14688;
	add.s64 	%rd14690, %rd14689, %rd14566;
	and.b64  	%rd14691, %rd14690, 4294967295;
	shr.u64 	%rd14692, %rd14690, 32;
	add.s64 	%rd14693, %rd14665, %rd14692;
	add.s64 	%rd14694, %rd14693, %rd14602;
	and.b64  	%rd14695, %rd14694, 4294967295;
	shr.u64 	%rd14696, %rd14694, 32;
	add.s64 	%rd14697, %rd14669, %rd14696;
	add.s64 	%rd14698, %rd14697, %rd14637;
	and.b64  	%rd14699, %rd14698, 4294967295;
	shr.u64 	%rd14700, %rd14698, 32;
	add.s64 	%rd14701, %rd14674, %rd14700;
	add.s64 	%rd14702, %rd14701, %rd14671;
	and.b64  	%rd14703, %rd14702, 4294967295;
	shr.u64 	%rd14704, %rd14702, 32;
	add.s64 	%rd14705, %rd14679, %rd14704;
	mad.lo.s64 	%rd14706, %rd664, %rd664, %rd14705;
	and.b64  	%rd14707, %rd14706, 4294967295;
	shr.u64 	%rd14708, %rd14706, 32;
	mul.lo.s64 	%rd14709, %rd665, %rd664;
	add.s64 	%rd14710, %rd14684, %rd14708;
	add.s64 	%rd14711, %rd14710, %rd14709;
	and.b64  	%rd14712, %rd14711, 4294967295;
	shr.u64 	%rd14713, %rd14711, 32;
	mul.lo.s64 	%rd14714, %rd666, %rd664;
	add.s64 	%rd14715, %rd14685, %rd14713;
	add.s64 	%rd14716, %rd14715, %rd14714;
	and.b64  	%rd14717, %rd14716, 4294967295;
	shr.u64 	%rd14718, %rd14716, 32;
	add.s64 	%rd14719, %rd14691, %rd14536;
	and.b64  	%rd14720, %rd14719, 4294967295;
	shr.u64 	%rd14721, %rd14719, 32;
	add.s64 	%rd14722, %rd14695, %rd14721;
	add.s64 	%rd14723, %rd14722, %rd14571;
	and.b64  	%rd14724, %rd14723, 4294967295;
	shr.u64 	%rd14725, %rd14723, 32;
	add.s64 	%rd14726, %rd14699, %rd14725;
	add.s64 	%rd14727, %rd14726, %rd14607;
	and.b64  	%rd14728, %rd14727, 4294967295;
	shr.u64 	%rd14729, %rd14727, 32;
	add.s64 	%rd14730, %rd14703, %rd14729;
	add.s64 	%rd14731, %rd14730, %rd14642;
	and.b64  	%rd14732, %rd14731, 4294967295;
	shr.u64 	%rd14733, %rd14731, 32;
	add.s64 	%rd14734, %rd14707, %rd14733;
	add.s64 	%rd14735, %rd14734, %rd14676;
	and.b64  	%rd14736, %rd14735, 4294967295;
	shr.u64 	%rd14737, %rd14735, 32;
	add.s64 	%rd14738, %rd14712, %rd14737;
	add.s64 	%rd14739, %rd14738, %rd14709;
	and.b64  	%rd14740, %rd14739, 4294967295;
	shr.u64 	%rd14741, %rd14739, 32;
	add.s64 	%rd14742, %rd14717, %rd14741;
	mad.lo.s64 	%rd14743, %rd665, %rd665, %rd14742;
	and.b64  	%rd14744, %rd14743, 4294967295;
	shr.u64 	%rd14745, %rd14743, 32;
	mul.lo.s64 	%rd14746, %rd666, %rd665;
	add.s64 	%rd14747, %rd14718, %rd14745;
	add.s64 	%rd14748, %rd14747, %rd14746;
	and.b64  	%rd14749, %rd14748, 4294967295;
	shr.u64 	%rd14750, %rd14748, 32;
	add.s64 	%rd14751, %rd14724, %rd14540;
	and.b64  	%rd14752, %rd14751, 4294967295;
	shr.u64 	%rd14753, %rd14751, 32;
	add.s64 	%rd14754, %rd14728, %rd14753;
	add.s64 	%rd14755, %rd14754, %rd14576;
	and.b64  	%rd14756, %rd14755, 4294967295;
	shr.u64 	%rd14757, %rd14755, 32;
	add.s64 	%rd14758, %rd14732, %rd14757;
	add.s64 	%rd14759, %rd14758, %rd14612;
	and.b64  	%rd14760, %rd14759, 4294967295;
	shr.u64 	%rd14761, %rd14759, 32;
	add.s64 	%rd14762, %rd14736, %rd14761;
	add.s64 	%rd14763, %rd14762, %rd14647;
	and.b64  	%rd14764, %rd14763, 4294967295;
	shr.u64 	%rd14765, %rd14763, 32;
	add.s64 	%rd14766, %rd14740, %rd14765;
	add.s64 	%rd14767, %rd14766, %rd14681;
	and.b64  	%rd14768, %rd14767, 4294967295;
	shr.u64 	%rd14769, %rd14767, 32;
	add.s64 	%rd14770, %rd14744, %rd14769;
	add.s64 	%rd14771, %rd14770, %rd14714;
	and.b64  	%rd14772, %rd14771, 4294967295;
	shr.u64 	%rd14773, %rd14771, 32;
	add.s64 	%rd14774, %rd14749, %rd14773;
	add.s64 	%rd14775, %rd14774, %rd14746;
	and.b64  	%rd14776, %rd14775, 4294967295;
	shr.u64 	%rd14777, %rd14775, 32;
	add.s64 	%rd14778, %rd14750, %rd14777;
	mad.lo.s64 	%rd14779, %rd666, %rd666, %rd14778;
	and.b64  	%rd14780, %rd14779, 4294967295;
	shr.u64 	%rd14781, %rd14779, 32;
	mad.lo.s64 	%rd14782, %rd14756, 977, %rd14514;
	shr.u64 	%rd14783, %rd14782, 32;
	mad.lo.s64 	%rd14784, %rd14760, 977, %rd14783;
	add.s64 	%rd14785, %rd14784, %rd14545;
	and.b64  	%rd14786, %rd14785, 4294967295;
	shr.u64 	%rd14787, %rd14785, 32;
	mad.lo.s64 	%rd14788, %rd14764, 977, %rd14787;
	add.s64 	%rd14789, %rd14788, %rd14582;
	and.b64  	%rd14790, %rd14789, 4294967295;
	shr.u64 	%rd14791, %rd14789, 32;
	mad.lo.s64 	%rd14792, %rd14768, 977, %rd14791;
	add.s64 	%rd14793, %rd14792, %rd14618;
	and.b64  	%rd14794, %rd14793, 4294967295;
	shr.u64 	%rd14795, %rd14793, 32;
	mad.lo.s64 	%rd14796, %rd14772, 977, %rd14795;
	add.s64 	%rd14797, %rd14796, %rd14653;
	and.b64  	%rd14798, %rd14797, 4294967295;
	shr.u64 	%rd14799, %rd14797, 32;
	mad.lo.s64 	%rd14800, %rd14776, 977, %rd14799;
	add.s64 	%rd14801, %rd14800, %rd14687;
	and.b64  	%rd14802, %rd14801, 4294967295;
	shr.u64 	%rd14803, %rd14801, 32;
	mad.lo.s64 	%rd14804, %rd14780, 977, %rd14803;
	add.s64 	%rd14805, %rd14804, %rd14720;
	and.b64  	%rd14806, %rd14805, 4294967295;
	shr.u64 	%rd14807, %rd14805, 32;
	mad.lo.s64 	%rd14808, %rd14781, 977, %rd14807;
	add.s64 	%rd14809, %rd14808, %rd14752;
	and.b64  	%rd14810, %rd14809, 4294967295;
	shr.u64 	%rd14811, %rd14809, 32;
	add.s64 	%rd667, %rd14756, %rd14786;
	shr.u64 	%rd14812, %rd667, 32;
	add.s64 	%rd14813, %rd14760, %rd14812;
	add.s64 	%rd15976, %rd14813, %rd14790;
	shr.u64 	%rd14814, %rd15976, 32;
	add.s64 	%rd14815, %rd14764, %rd14814;
	add.s64 	%rd15977, %rd14815, %rd14794;
	shr.u64 	%rd14816, %rd15977, 32;
	add.s64 	%rd14817, %rd14768, %rd14816;
	add.s64 	%rd15978, %rd14817, %rd14798;
	shr.u64 	%rd14818, %rd15978, 32;
	add.s64 	%rd14819, %rd14772, %rd14818;
	add.s64 	%rd15979, %rd14819, %rd14802;
	shr.u64 	%rd14820, %rd15979, 32;
	add.s64 	%rd14821, %rd14776, %rd14820;
	add.s64 	%rd15980, %rd14821, %rd14806;
	shr.u64 	%rd14822, %rd15980, 32;
	add.s64 	%rd14823, %rd14780, %rd14822;
	add.s64 	%rd673, %rd14823, %rd14810;
	shr.u64 	%rd14824, %rd673, 32;
	add.s64 	%rd14825, %rd14824, %rd14811;
	add.s64 	%rd15974, %rd14782, %rd14825;
	cvt.u32.u64 	%r1348, %rd673;
	setp.ne.s32 	%p382, %r1348, -1;
	mov.u64 	%rd15975, %rd667;
	mov.u64 	%rd15981, %rd673;
	@%p382 bra 	$L__BB0_444;
	cvt.u32.u64 	%r1349, %rd15980;
	setp.ne.s32 	%p383, %r1349, -1;
	mov.b64 	%rd15981, 4294967295;
	mov.u64 	%rd15975, %rd667;
	@%p383 bra 	$L__BB0_444;
	cvt.u32.u64 	%r1350, %rd15979;
	setp.ne.s32 	%p384, %r1350, -1;
	mov.b64 	%rd15980, 4294967295;
	mov.u64 	%rd15975, %rd667;
	mov.u64 	%rd15981, %rd15980;
	@%p384 bra 	$L__BB0_444;
	cvt.u32.u64 	%r1351, %rd15978;
	setp.ne.s32 	%p385, %r1351, -1;
	mov.b64 	%rd15979, 4294967295;
	mov.u64 	%rd15975, %rd667;
	mov.u64 	%rd15980, %rd15979;
	mov.u64 	%rd15981, %rd15979;
	@%p385 bra 	$L__BB0_444;
	cvt.u32.u64 	%r1352, %rd15977;
	setp.ne.s32 	%p386, %r1352, -1;
	mov.b64 	%rd15978, 4294967295;
	mov.u64 	%rd15975, %rd667;
	mov.u64 	%rd15979, %rd15978;
	mov.u64 	%rd15980, %rd15978;
	mov.u64 	%rd15981, %rd15978;
	@%p386 bra 	$L__BB0_444;
	cvt.u32.u64 	%r1353, %rd15976;
	setp.ne.s32 	%p387, %r1353, -1;
	mov.b64 	%rd15977, 4294967295;
	mov.u64 	%rd15975, %rd667;
	mov.u64 	%rd15978, %rd15977;
	mov.u64 	%rd15979, %rd15977;
	mov.u64 	%rd15980, %rd15977;
	mov.u64 	%rd15981, %rd15977;
	@%p387 bra 	$L__BB0_444;
	cvt.u32.u64 	%r1354, %rd667;
	mov.b64 	%rd15976, 4294967295;
	setp.eq.s32 	%p388, %r1354, -1;
	@%p388 bra 	$L__BB0_443;
	setp.ne.s32 	%p389, %r1354, -2;
	mov.u64 	%rd15975, %rd667;
	mov.u64 	%rd15977, %rd15976;
	mov.u64 	%rd15978, %rd15976;
	mov.u64 	%rd15979, %rd15976;
	mov.u64 	%rd15980, %rd15976;
	mov.u64 	%rd15981, %rd15976;
	@%p389 bra 	$L__BB0_444;
	cvt.u32.u64 	%r1355, %rd15974;
	setp.lt.u32 	%p390, %r1355, -977;
	mov.b64 	%rd15975, 4294967294;
	mov.u64 	%rd15977, %rd15976;
	mov.u64 	%rd15978, %rd15976;
	mov.u64 	%rd15979, %rd15976;
	mov.u64 	%rd15980, %rd15976;
	mov.u64 	%rd15981, %rd15976;
	@%p390 bra 	$L__BB0_444;
$L__BB0_443:
	and.b64  	%rd14834, %rd15974, 4294967295;
	add.s64 	%rd15974, %rd14834, -4294966319;
	shr.s64 	%rd14835, %rd15974, 63;
	and.b64  	%rd14836, %rd667, 4294967295;
	add.s64 	%rd14837, %rd14835, %rd14836;
	add.s64 	%rd15975, %rd14837, -4294967294;
	shr.s64 	%rd15976, %rd15975, 63;
	add.s64 	%rd14838, %rd15976, %rd673;
	add.s64 	%rd15981, %rd14838, 1;
	mov.u64 	%rd15977, %rd15976;
	mov.u64 	%rd15978, %rd15976;
	mov.u64 	%rd15979, %rd15976;
	mov.u64 	%rd15980, %rd15976;
$L__BB0_444:
	and.b64  	%rd687, %rd15974, 4294967295;
	mul.lo.s64 	%rd14839, %rd659, %rd687;
	and.b64  	%rd14840, %rd14839, 4294967295;
	shr.u64 	%rd14841, %rd14839, 32;
	mad.lo.s64 	%rd14842, %rd660, %rd687, %rd14841;
	and.b64  	%rd14843, %rd14842, 4294967295;
	shr.u64 	%rd14844, %rd14842, 32;
	mad.lo.s64 	%rd14845, %rd661, %rd687, %rd14844;
	and.b64  	%rd14846, %rd14845, 4294967295;
	shr.u64 	%rd14847, %rd14845, 32;
	mad.lo.s64 	%rd14848, %rd662, %rd687, %rd14847;
	and.b64  	%rd14849, %rd14848, 4294967295;
	shr.u64 	%rd14850, %rd14848, 32;
	mad.lo.s64 	%rd14851, %rd663, %rd687, %rd14850;
	and.b64  	%rd14852, %rd14851, 4294967295;
	shr.u64 	%rd14853, %rd14851, 32;
	mad.lo.s64 	%rd14854, %rd664, %rd687, %rd14853;
	and.b64  	%rd14855, %rd14854, 4294967295;
	shr.u64 	%rd14856, %rd14854, 32;
	mad.lo.s64 	%rd14857, %rd665, %rd687, %rd14856;
	and.b64  	%rd14858, %rd14857, 4294967295;
	shr.u64 	%rd14859, %rd14857, 32;
	mad.lo.s64 	%rd14860, %rd666, %rd687, %rd14859;
	and.b64  	%rd14861, %rd14860, 4294967295;
	shr.u64 	%rd14862, %rd14860, 32;
	and.b64  	%rd688, %rd15975, 4294967295;
	mad.lo.s64 	%rd14863, %rd659, %rd688, %rd14843;
	and.b64  	%rd14864, %rd14863, 4294967295;
	shr.u64 	%rd14865, %rd14863, 32;
	add.s64 	%rd14866, %rd14846, %rd14865;
	mad.lo.s64 	%rd14867, %rd660, %rd688, %rd14866;
	and.b64  	%rd14868, %rd14867, 4294967295;
	shr.u64 	%rd14869, %rd14867, 32;
	add.s64 	%rd14870, %rd14849, %rd14869;
	mad.lo.s64 	%rd14871, %rd661, %rd688, %rd14870;
	and.b64  	%rd14872, %rd14871, 4294967295;
	shr.u64 	%rd14873, %rd14871, 32;
	add.s64 	%rd14874, %rd14852, %rd14873;
	mad.lo.s64 	%rd14875, %rd662, %rd688, %rd14874;
	and.b64  	%rd14876, %rd14875, 4294967295;
	shr.u64 	%rd14877, %rd14875, 32;
	add.s64 	%rd14878, %rd14855, %rd14877;
	mad.lo.s64 	%rd14879, %rd663, %rd688, %rd14878;
	and.b64  	%rd14880, %rd14879, 4294967295;
	shr.u64 	%rd14881, %rd14879, 32;
	add.s64 	%rd14882, %rd14858, %rd14881;
	mad.lo.s64 	%rd14883, %rd664, %rd688, %rd14882;
	and.b64  	%rd14884, %rd14883, 4294967295;
	shr.u64 	%rd14885, %rd14883, 32;
	add.s64 	%rd14886, %rd14861, %rd14885;
	mad.lo.s64 	%rd14887, %rd665, %rd688, %rd14886;
	and.b64  	%rd14888, %rd14887, 4294967295;
	shr.u64 	%rd14889, %rd14887, 32;
	add.s64 	%rd14890, %rd14862, %rd14889;
	mad.lo.s64 	%rd14891, %rd666, %rd688, %rd14890;
	and.b64  	%rd14892, %rd14891, 4294967295;
	shr.u64 	%rd14893, %rd14891, 32;
	and.b64  	%rd689, %rd15976, 4294967295;
	mad.lo.s64 	%rd14894, %rd659, %rd689, %rd14868;
	and.b64  	%rd14895, %rd14894, 4294967295;
	shr.u64 	%rd14896, %rd14894, 32;
	add.s64 	%rd14897, %rd14872, %rd14896;
	mad.lo.s64 	%rd14898, %rd660, %rd689, %rd14897;
	and.b64  	%rd14899, %rd14898, 4294967295;
	shr.u64 	%rd14900, %rd14898, 32;
	add.s64 	%rd14901, %rd14876, %rd14900;
	mad.lo.s64 	%rd14902, %rd661, %rd689, %rd14901;
	and.b64  	%rd14903, %rd14902, 4294967295;
	shr.u64 	%rd14904, %rd14902, 32;
	add.s64 	%rd14905, %rd14880, %rd14904;
	mad.lo.s64 	%rd14906, %rd662, %rd689, %rd14905;
	and.b64  	%rd14907, %rd14906, 4294967295;
	shr.u64 	%rd14908, %rd14906, 32;
	add.s64 	%rd14909, %rd14884, %rd14908;
	mad.lo.s64 	%rd14910, %rd663, %rd689, %rd14909;
	and.b64  	%rd14911, %rd14910, 4294967295;
	shr.u64 	%rd14912, %rd14910, 32;
	add.s64 	%rd14913, %rd14888, %rd14912;
	mad.lo.s64 	%rd14914, %rd664, %rd689, %rd14913;
	and.b64  	%rd14915, %rd14914, 4294967295;
	shr.u64 	%rd14916, %rd14914, 32;
	add.s64 	%rd14917, %rd14892, %rd14916;
	mad.lo.s64 	%rd14918, %rd665, %rd689, %rd14917;
	and.b64  	%rd14919, %rd14918, 4294967295;
	shr.u64 	%rd14920, %rd14918, 32;
	add.s64 	%rd14921, %rd14893, %rd14920;
	mad.lo.s64 	%rd14922, %rd666, %rd689, %rd14921;
	and.b64  	%rd14923, %rd14922, 4294967295;
	shr.u64 	%rd14924, %rd14922, 32;
	and.b64  	%rd690, %rd15977, 4294967295;
	mad.lo.s64 	%rd14925, %rd659, %rd690, %rd14899;
	and.b64  	%rd14926, %rd14925, 4294967295;
	shr.u64 	%rd14927, %rd14925, 32;
	add.s64 	%rd14928, %rd14903, %rd14927;
	mad.lo.s64 	%rd14929, %rd660, %rd690, %rd14928;
	and.b64  	%rd14930, %rd14929, 4294967295;
	shr.u64 	%rd14931, %rd14929, 32;
	add.s64 	%rd14932, %rd14907, %rd14931;
	mad.lo.s64 	%rd14933, %rd661, %rd690, %rd14932;
	and.b64  	%rd14934, %rd14933, 4294967295;
	shr.u64 	%rd14935, %rd14933, 32;
	add.s64 	%rd14936, %rd14911, %rd14935;
	mad.lo.s64 	%rd14937, %rd662, %rd690, %rd14936;
	and.b64  	%rd14938, %rd14937, 4294967295;
	shr.u64 	%rd14939, %rd14937, 32;
	add.s64 	%rd14940, %rd14915, %rd14939;
	mad.lo.s64 	%rd14941, %rd663, %rd690, %rd14940;
	and.b64  	%rd14942, %rd14941, 4294967295;
	shr.u64 	%rd14943, %rd14941, 32;
	add.s64 	%rd14944, %rd14919, %rd14943;
	mad.lo.s64 	%rd14945, %rd664, %rd690, %rd14944;
	and.b64  	%rd14946, %rd14945, 4294967295;
	shr.u64 	%rd14947, %rd14945, 32;
	add.s64 	%rd14948, %rd14923, %rd14947;
	mad.lo.s64 	%rd14949, %rd665, %rd690, %rd14948;
	and.b64  	%rd14950, %rd14949, 4294967295;
	shr.u64 	%rd14951, %rd14949, 32;
	add.s64 	%rd14952, %rd14924, %rd14951;
	mad.lo.s64 	%rd14953, %rd666, %rd690, %rd14952;
	and.b64  	%rd14954, %rd14953, 4294967295;
	shr.u64 	%rd14955, %rd14953, 32;
	and.b64  	%rd691, %rd15978, 4294967295;
	mad.lo.s64 	%rd14956, %rd659, %rd691, %rd14930;
	and.b64  	%rd14957, %rd14956, 4294967295;
	shr.u64 	%rd14958, %rd14956, 32;
	add.s64 	%rd14959, %rd14934, %rd14958;
	mad.lo.s64 	%rd14960, %rd660, %rd691, %rd14959;
	and.b64  	%rd14961, %rd14960, 4294967295;
	shr.u64 	%rd14962, %rd14960, 32;
	add.s64 	%rd14963, %rd14938, %rd14962;
	mad.lo.s64 	%rd14964, %rd661, %rd691, %rd14963;
	and.b64  	%rd14965, %rd14964, 4294967295;
	shr.u64 	%rd14966, %rd14964, 32;
	add.s64 	%rd14967, %rd14942, %rd14966;
	mad.lo.s64 	%rd14968, %rd662, %rd691, %rd14967;
	and.b64  	%rd14969, %rd14968, 4294967295;
	shr.u64 	%rd14970, %rd14968, 32;
	add.s64 	%rd14971, %rd14946, %rd14970;
	mad.lo.s64 	%rd14972, %rd663, %rd691, %rd14971;
	and.b64  	%rd14973, %rd14972, 4294967295;
	shr.u64 	%rd14974, %rd14972, 32;
	add.s64 	%rd14975, %rd14950, %rd14974;
	mad.lo.s64 	%rd14976, %rd664, %rd691, %rd14975;
	and.b64  	%rd14977, %rd14976, 4294967295;
	shr.u64 	%rd14978, %rd14976, 32;
	add.s64 	%rd14979, %rd14954, %rd14978;
	mad.lo.s64 	%rd14980, %rd665, %rd691, %rd14979;
	and.b64  	%rd14981, %rd14980, 4294967295;
	shr.u64 	%rd14982, %rd14980, 32;
	add.s64 	%rd14983, %rd14955, %rd14982;
	mad.lo.s64 	%rd14984, %rd666, %rd691, %rd14983;
	and.b64  	%rd14985, %rd14984, 4294967295;
	shr.u64 	%rd14986, %rd14984, 32;
	and.b64  	%rd692, %rd15979, 4294967295;
	mad.lo.s64 	%rd14987, %rd659, %rd692, %rd14961;
	and.b64  	%rd14988, %rd14987, 4294967295;
	shr.u64 	%rd14989, %rd14987, 32;
	add.s64 	%rd14990, %rd14965, %rd14989;
	mad.lo.s64 	%rd14991, %rd660, %rd692, %rd14990;
	and.b64  	%rd14992, %rd14991, 4294967295;
	shr.u64 	%rd14993, %rd14991, 32;
	add.s64 	%rd14994, %rd14969, %rd14993;
	mad.lo.s64 	%rd14995, %rd661, %rd692, %rd14994;
	and.b64  	%rd14996, %rd14995, 4294967295;
	shr.u64 	%rd14997, %rd14995, 32;
	add.s64 	%rd14998, %rd14973, %rd14997;
	mad.lo.s64 	%rd14999, %rd662, %rd692, %rd14998;
	and.b64  	%rd15000, %rd14999, 4294967295;
	shr.u64 	%rd15001, %rd14999, 32;
	add.s64 	%rd15002, %rd14977, %rd15001;
	mad.lo.s64 	%rd15003, %rd663, %rd692, %rd15002;
	and.b64  	%rd15004, %rd15003, 4294967295;
	shr.u64 	%rd15005, %rd15003, 32;
	add.s64 	%rd15006, %rd14981, %rd15005;
	mad.lo.s64 	%rd15007, %rd664, %rd692, %rd15006;
	and.b64  	%rd15008, %rd15007, 4294967295;
	shr.u64 	%rd15009, %rd15007, 32;
	add.s64 	%rd15010, %rd14985, %rd15009;
	mad.lo.s64 	%rd15011, %rd665, %rd692, %rd15010;
	and.b64  	%rd15012, %rd15011, 4294967295;
	shr.u64 	%rd15013, %rd15011, 32;
	add.s64 	%rd15014, %rd14986, %rd15013;
	mad.lo.s64 	%rd15015, %rd666, %rd692, %rd15014;
	and.b64  	%rd15016, %rd15015, 4294967295;
	shr.u64 	%rd15017, %rd15015, 32;
	and.b64  	%rd693, %rd15980, 4294967295;
	mad.lo.s64 	%rd15018, %rd659, %rd693, %rd14992;
	and.b64  	%rd15019, %rd15018, 4294967295;
	shr.u64 	%rd15020, %rd15018, 32;
	add.s64 	%rd15021, %rd14996, %rd15020;
	mad.lo.s64 	%rd15022, %rd660, %rd693, %rd15021;
	and.b64  	%rd15023, %rd15022, 4294967295;
	shr.u64 	%rd15024, %rd15022, 32;
	add.s64 	%rd15025, %rd15000, %rd15024;
	mad.lo.s64 	%rd15026, %rd661, %rd693, %rd15025;
	and.b64  	%rd15027, %rd15026, 4294967295;
	shr.u64 	%rd15028, %rd15026, 32;
	add.s64 	%rd15029, %rd15004, %rd15028;
	mad.lo.s64 	%rd15030, %rd662, %rd693, %rd15029;
	and.b64  	%rd15031, %rd15030, 4294967295;
	shr.u64 	%rd15032, %rd15030, 32;
	add.s64 	%rd15033, %rd15008, %rd15032;
	mad.lo.s64 	%rd15034, %rd663, %rd693, %rd15033;
	and.b64  	%rd15035, %rd15034, 4294967295;
	shr.u64 	%rd15036, %rd15034, 32;
	add.s64 	%rd15037, %rd15012, %rd15036;
	mad.lo.s64 	%rd15038, %rd664, %rd693, %rd15037;
	and.b64  	%rd15039, %rd15038, 4294967295;
	shr.u64 	%rd15040, %rd15038, 32;
	add.s64 	%rd15041, %rd15016, %rd15040;
	mad.lo.s64 	%rd15042, %rd665, %rd693, %rd15041;
	and.b64  	%rd15043, %rd15042, 4294967295;
	shr.u64 	%rd15044, %rd15042, 32;
	add.s64 	%rd15045, %rd15017, %rd15044;
	mad.lo.s64 	%rd15046, %rd666, %rd693, %rd15045;
	and.b64  	%rd15047, %rd15046, 4294967295;
	shr.u64 	%rd15048, %rd15046, 32;
	and.b64  	%rd694, %rd15981, 4294967295;
	mad.lo.s64 	%rd15049, %rd659, %rd694, %rd15023;
	and.b64  	%rd15050, %rd15049, 4294967295;
	shr.u64 	%rd15051, %rd15049, 32;
	add.s64 	%rd15052, %rd15027, %rd15051;
	mad.lo.s64 	%rd15053, %rd660, %rd694, %rd15052;
	and.b64  	%rd15054, %rd15053, 4294967295;
	shr.u64 	%rd15055, %rd15053, 32;
	add.s64 	%rd15056, %rd15031, %rd15055;
	mad.lo.s64 	%rd15057, %rd661, %rd694, %rd15056;
	and.b64  	%rd15058, %rd15057, 4294967295;
	shr.u64 	%rd15059, %rd15057, 32;
	add.s64 	%rd15060, %rd15035, %rd15059;
	mad.lo.s64 	%rd15061, %rd662, %rd694, %rd15060;
	and.b64  	%rd15062, %rd15061, 4294967295;
	shr.u64 	%rd15063, %rd15061, 32;
	add.s64 	%rd15064, %rd15039, %rd15063;
	mad.lo.s64 	%rd15065, %rd663, %rd694, %rd15064;
	and.b64  	%rd15066, %rd15065, 4294967295;
	shr.u64 	%rd15067, %rd15065, 32;
	add.s64 	%rd15068, %rd15043, %rd15067;
	mad.lo.s64 	%rd15069, %rd664, %rd694, %rd15068;
	and.b64  	%rd15070, %rd15069, 4294967295;
	shr.u64 	%rd15071, %rd15069, 32;
	add.s64 	%rd15072, %rd15047, %rd15071;
	mad.lo.s64 	%rd15073, %rd665, %rd694, %rd15072;
	and.b64  	%rd15074, %rd15073, 4294967295;
	shr.u64 	%rd15075, %rd15073, 32;
	add.s64 	%rd15076, %rd15048, %rd15075;
	mad.lo.s64 	%rd15077, %rd666, %rd694, %rd15076;
	and.b64  	%rd15078, %rd15077, 4294967295;
	shr.u64 	%rd15079, %rd15077, 32;
	mad.lo.s64 	%rd15080, %rd15054, 977, %rd14840;
	shr.u64 	%rd15081, %rd15080, 32;
	mad.lo.s64 	%rd15082, %rd15058, 977, %rd15081;
	add.s64 	%rd15083, %rd15082, %rd14864;
	and.b64  	%rd15084, %rd15083, 4294967295;
	shr.u64 	%rd15085, %rd15083, 32;
	mad.lo.s64 	%rd15086, %rd15062, 977, %rd15085;
	add.s64 	%rd15087, %rd15086, %rd14895;
	and.b64  	%rd15088, %rd15087, 4294967295;
	shr.u64 	%rd15089, %rd15087, 32;
	mad.lo.s64 	%rd15090, %rd15066, 977, %rd15089;
	add.s64 	%rd15091, %rd15090, %rd14926;
	and.b64  	%rd15092, %rd15091, 4294967295;
	shr.u64 	%rd15093, %rd15091, 32;
	mad.lo.s64 	%rd15094, %rd15070, 977, %rd15093;
	add.s64 	%rd15095, %rd15094, %rd14957;
	and.b64  	%rd15096, %rd15095, 4294967295;
	shr.u64 	%rd15097, %rd15095, 32;
	mad.lo.s64 	%rd15098, %rd15074, 977, %rd15097;
	add.s64 	%rd15099, %rd15098, %rd14988;
	and.b64  	%rd15100, %rd15099, 4294967295;
	shr.u64 	%rd15101, %rd15099, 32;
	mad.lo.s64 	%rd15102, %rd15078, 977, %rd15101;
	add.s64 	%rd15103, %rd15102, %rd15019;
	and.b64  	%rd15104, %rd15103, 4294967295;
	shr.u64 	%rd15105, %rd15103, 32;
	mad.lo.s64 	%rd15106, %rd15079, 977, %rd15105;
	add.s64 	%rd15107, %rd15106, %rd15050;
	and.b64  	%rd15108, %rd15107, 4294967295;
	shr.u64 	%rd15109, %rd15107, 32;
	add.s64 	%rd695, %rd15054, %rd15084;
	shr.u64 	%rd15110, %rd695, 32;
	add.s64 	%rd15111, %rd15058, %rd15110;
	add.s64 	%rd15984, %rd15111, %rd15088;
	shr.u64 	%rd15112, %rd15984, 32;
	add.s64 	%rd15113, %rd15062, %rd15112;
	add.s64 	%rd15985, %rd15113, %rd15092;
	shr.u64 	%rd15114, %rd15985, 32;
	add.s64 	%rd15115, %rd15066, %rd15114;
	add.s64 	%rd15986, %rd15115, %rd15096;
	shr.u64 	%rd15116, %rd15986, 32;
	add.s64 	%rd15117, %rd15070, %rd15116;
	add.s64 	%rd15987, %rd15117, %rd15100;
	shr.u64 	%rd15118, %rd15987, 32;
	add.s64 	%rd15119, %rd15074, %rd15118;
	add.s64 	%rd15988, %rd15119, %rd15104;
	shr.u64 	%rd15120, %rd15988, 32;
	add.s64 	%rd15121, %rd15078, %rd15120;
	add.s64 	%rd701, %rd15121, %rd15108;
	shr.u64 	%rd15122, %rd701, 32;
	add.s64 	%rd15123, %rd15122, %rd15109;
	add.s64 	%rd15982, %rd15080, %rd15123;
	cvt.u32.u64 	%r1356, %rd701;
	setp.ne.s32 	%p391, %r1356, -1;
	mov.u64 	%rd15983, %rd695;
	mov.u64 	%rd15989, %rd701;
	@%p391 bra 	$L__BB0_454;
	cvt.u32.u64 	%r1357, %rd15988;
	setp.ne.s32 	%p392, %r1357, -1;
	mov.b64 	%rd15989, 4294967295;
	mov.u64 	%rd15983, %rd695;
	@%p392 bra 	$L__BB0_454;
	cvt.u32.u64 	%r1358, %rd15987;
	setp.ne.s32 	%p393, %r1358, -1;
	mov.b64 	%rd15988, 4294967295;
	mov.u64 	%rd15983, %rd695;
	mov.u64 	%rd15989, %rd15988;
	@%p393 bra 	$L__BB0_454;
	cvt.u32.u64 	%r1359, %rd15986;
	setp.ne.s32 	%p394, %r1359, -1;
	mov.b64 	%rd15987, 4294967295;
	mov.u64 	%rd15983, %rd695;
	mov.u64 	%rd15988, %rd15987;
	mov.u64 	%rd15989, %rd15987;
	@%p394 bra 	$L__BB0_454;
	cvt.u32.u64 	%r1360, %rd15985;
	setp.ne.s32 	%p395, %r1360, -1;
	mov.b64 	%rd15986, 4294967295;
	mov.u64 	%rd15983, %rd695;
	mov.u64 	%rd15987, %rd15986;
	mov.u64 	%rd15988, %rd15986;
	mov.u64 	%rd15989, %rd15986;
	@%p395 bra 	$L__BB0_454;
	cvt.u32.u64 	%r1361, %rd15984;
	setp.ne.s32 	%p396, %r1361, -1;
	mov.b64 	%rd15985, 4294967295;
	mov.u64 	%rd15983, %rd695;
	mov.u64 	%rd15986, %rd15985;
	mov.u64 	%rd15987, %rd15985;
	mov.u64 	%rd15988, %rd15985;
	mov.u64 	%rd15989, %rd15985;
	@%p396 bra 	$L__BB0_454;
	cvt.u32.u64 	%r1362, %rd695;
	mov.b64 	%rd15984, 4294967295;
	setp.eq.s32 	%p397, %r1362, -1;
	@%p397 bra 	$L__BB0_453;
	setp.ne.s32 	%p398, %r1362, -2;
	mov.u64 	%rd15983, %rd695;
	mov.u64 	%rd15985, %rd15984;
	mov.u64 	%rd15986, %rd15984;
	mov.u64 	%rd15987, %rd15984;
	mov.u64 	%rd15988, %rd15984;
	mov.u64 	%rd15989, %rd15984;
	@%p398 bra 	$L__BB0_454;
	cvt.u32.u64 	%r1363, %rd15982;
	setp.lt.u32 	%p399, %r1363, -977;
	mov.b64 	%rd15983, 4294967294;
	mov.u64 	%rd15985, %rd15984;
	mov.u64 	%rd15986, %rd15984;
	mov.u64 	%rd15987, %rd15984;
	mov.u64 	%rd15988, %rd15984;
	mov.u64 	%rd15989, %rd15984;
	@%p399 bra 	$L__BB0_454;
$L__BB0_453:
	and.b64  	%rd15132, %rd15982, 4294967295;
	add.s64 	%rd15982, %rd15132, -4294966319;
	shr.s64 	%rd15133, %rd15982, 63;
	and.b64  	%rd15134, %rd695, 4294967295;
	add.s64 	%rd15135, %rd15133, %rd15134;
	add.s64 	%rd15983, %rd15135, -4294967294;
	shr.s64 	%rd15984, %rd15983, 63;
	add.s64 	%rd15136, %rd15984, %rd701;
	add.s64 	%rd15989, %rd15136, 1;
	mov.u64 	%rd15985, %rd15984;
	mov.u64 	%rd15986, %rd15984;
	mov.u64 	%rd15987, %rd15984;
	mov.u64 	%rd15988, %rd15984;
$L__BB0_454:
	cvt.u64.u32 	%rd15137, %r2187;
	mul.lo.s64 	%rd15138, %rd687, %rd15137;
	and.b64  	%rd15139, %rd15138, 4294967295;
	shr.u64 	%rd15140, %rd15138, 32;
	mad.lo.s64 	%rd15141, %rd688, %rd15137, %rd15140;
	and.b64  	%rd15142, %rd15141, 4294967295;
	shr.u64 	%rd15143, %rd15141, 32;
	mad.lo.s64 	%rd15144, %rd689, %rd15137, %rd15143;
	and.b64  	%rd15145, %rd15144, 4294967295;
	shr.u64 	%rd15146, %rd15144, 32;
	mad.lo.s64 	%rd15147, %rd690, %rd15137, %rd15146;
	and.b64  	%rd15148, %rd15147, 4294967295;
	shr.u64 	%rd15149, %rd15147, 32;
	mad.lo.s64 	%rd15150, %rd691, %rd15137, %rd15149;
	and.b64  	%rd15151, %rd15150, 4294967295;
	shr.u64 	%rd15152, %rd15150, 32;
	mad.lo.s64 	%rd15153, %rd692, %rd15137, %rd15152;
	and.b64  	%rd15154, %rd15153, 4294967295;
	shr.u64 	%rd15155, %rd15153, 32;
	mad.lo.s64 	%rd15156, %rd693, %rd15137, %rd15155;
	and.b64  	%rd15157, %rd15156, 4294967295;
	shr.u64 	%rd15158, %rd15156, 32;
	mad.lo.s64 	%rd15159, %rd694, %rd15137, %rd15158;
	and.b64  	%rd15160, %rd15159, 4294967295;
	shr.u64 	%rd15161, %rd15159, 32;
	cvt.u64.u32 	%rd15162, %r2186;
	mad.lo.s64 	%rd15163, %rd687, %rd15162, %rd15142;
	and.b64  	%rd15164, %rd15163, 4294967295;
	shr.u64 	%rd15165, %rd15163, 32;
	add.s64 	%rd15166, %rd15145, %rd15165;
	mad.lo.s64 	%rd15167, %rd688, %rd15162, %rd15166;
	and.b64  	%rd15168, %rd15167, 4294967295;
	shr.u64 	%rd15169, %rd15167, 32;
	add.s64 	%rd15170, %rd15148, %rd15169;
	mad.lo.s64 	%rd15171, %rd689, %rd15162, %rd15170;
	and.b64  	%rd15172, %rd15171, 4294967295;
	shr.u64 	%rd15173, %rd15171, 32;
	add.s64 	%rd15174, %rd15151, %rd15173;
	mad.lo.s64 	%rd15175, %rd690, %rd15162, %rd15174;
	and.b64  	%rd15176, %rd15175, 4294967295;
	shr.u64 	%rd15177, %rd15175, 32;
	add.s64 	%rd15178, %rd15154, %rd15177;
	mad.lo.s64 	%rd15179, %rd691, %rd15162, %rd15178;
	and.b64  	%rd15180, %rd15179, 4294967295;
	shr.u64 	%rd15181, %rd15179, 32;
	add.s64 	%rd15182, %rd15157, %rd15181;
	mad.lo.s64 	%rd15183, %rd692, %rd15162, %rd15182;
	and.b64  	%rd15184, %rd15183, 4294967295;
	shr.u64 	%rd15185, %rd15183, 32;
	add.s64 	%rd15186, %rd15160, %rd15185;
	mad.lo.s64 	%rd15187, %rd693, %rd15162, %rd15186;
	and.b64  	%rd15188, %rd15187, 4294967295;
	shr.u64 	%rd15189, %rd15187, 32;
	add.s64 	%rd15190, %rd15161, %rd15189;
	mad.lo.s64 	%rd15191, %rd694, %rd15162, %rd15190;
	and.b64  	%rd15192, %rd15191, 4294967295;
	shr.u64 	%rd15193, %rd15191, 32;
	cvt.u64.u32 	%rd15194, %r2185;
	mad.lo.s64 	%rd15195, %rd687, %rd15194, %rd15168;
	and.b64  	%rd15196, %rd15195, 4294967295;
	shr.u64 	%rd15197, %rd15195, 32;
	add.s64 	%rd15198, %rd15172, %rd15197;
	mad.lo.s64 	%rd15199, %rd688, %rd15194, %rd15198;
	and.b64  	%rd15200, %rd15199, 4294967295;
	shr.u64 	%rd15201, %rd15199, 32;
	add.s64 	%rd15202, %rd15176, %rd15201;
	mad.lo.s64 	%rd15203, %rd689, %rd15194, %rd15202;
	and.b64  	%rd15204, %rd15203, 4294967295;
	shr.u64 	%rd15205, %rd15203, 32;
	add.s64 	%rd15206, %rd15180, %rd15205;
	mad.lo.s64 	%rd15207, %rd690, %rd15194, %rd15206;
	and.b64  	%rd15208, %rd15207, 4294967295;
	shr.u64 	%rd15209, %rd15207, 32;
	add.s64 	%rd15210, %rd15184, %rd15209;
	mad.lo.s64 	%rd15211, %rd691, %rd15194, %rd15210;
	and.b64  	%rd15212, %rd15211, 4294967295;
	shr.u64 	%rd15213, %rd15211, 32;
	add.s64 	%rd15214, %rd15188, %rd15213;
	mad.lo.s64 	%rd15215, %rd692, %rd15194, %rd15214;
	and.b64  	%rd15216, %rd15215, 4294967295;
	shr.u64 	%rd15217, %rd15215, 32;
	add.s64 	%rd15218, %rd15192, %rd15217;
	mad.lo.s64 	%rd15219, %rd693, %rd15194, %rd15218;
	and.b64  	%rd15220, %rd15219, 4294967295;
	shr.u64 	%rd15221, %rd15219, 32;
	add.s64 	%rd15222, %rd15193, %rd15221;
	mad.lo.s64 	%rd15223, %rd694, %rd15194, %rd15222;
	and.b64  	%rd15224, %rd15223, 4294967295;
	shr.u64 	%rd15225, %rd15223, 32;
	cvt.u64.u32 	%rd15226, %r2184;
	mad.lo.s64 	%rd15227, %rd687, %rd15226, %rd15200;
	and.b64  	%rd15228, %rd15227, 4294967295;
	shr.u64 	%rd15229, %rd15227, 32;
	add.s64 	%rd15230, %rd15204, %rd15229;
	mad.lo.s64 	%rd15231, %rd688, %rd15226, %rd15230;
	and.b64  	%rd15232, %rd15231, 4294967295;
	shr.u64 	%rd15233, %rd15231, 32;
	add.s64 	%rd15234, %rd15208, %rd15233;
	mad.lo.s64 	%rd15235, %rd689, %rd15226, %rd15234;
	and.b64  	%rd15236, %rd15235, 4294967295;
	shr.u64 	%rd15237, %rd15235, 32;
	add.s64 	%rd15238, %rd15212, %rd15237;
	mad.lo.s64 	%rd15239, %rd690, %rd15226, %rd15238;
	and.b64  	%rd15240, %rd15239, 4294967295;
	shr.u64 	%rd15241, %rd15239, 32;
	add.s64 	%rd15242, %rd15216, %rd15241;
	mad.lo.s64 	%rd15243, %rd691, %rd15226, %rd15242;
	and.b64  	%rd15244, %rd15243, 4294967295;
	shr.u64 	%rd15245, %rd15243, 32;
	add.s64 	%rd15246, %rd15220, %rd15245;
	mad.lo.s64 	%rd15247, %rd692, %rd15226, %rd15246;
	and.b64  	%rd15248, %rd15247, 4294967295;
	shr.u64 	%rd15249, %rd15247, 32;
	add.s64 	%rd15250, %rd15224, %rd15249;
	mad.lo.s64 	%rd15251, %rd693, %rd15226, %rd15250;
	and.b64  	%rd15252, %rd15251, 4294967295;
	shr.u64 	%rd15253, %rd15251, 32;
	add.s64 	%rd15254, %rd15225, %rd15253;
	mad.lo.s64 	%rd15255, %rd694, %rd15226, %rd15254;
	and.b64  	%rd15256, %rd15255, 4294967295;
	shr.u64 	%rd15257, %rd15255, 32;
	cvt.u64.u32 	%rd15258, %r2183;
	mad.lo.s64 	%rd15259, %rd687, %rd15258, %rd15232;
	and.b64  	%rd15260, %rd15259, 4294967295;
	shr.u64 	%rd15261, %rd15259, 32;
	add.s64 	%rd15262, %rd15236, %rd15261;
	mad.lo.s64 	%rd15263, %rd688, %rd15258, %rd15262;
	and.b64  	%rd15264, %rd15263, 4294967295;
	shr.u64 	%rd15265, %rd15263, 32;
	add.s64 	%rd15266, %rd15240, %rd15265;
	mad.lo.s64 	%rd15267, %rd689, %rd15258, %rd15266;
	and.b64  	%rd15268, %rd15267, 4294967295;
	shr.u64 	%rd15269, %rd15267, 32;
	add.s64 	%rd15270, %rd15244, %rd15269;
	mad.lo.s64 	%rd15271, %rd690, %rd15258, %rd15270;
	and.b64  	%rd15272, %rd15271, 4294967295;
	shr.u64 	%rd15273, %rd15271, 32;
	add.s64 	%rd15274, %rd15248, %rd15273;
	mad.lo.s64 	%rd15275, %rd691, %rd15258, %rd15274;
	and.b64  	%rd15276, %rd15275, 4294967295;
	shr.u64 	%rd15277, %rd15275, 32;
	add.s64 	%rd15278, %rd15252, %rd15277;
	mad.lo.s64 	%rd15279, %rd692, %rd15258, %rd15278;
	and.b64  	%rd15280, %rd15279, 4294967295;
	shr.u64 	%rd15281, %rd15279, 32;
	add.s64 	%rd15282, %rd15256, %rd15281;
	mad.lo.s64 	%rd15283, %rd693, %rd15258, %rd15282;
	and.b64  	%rd15284, %rd15283, 4294967295;
	shr.u64 	%rd15285, %rd15283, 32;
	add.s64 	%rd15286, %rd15257, %rd15285;
	mad.lo.s64 	%rd15287, %rd694, %rd15258, %rd15286;
	and.b64  	%rd15288, %rd15287, 4294967295;
	shr.u64 	%rd15289, %rd15287, 32;
	cvt.u64.u32 	%rd15290, %r2182;
	mad.lo.s64 	%rd15291, %rd687, %rd15290, %rd15264;
	and.b64  	%rd15292, %rd15291, 4294967295;
	shr.u64 	%rd15293, %rd15291, 32;
	add.s64 	%rd15294, %rd15268, %rd15293;
	mad.lo.s64 	%rd15295, %rd688, %rd15290, %rd15294;
	and.b64  	%rd15296, %rd15295, 4294967295;
	shr.u64 	%rd15297, %rd15295, 32;
	add.s64 	%rd15298, %rd15272, %rd15297;
	mad.lo.s64 	%rd15299, %rd689, %rd15290, %rd15298;
	and.b64  	%rd15300, %rd15299, 4294967295;
	shr.u64 	%rd15301, %rd15299, 32;
	add.s64 	%rd15302, %rd15276, %rd15301;
	mad.lo.s64 	%rd15303, %rd690, %rd15290, %rd15302;
	and.b64  	%rd15304, %rd15303, 4294967295;
	shr.u64 	%rd15305, %rd15303, 32;
	add.s64 	%rd15306, %rd15280, %rd15305;
	mad.lo.s64 	%rd15307, %rd691, %rd15290, %rd15306;
	and.b64  	%rd15308, %rd15307, 4294967295;
	shr.u64 	%rd15309, %rd15307, 32;
	add.s64 	%rd15310, %rd15284, %rd15309;
	mad.lo.s64 	%rd15311, %rd692, %rd15290, %rd15310;
	and.b64  	%rd15312, %rd15311, 4294967295;
	shr.u64 	%rd15313, %rd15311, 32;
	add.s64 	%rd15314, %rd15288, %rd15313;
	mad.lo.s64 	%rd15315, %rd693, %rd15290, %rd15314;
	and.b64  	%rd15316, %rd15315, 4294967295;
	shr.u64 	%rd15317, %rd15315, 32;
	add.s64 	%rd15318, %rd15289, %rd15317;
	mad.lo.s64 	%rd15319, %rd694, %rd15290, %rd15318;
	and.b64  	%rd15320, %rd15319, 4294967295;
	shr.u64 	%rd15321, %rd15319, 32;
	cvt.u64.u32 	%rd15322, %r2181;
	mad.lo.s64 	%rd15323, %rd687, %rd15322, %rd15296;
	and.b64  	%rd15324, %rd15323, 4294967295;
	shr.u64 	%rd15325, %rd15323, 32;
	add.s64 	%rd15326, %rd15300, %rd15325;
	mad.lo.s64 	%rd15327, %rd688, %rd15322, %rd15326;
	and.b64  	%rd15328, %rd15327, 4294967295;
	shr.u64 	%rd15329, %rd15327, 32;
	add.s64 	%rd15330, %rd15304, %rd15329;
	mad.lo.s64 	%rd15331, %rd689, %rd15322, %rd15330;
	and.b64  	%rd15332, %rd15331, 4294967295;
	shr.u64 	%rd15333, %rd15331, 32;
	add.s64 	%rd15334, %rd15308, %rd15333;
	mad.lo.s64 	%rd15335, %rd690, %rd15322, %rd15334;
	and.b64  	%rd15336, %rd15335, 4294967295;
	shr.u64 	%rd15337, %rd15335, 32;
	add.s64 	%rd15338, %rd15312, %rd15337;
	mad.lo.s64 	%rd15339, %rd691, %rd15322, %rd15338;
	and.b64  	%rd15340, %rd15339, 4294967295;
	shr.u64 	%rd15341, %rd15339, 32;
	add.s64 	%rd15342, %rd15316, %rd15341;
	mad.lo.s64 	%rd15343, %rd692, %rd15322, %rd15342;
	and.b64  	%rd15344, %rd15343, 4294967295;
	shr.u64 	%rd15345, %rd15343, 32;
	add.s64 	%rd15346, %rd15320, %rd15345;
	mad.lo.s64 	%rd15347, %rd693, %rd15322, %rd15346;
	and.b64  	%rd15348, %rd15347, 4294967295;
	shr.u64 	%rd15349, %rd15347, 32;
	add.s64 	%rd15350, %rd15321, %rd15349;
	mad.lo.s64 	%rd15351, %rd694, %rd15322, %rd15350;
	and.b64  	%rd15352, %rd15351, 4294967295;
	shr.u64 	%rd15353, %rd15351, 32;
	cvt.u64.u32 	%rd15354, %r2180;
	mad.lo.s64 	%rd15355, %rd687, %rd15354, %rd15328;
	and.b64  	%rd15356, %rd15355, 4294967295;
	shr.u64 	%rd15357, %rd15355, 32;
	add.s64 	%rd15358, %rd15332, %rd15357;
	mad.lo.s64 	%rd15359, %rd688, %rd15354, %rd15358;
	and.b64  	%rd15360, %rd15359, 4294967295;
	shr.u64 	%rd15361, %rd15359, 32;
	add.s64 	%rd15362, %rd15336, %rd15361;
	mad.lo.s64 	%rd15363, %rd689, %rd15354, %rd15362;
	and.b64  	%rd15364, %rd15363, 4294967295;
	shr.u64 	%rd15365, %rd15363, 32;
	add.s64 	%rd15366, %rd15340, %rd15365;
	mad.lo.s64 	%rd15367, %rd690, %rd15354, %rd15366;
	and.b64  	%rd15368, %rd15367, 4294967295;
	shr.u64 	%rd15369, %rd15367, 32;
	add.s64 	%rd15370, %rd15344, %rd15369;
	mad.lo.s64 	%rd15371, %rd691, %rd15354, %rd15370;
	and.b64  	%rd15372, %rd15371, 4294967295;
	shr.u64 	%rd15373, %rd15371, 32;
	add.s64 	%rd15374, %rd15348, %rd15373;
	mad.lo.s64 	%rd15375, %rd692, %rd15354, %rd15374;
	and.b64  	%rd15376, %rd15375, 4294967295;
	shr.u64 	%rd15377, %rd15375, 32;
	add.s64 	%rd15378, %rd15352, %rd15377;
	mad.lo.s64 	%rd15379, %rd693, %rd15354, %rd15378;
	and.b64  	%rd15380, %rd15379, 4294967295;
	shr.u64 	%rd15381, %rd15379, 32;
	add.s64 	%rd15382, %rd15353, %rd15381;
	mad.lo.s64 	%rd15383, %rd694, %rd15354, %rd15382;
	and.b64  	%rd15384, %rd15383, 4294967295;
	shr.u64 	%rd15385, %rd15383, 32;
	mad.lo.s64 	%rd15386, %rd15360, 977, %rd15139;
	shr.u64 	%rd15387, %rd15386, 32;
	mad.lo.s64 	%rd15388, %rd15364, 977, %rd15387;
	add.s64 	%rd15389, %rd15388, %rd15164;
	and.b64  	%rd15390, %rd15389, 4294967295;
	shr.u64 	%rd15391, %rd15389, 32;
	mad.lo.s64 	%rd15392, %rd15368, 977, %rd15391;
	add.s64 	%rd15393, %rd15392, %rd15196;
	and.b64  	%rd15394, %rd15393, 4294967295;
	shr.u64 	%rd15395, %rd15393, 32;
	mad.lo.s64 	%rd15396, %rd15372, 977, %rd15395;
	add.s64 	%rd15397, %rd15396, %rd15228;
	and.b64  	%rd15398, %rd15397, 4294967295;
	shr.u64 	%rd15399, %rd15397, 32;
	mad.lo.s64 	%rd15400, %rd15376, 977, %rd15399;
	add.s64 	%rd15401, %rd15400, %rd15260;
	and.b64  	%rd15402, %rd15401, 4294967295;
	shr.u64 	%rd15403, %rd15401, 32;
	mad.lo.s64 	%rd15404, %rd15380, 977, %rd15403;
	add.s64 	%rd15405, %rd15404, %rd15292;
	and.b64  	%rd15406, %rd15405, 4294967295;
	shr.u64 	%rd15407, %rd15405, 32;
	mad.lo.s64 	%rd15408, %rd15384, 977, %rd15407;
	add.s64 	%rd15409, %rd15408, %rd15324;
	and.b64  	%rd15410, %rd15409, 4294967295;
	shr.u64 	%rd15411, %rd15409, 32;
	mad.lo.s64 	%rd15412, %rd15385, 977, %rd15411;
	add.s64 	%rd15413, %rd15412, %rd15356;
	and.b64  	%rd15414, %rd15413, 4294967295;
	shr.u64 	%rd15415, %rd15413, 32;
	add.s64 	%rd715, %rd15360, %rd15390;
	shr.u64 	%rd15416, %rd715, 32;
	add.s64 	%rd15417, %rd15364, %rd15416;
	add.s64 	%rd15418, %rd15417, %rd15394;
	shr.u64 	%rd15419, %rd15418, 32;
	add.s64 	%rd15420, %rd15368, %rd15419;
	add.s64 	%rd15421, %rd15420, %rd15398;
	shr.u64 	%rd15422, %rd15421, 32;
	add.s64 	%rd15423, %rd15372, %rd15422;
	add.s64 	%rd15424, %rd15423, %rd15402;
	shr.u64 	%rd15425, %rd15424, 32;
	add.s64 	%rd15426, %rd15376, %rd15425;
	add.s64 	%rd15427, %rd15426, %rd15406;
	shr.u64 	%rd15428, %rd15427, 32;
	add.s64 	%rd15429, %rd15380, %rd15428;
	add.s64 	%rd15430, %rd15429, %rd15410;
	shr.u64 	%rd15431, %rd15430, 32;
	add.s64 	%rd15432, %rd15384, %rd15431;
	add.s64 	%rd15433, %rd15432, %rd15414;
	shr.u64 	%rd15434, %rd15433, 32;
	add.s64 	%rd15435, %rd15434, %rd15415;
	add.s64 	%rd716, %rd15386, %rd15435;
	cvt.u32.u64 	%r2411, %rd716;
	cvt.u32.u64 	%r2412, %rd715;
	cvt.u32.u64 	%r2413, %rd15418;
	cvt.u32.u64 	%r2414, %rd15421;
	cvt.u32.u64 	%r2415, %rd15424;
	cvt.u32.u64 	%r2416, %rd15427;
	cvt.u32.u64 	%r2417, %rd15430;
	cvt.u32.u64 	%r2418, %rd15433;
	setp.ne.s32 	%p400, %r2418, -1;
	@%p400 bra 	$L__BB0_464;
	setp.ne.s32 	%p401, %r2417, -1;
	mov.b32 	%r2418, -1;
	@%p401 bra 	$L__BB0_464;
	setp.ne.s32 	%p402, %r2416, -1;
	mov.b32 	%r2417, -1;
	mov.u32 	%r2418, %r2417;
	@%p402 bra 	$L__BB0_464;
	setp.ne.s32 	%p403, %r2415, -1;
	mov.b32 	%r2416, -1;
	mov.u32 	%r2417, %r2416;
	mov.u32 	%r2418, %r2416;
	@%p403 bra 	$L__BB0_464;
	setp.ne.s32 	%p404, %r2414, -1;
	mov.b32 	%r2415, -1;
	mov.u32 	%r2416, %r2415;
	mov.u32 	%r2417, %r2415;
	mov.u32 	%r2418, %r2415;
	@%p404 bra 	$L__BB0_464;
	setp.ne.s32 	%p405, %r2413, -1;
	mov.b32 	%r2414, -1;
	mov.u32 	%r2415, %r2414;
	mov.u32 	%r2416, %r2414;
	mov.u32 	%r2417, %r2414;
	mov.u32 	%r2418, %r2414;
	@%p405 bra 	$L__BB0_464;
	mov.b32 	%r2413, -1;
	setp.eq.s32 	%p406, %r2412, -1;
	@%p406 bra 	$L__BB0_463;
	setp.ne.s32 	%p407, %r2412, -2;
	mov.u32 	%r2414, %r2413;
	mov.u32 	%r2415, %r2413;
	mov.u32 	%r2416, %r2413;
	mov.u32 	%r2417, %r2413;
	mov.u32 	%r2418, %r2413;
	@%p407 bra 	$L__BB0_464;
	setp.lt.u32 	%p408, %r2411, -977;
	mov.b32 	%r2412, -2;
	mov.u32 	%r2414, %r2413;
	mov.u32 	%r2415, %r2413;
	mov.u32 	%r2416, %r2413;
	mov.u32 	%r2417, %r2413;
	mov.u32 	%r2418, %r2413;
	@%p408 bra 	$L__BB0_464;
$L__BB0_463:
	and.b64  	%rd15436, %rd716, 4294967295;
	add.s64 	%rd15437, %rd15436, -4294966319;
	cvt.u32.u64 	%r2411, %rd15437;
	shr.s64 	%rd15438, %rd15437, 63;
	and.b64  	%rd15439, %rd715, 4294967295;
	add.s64 	%rd15440, %rd15438, %rd15439;
	add.s64 	%rd15441, %rd15440, -4294967294;
	cvt.u32.u64 	%r2412, %rd15441;
	shr.s64 	%rd15442, %rd15441, 63;
	cvt.u32.u64 	%r2413, %rd15442;
	mov.u32 	%r2414, %r2413;
	mov.u32 	%r2415, %r2413;
	mov.u32 	%r2416, %r2413;
	mov.u32 	%r2417, %r2413;
	mov.u32 	%r2418, %r2413;
$L__BB0_464:
	cvt.u64.u32 	%rd15443, %r2179;
	and.b64  	%rd15444, %rd15982, 4294967295;
	mul.lo.s64 	%rd15445, %rd15444, %rd15443;
	and.b64  	%rd15446, %rd15445, 4294967295;
	shr.u64 	%rd15447, %rd15445, 32;
	and.b64  	%rd15448, %rd15983, 4294967295;
	mad.lo.s64 	%rd15449, %rd15448, %rd15443, %rd15447;
	and.b64  	%rd15450, %rd15449, 4294967295;
	shr.u64 	%rd15451, %rd15449, 32;
	and.b64  	%rd15452, %rd15984, 4294967295;
	mad.lo.s64 	%rd15453, %rd15452, %rd15443, %rd15451;
	and.b64  	%rd15454, %rd15453, 4294967295;
	shr.u64 	%rd15455, %rd15453, 32;
	and.b64  	%rd15456, %rd15985, 4294967295;
	mad.lo.s64 	%rd15457, %rd15456, %rd15443, %rd15455;
	and.b64  	%rd15458, %rd15457, 4294967295;
	shr.u64 	%rd15459, %rd15457, 32;
	and.b64  	%rd15460, %rd15986, 4294967295;
	mad.lo.s64 	%rd15461, %rd15460, %rd15443, %rd15459;
	and.b64  	%rd15462, %rd15461, 4294967295;
	shr.u64 	%rd15463, %rd15461, 32;
	and.b64  	%rd15464, %rd15987, 4294967295;
	mad.lo.s64 	%rd15465, %rd15464, %rd15443, %rd15463;
	and.b64  	%rd15466, %rd15465, 4294967295;
	shr.u64 	%rd15467, %rd15465, 32;
	and.b64  	%rd15468, %rd15988, 4294967295;
	mad.lo.s64 	%rd15469, %rd15468, %rd15443, %rd15467;
	and.b64  	%rd15470, %rd15469, 4294967295;
	shr.u64 	%rd15471, %rd15469, 32;
	and.b64  	%rd15472, %rd15989, 4294967295;
	mad.lo.s64 	%rd15473, %rd15472, %rd15443, %rd15471;
	and.b64  	%rd15474, %rd15473, 4294967295;
	shr.u64 	%rd15475, %rd15473, 32;
	cvt.u64.u32 	%rd15476, %r2178;
	mad.lo.s64 	%rd15477, %rd15444, %rd15476, %rd15450;
	and.b64  	%rd15478, %rd15477, 4294967295;
	shr.u64 	%rd15479, %rd15477, 32;
	add.s64 	%rd15480, %rd15454, %rd15479;
	mad.lo.s64 	%rd15481, %rd15448, %rd15476, %rd15480;
	and.b64  	%rd15482, %rd15481, 4294967295;
	shr.u64 	%rd15483, %rd15481, 32;
	add.s64 	%rd15484, %rd15458, %rd15483;
	mad.lo.s64 	%rd15485, %rd15452, %rd15476, %rd15484;
	and.b64  	%rd15486, %rd15485, 4294967295;
	shr.u64 	%rd15487, %rd15485, 32;
	add.s64 	%rd15488, %rd15462, %rd15487;
	mad.lo.s64 	%rd15489, %rd15456, %rd15476, %rd15488;
	and.b64  	%rd15490, %rd15489, 4294967295;
	shr.u64 	%rd15491, %rd15489, 32;
	add.s64 	%rd15492, %rd15466, %rd15491;
	mad.lo.s64 	%rd15493, %rd15460, %rd15476, %rd15492;
	and.b64  	%rd15494, %rd15493, 4294967295;
	shr.u64 	%rd15495, %rd15493, 32;
	add.s64 	%rd15496, %rd15470, %rd15495;
	mad.lo.s64 	%rd15497, %rd15464, %rd15476, %rd15496;
	and.b64  	%rd15498, %rd15497, 4294967295;
	shr.u64 	%rd15499, %rd15497, 32;
	add.s64 	%rd15500, %rd15474, %rd15499;
	mad.lo.s64 	%rd15501, %rd15468, %rd15476, %rd15500;
	and.b64  	%rd15502, %rd15501, 4294967295;
	shr.u64 	%rd15503, %rd15501, 32;
	add.s64 	%rd15504, %rd15475, %rd15503;
	mad.lo.s64 	%rd15505, %rd15472, %rd15476, %rd15504;
	and.b64  	%rd15506, %rd15505, 4294967295;
	shr.u64 	%rd15507, %rd15505, 32;
	cvt.u64.u32 	%rd15508, %r2177;
	mad.lo.s64 	%rd15509, %rd15444, %rd15508, %rd15482;
	and.b64  	%rd15510, %rd15509, 4294967295;
	shr.u64 	%rd15511, %rd15509, 32;
	add.s64 	%rd15512, %rd15486, %rd15511;
	mad.lo.s64 	%rd15513, %rd15448, %rd15508, %rd15512;
	and.b64  	%rd15514, %rd15513, 4294967295;
	shr.u64 	%rd15515, %rd15513, 32;
	add.s64 	%rd15516, %rd15490, %rd15515;
	mad.lo.s64 	%rd15517, %rd15452, %rd15508, %rd15516;
	and.b64  	%rd15518, %rd15517, 4294967295;
	shr.u64 	%rd15519, %rd15517, 32;
	add.s64 	%rd15520, %rd15494, %rd15519;
	mad.lo.s64 	%rd15521, %rd15456, %rd15508, %rd15520;
	and.b64  	%rd15522, %rd15521, 4294967295;
	shr.u64 	%rd15523, %rd15521, 32;
	add.s64 	%rd15524, %rd15498, %rd15523;
	mad.lo.s64 	%rd15525, %rd15460, %rd15508, %rd15524;
	and.b64  	%rd15526, %rd15525, 4294967295;
	shr.u64 	%rd15527, %rd15525, 32;
	add.s64 	%rd15528, %rd15502, %rd15527;
	mad.lo.s64 	%rd15529, %rd15464, %rd15508, %rd15528;
	and.b64  	%rd15530, %rd15529, 4294967295;
	shr.u64 	%rd15531, %rd15529, 32;
	add.s64 	%rd15532, %rd15506, %rd15531;
	mad.lo.s64 	%rd15533, %rd15468, %rd15508, %rd15532;
	and.b64  	%rd15534, %rd15533, 4294967295;
	shr.u64 	%rd15535, %rd15533, 32;
	add.s64 	%rd15536, %rd15507, %rd15535;
	mad.lo.s64 	%rd15537, %rd15472, %rd15508, %rd15536;
	and.b64  	%rd15538, %rd15537, 4294967295;
	shr.u64 	%rd15539, %rd15537, 32;
	cvt.u64.u32 	%rd15540, %r2176;
	mad.lo.s64 	%rd15541, %rd15444, %rd15540, %rd15514;
	and.b64  	%rd15542, %rd15541, 4294967295;
	shr.u64 	%rd15543, %rd15541, 32;
	add.s64 	%rd15544, %rd15518, %rd15543;
	mad.lo.s64 	%rd15545, %rd15448, %rd15540, %rd15544;
	and.b64  	%rd15546, %rd15545, 4294967295;
	shr.u64 	%rd15547, %rd15545, 32;
	add.s64 	%rd15548, %rd15522, %rd15547;
	mad.lo.s64 	%rd15549, %rd15452, %rd15540, %rd15548;
	and.b64  	%rd15550, %rd15549, 4294967295;
	shr.u64 	%rd15551, %rd15549, 32;
	add.s64 	%rd15552, %rd15526, %rd15551;
	mad.lo.s64 	%rd15553, %rd15456, %rd15540, %rd15552;
	and.b64  	%rd15554, %rd15553, 4294967295;
	shr.u64 	%rd15555, %rd15553, 32;
	add.s64 	%rd15556, %rd15530, %rd15555;
	mad.lo.s64 	%rd15557, %rd15460, %rd15540, %rd15556;
	and.b64  	%rd15558, %rd15557, 4294967295;
	shr.u64 	%rd15559, %rd15557, 32;
	add.s64 	%rd15560, %rd15534, %rd15559;
	mad.lo.s64 	%rd15561, %rd15464, %rd15540, %rd15560;
	and.b64  	%rd15562, %rd15561, 4294967295;
	shr.u64 	%rd15563, %rd15561, 32;
	add.s64 	%rd15564, %rd15538, %rd15563;
	mad.lo.s64 	%rd15565, %rd15468, %rd15540, %rd15564;
	and.b64  	%rd15566, %rd15565, 4294967295;
	shr.u64 	%rd15567, %rd15565, 32;
	add.s64 	%rd15568, %rd15539, %rd15567;
	mad.lo.s64 	%rd15569, %rd15472, %rd15540, %rd15568;
	and.b64  	%rd15570, %rd15569, 4294967295;
	shr.u64 	%rd15571, %rd15569, 32;
	cvt.u64.u32 	%rd15572, %r2175;
	mad.lo.s64 	%rd15573, %rd15444, %rd15572, %rd15546;
	and.b64  	%rd15574, %rd15573, 4294967295;
	shr.u64 	%rd15575, %rd15573, 32;
	add.s64 	%rd15576, %rd15550, %rd15575;
	mad.lo.s64 	%rd15577, %rd15448, %rd15572, %rd15576;
	and.b64  	%rd15578, %rd15577, 4294967295;
	shr.u64 	%rd15579, %rd15577, 32;
	add.s64 	%rd15580, %rd15554, %rd15579;
	mad.lo.s64 	%rd15581, %rd15452, %rd15572, %rd15580;
	and.b64  	%rd15582, %rd15581, 4294967295;
	shr.u64 	%rd15583, %rd15581, 32;
	add.s64 	%rd15584, %rd15558, %rd15583;
	mad.lo.s64 	%rd15585, %rd15456, %rd15572, %rd15584;
	and.b64  	%rd15586, %rd15585, 4294967295;
	shr.u64 	%rd15587, %rd15585, 32;
	add.s64 	%rd15588, %rd15562, %rd15587;
	mad.lo.s64 	%rd15589, %rd15460, %rd15572, %rd15588;
	and.b64  	%rd15590, %rd15589, 4294967295;
	shr.u64 	%rd15591, %rd15589, 32;
	add.s64 	%rd15592, %rd15566, %rd15591;
	mad.lo.s64 	%rd15593, %rd15464, %rd15572, %rd15592;
	and.b64  	%rd15594, %rd15593, 4294967295;
	shr.u64 	%rd15595, %rd15593, 32;
	add.s64 	%rd15596, %rd15570, %rd15595;
	mad.lo.s64 	%rd15597, %rd15468, %rd15572, %rd15596;
	and.b64  	%rd15598, %rd15597, 4294967295;
	shr.u64 	%rd15599, %rd15597, 32;
	add.s64 	%rd15600, %rd15571, %rd15599;
	mad.lo.s64 	%rd15601, %rd15472, %rd15572, %rd15600;
	and.b64  	%rd15602, %rd15601, 4294967295;
	shr.u64 	%rd15603, %rd15601, 32;
	cvt.u64.u32 	%rd15604, %r2174;
	mad.lo.s64 	%rd15605, %rd15444, %rd15604, %rd15578;
	and.b64  	%rd15606, %rd15605, 4294967295;
	shr.u64 	%rd15607, %rd15605, 32;
	add.s64 	%rd15608, %rd15582, %rd15607;
	mad.lo.s64 	%rd15609, %rd15448, %rd15604, %rd15608;
	and.b64  	%rd15610, %rd15609, 4294967295;
	shr.u64 	%rd15611, %rd15609, 32;
	add.s64 	%rd15612, %rd15586, %rd15611;
	mad.lo.s64 	%rd15613, %rd15452, %rd15604, %rd15612;
	and.b64  	%rd15614, %rd15613, 4294967295;
	shr.u64 	%rd15615, %rd15613, 32;
	add.s64 	%rd15616, %rd15590, %rd15615;
	mad.lo.s64 	%rd15617, %rd15456, %rd15604, %rd15616;
	and.b64  	%rd15618, %rd15617, 4294967295;
	shr.u64 	%rd15619, %rd15617, 32;
	add.s64 	%rd15620, %rd15594, %rd15619;
	mad.lo.s64 	%rd15621, %rd15460, %rd15604, %rd15620;
	and.b64  	%rd15622, %rd15621, 4294967295;
	shr.u64 	%rd15623, %rd15621, 32;
	add.s64 	%rd15624, %rd15598, %rd15623;
	mad.lo.s64 	%rd15625, %rd15464, %rd15604, %rd15624;
	and.b64  	%rd15626, %rd15625, 4294967295;
	shr.u64 	%rd15627, %rd15625, 32;
	add.s64 	%rd15628, %rd15602, %rd15627;
	mad.lo.s64 	%rd15629, %rd15468, %rd15604, %rd15628;
	and.b64  	%rd15630, %rd15629, 4294967295;
	shr.u64 	%rd15631, %rd15629, 32;
	add.s64 	%rd15632, %rd15603, %rd15631;
	mad.lo.s64 	%rd15633, %rd15472, %rd15604, %rd15632;
	and.b64  	%rd15634, %rd15633, 4294967295;
	shr.u64 	%rd15635, %rd15633, 32;
	cvt.u64.u32 	%rd15636, %r2173;
	mad.lo.s64 	%rd15637, %rd15444, %rd15636, %rd15610;
	and.b64  	%rd15638, %rd15637, 4294967295;
	shr.u64 	%rd15639, %rd15637, 32;
	add.s64 	%rd15640, %rd15614, %rd15639;
	mad.lo.s64 	%rd15641, %rd15448, %rd15636, %rd15640;
	and.b64  	%rd15642, %rd15641, 4294967295;
	shr.u64 	%rd15643, %rd15641, 32;
	add.s64 	%rd15644, %rd15618, %rd15643;
	mad.lo.s64 	%rd15645, %rd15452, %rd15636, %rd15644;
	and.b64  	%rd15646, %rd15645, 4294967295;
	shr.u64 	%rd15647, %rd15645, 32;
	add.s64 	%rd15648, %rd15622, %rd15647;
	mad.lo.s64 	%rd15649, %rd15456, %rd15636, %rd15648;
	and.b64  	%rd15650, %rd15649, 4294967295;
	shr.u64 	%rd15651, %rd15649, 32;
	add.s64 	%rd15652, %rd15626, %rd15651;
	mad.lo.s64 	%rd15653, %rd15460, %rd15636, %rd15652;
	and.b64  	%rd15654, %rd15653, 4294967295;
	shr.u64 	%rd15655, %rd15653, 32;
	add.s64 	%rd15656, %rd15630, %rd15655;
	mad.lo.s64 	%rd15657, %rd15464, %rd15636, %rd15656;
	and.b64  	%rd15658, %rd15657, 4294967295;
	shr.u64 	%rd15659, %rd15657, 32;
	add.s64 	%rd15660, %rd15634, %rd15659;
	mad.lo.s64 	%rd15661, %rd15468, %rd15636, %rd15660;
	and.b64  	%rd15662, %rd15661, 4294967295;
	shr.u64 	%rd15663, %rd15661, 32;
	add.s64 	%rd15664, %rd15635, %rd15663;
	mad.lo.s64 	%rd15665, %rd15472, %rd15636, %rd15664;
	and.b64  	%rd15666, %rd15665, 4294967295;
	shr.u64 	%rd15667, %rd15665, 32;
	cvt.u64.u32 	%rd15668, %r2172;
	mad.lo.s64 	%rd15669, %rd15444, %rd15668, %rd15642;
	and.b64  	%rd15670, %rd15669, 4294967295;
	shr.u64 	%rd15671, %rd15669, 32;
	add.s64 	%rd15672, %rd15646, %rd15671;
	mad.lo.s64 	%rd15673, %rd15448, %rd15668, %rd15672;
	and.b64  	%rd15674, %rd15673, 4294967295;
	shr.u64 	%rd15675, %rd15673, 32;
	add.s64 	%rd15676, %rd15650, %rd15675;
	mad.lo.s64 	%rd15677, %rd15452, %rd15668, %rd15676;
	and.b64  	%rd15678, %rd15677, 4294967295;
	shr.u64 	%rd15679, %rd15677, 32;
	add.s64 	%rd15680, %rd15654, %rd15679;
	mad.lo.s64 	%rd15681, %rd15456, %rd15668, %rd15680;
	and.b64  	%rd15682, %rd15681, 4294967295;
	shr.u64 	%rd15683, %rd15681, 32;
	add.s64 	%rd15684, %rd15658, %rd15683;
	mad.lo.s64 	%rd15685, %rd15460, %rd15668, %rd15684;
	and.b64  	%rd15686, %rd15685, 4294967295;
	shr.u64 	%rd15687, %rd15685, 32;
	add.s64 	%rd15688, %rd15662, %rd15687;
	mad.lo.s64 	%rd15689, %rd15464, %rd15668, %rd15688;
	and.b64  	%rd15690, %rd15689, 4294967295;
	shr.u64 	%rd15691, %rd15689, 32;
	add.s64 	%rd15692, %rd15666, %rd15691;
	mad.lo.s64 	%rd15693, %rd15468, %rd15668, %rd15692;
	and.b64  	%rd15694, %rd15693, 4294967295;
	shr.u64 	%rd15695, %rd15693, 32;
	add.s64 	%rd15696, %rd15667, %rd15695;
	mad.lo.s64 	%rd15697, %rd15472, %rd15668, %rd15696;
	and.b64  	%rd15698, %rd15697, 4294967295;
	shr.u64 	%rd15699, %rd15697, 32;
	mad.lo.s64 	%rd15700, %rd15674, 977, %rd15446;
	shr.u64 	%rd15701, %rd15700, 32;
	mad.lo.s64 	%rd15702, %rd15678, 977, %rd15701;
	add.s64 	%rd15703, %rd15702, %rd15478;
	and.b64  	%rd15704, %rd15703, 4294967295;
	shr.u64 	%rd15705, %rd15703, 32;
	mad.lo.s64 	%rd15706, %rd15682, 977, %rd15705;
	add.s64 	%rd15707, %rd15706, %rd15510;
	and.b64  	%rd15708, %rd15707, 4294967295;
	shr.u64 	%rd15709, %rd15707, 32;
	mad.lo.s64 	%rd15710, %rd15686, 977, %rd15709;
	add.s64 	%rd15711, %rd15710, %rd15542;
	and.b64  	%rd15712, %rd15711, 4294967295;
	shr.u64 	%rd15713, %rd15711, 32;
	mad.lo.s64 	%rd15714, %rd15690, 977, %rd15713;
	add.s64 	%rd15715, %rd15714, %rd15574;
	and.b64  	%rd15716, %rd15715, 4294967295;
	shr.u64 	%rd15717, %rd15715, 32;
	mad.lo.s64 	%rd15718, %rd15694, 977, %rd15717;
	add.s64 	%rd15719, %rd15718, %rd15606;
	and.b64  	%rd15720, %rd15719, 4294967295;
	shr.u64 	%rd15721, %rd15719, 32;
	mad.lo.s64 	%rd15722, %rd15698, 977, %rd15721;
	add.s64 	%rd15723, %rd15722, %rd15638;
	and.b64  	%rd15724, %rd15723, 4294967295;
	shr.u64 	%rd15725, %rd15723, 32;
	mad.lo.s64 	%rd15726, %rd15699, 977, %rd15725;
	add.s64 	%rd15727, %rd15726, %rd15670;
	and.b64  	%rd15728, %rd15727, 4294967295;
	shr.u64 	%rd15729, %rd15727, 32;
	add.s64 	%rd717, %rd15674, %rd15704;
	shr.u64 	%rd15730, %rd717, 32;
	add.s64 	%rd15731, %rd15678, %rd15730;
	add.s64 	%rd15732, %rd15731, %rd15708;
	shr.u64 	%rd15733, %rd15732, 32;
	add.s64 	%rd15734, %rd15682, %rd15733;
	add.s64 	%rd15735, %rd15734, %rd15712;
	shr.u64 	%rd15736, %rd15735, 32;
	add.s64 	%rd15737, %rd15686, %rd15736;
	add.s64 	%rd15738, %rd15737, %rd15716;
	shr.u64 	%rd15739, %rd15738, 32;
	add.s64 	%rd15740, %rd15690, %rd15739;
	add.s64 	%rd15741, %rd15740, %rd15720;
	shr.u64 	%rd15742, %rd15741, 32;
	add.s64 	%rd15743, %rd15694, %rd15742;
	add.s64 	%rd15744, %rd15743, %rd15724;
	shr.u64 	%rd15745, %rd15744, 32;
	add.s64 	%rd15746, %rd15698, %rd15745;
	add.s64 	%rd15747, %rd15746, %rd15728;
	shr.u64 	%rd15748, %rd15747, 32;
	cvt.u32.u64 	%r1372, %rd15748;
	cvt.u32.u64 	%r1373, %rd15729;
	add.s32 	%r1374, %r1372, %r1373;
	cvt.u32.u64 	%r1375, %rd15700;
	add.s32 	%r2419, %r1375, %r1374;
	cvt.u32.u64 	%r1376, %rd15744;
	cvt.u32.u64 	%r1377, %rd15747;
	and.b32  	%r1378, %r1377, %r1376;
	cvt.u32.u64 	%r1379, %rd15741;
	and.b32  	%r1380, %r1378, %r1379;
	cvt.u32.u64 	%r1381, %rd15738;
	and.b32  	%r1382, %r1380, %r1381;
	cvt.u32.u64 	%r1383, %rd15735;
	and.b32  	%r1384, %r1382, %r1383;
	cvt.u32.u64 	%r1385, %rd15732;
	and.b32  	%r1386, %r1384, %r1385;
	setp.ne.s32 	%p409, %r1386, -1;
	@%p409 bra 	$L__BB0_469;
	cvt.u32.u64 	%r1387, %rd717;
	setp.eq.s32 	%p410, %r1387, -1;
	@%p410 bra 	$L__BB0_468;
	setp.ne.s32 	%p411, %r1387, -2;
	@%p411 bra 	$L__BB0_469;
	setp.lt.u32 	%p412, %r2419, -977;
	@%p412 bra 	$L__BB0_469;
$L__BB0_468:
	add.s32 	%r2419, %r2419, 977;
$L__BB0_469:
	ld.param.u64 	%rd15757, [_Z18pubkey_hash_kernelPKhPhS1_m_param_1];
	cvt.u16.u32 	%rs1, %r2419;
	and.b16  	%rs2, %rs1, 1;
	or.b16  	%rs3, %rs2, 2;
	shr.u32 	%r1389, %r2418, 24;
	shr.u32 	%r1390, %r2418, 16;
	shr.u32 	%r1391, %r2418, 8;
	shr.u32 	%r1392, %r2417, 24;
	shr.u32 	%r1393, %r2417, 16;
	shr.u32 	%r1394, %r2417, 8;
	shr.u32 	%r1395, %r2416, 24;
	shr.u32 	%r1396, %r2416, 16;
	shr.u32 	%r1397, %r2416, 8;
	shr.u32 	%r1398, %r2415, 24;
	shr.u32 	%r1399, %r2415, 16;
	shr.u32 	%r1400, %r2415, 8;
	shr.u32 	%r1401, %r2414, 24;
	shr.u32 	%r1402, %r2414, 16;
	shr.u32 	%r1403, %r2414, 8;
	shr.u32 	%r1404, %r2413, 24;
	shr.u32 	%r1405, %r2413, 16;
	shr.u32 	%r1406, %r2413, 8;
	shr.u32 	%r1407, %r2412, 24;
	shr.u32 	%r1408, %r2412, 16;
	shr.u32 	%r1409, %r2412, 8;
	shr.u32 	%r1410, %r2411, 24;
	shr.u32 	%r1411, %r2411, 16;
	shr.u32 	%r1412, %r2411, 8;
	mov.u32 	%r1413, %ctaid.x;
	mov.u32 	%r1414, %ntid.x;
	mov.u32 	%r1415, %tid.x;
	mad.lo.s32 	%r1416, %r1413, %r1414, %r1415;
	cvt.u64.u32 	%rd718, %r1416;
	mul.wide.u32 	%rd15749, %r1416, 33;
	cvta.to.global.u64 	%rd15750, %rd15757;
	add.s64 	%rd15751, %rd15750, %rd15749;
	st.global.u8 	[%rd15751], %rs3;
	st.global.u8 	[%rd15751+1], %r1389;
	st.global.u8 	[%rd15751+2], %r1390;
	st.global.u8 	[%rd15751+3], %r1391;
	st.global.u8 	[%rd15751+4], %r2418;
	st.global.u8 	[%rd15751+5], %r1392;
	st.global.u8 	[%rd15751+6], %r1393;
	st.global.u8 	[%rd15751+7], %r1394;
	st.global.u8 	[%rd15751+8], %r2417;
	st.global.u8 	[%rd15751+9], %r1395;
	st.global.u8 	[%rd15751+10], %r1396;
	st.global.u8 	[%rd15751+11], %r1397;
	st.global.u8 	[%rd15751+12], %r2416;
	st.global.u8 	[%rd15751+13], %r1398;
	st.global.u8 	[%rd15751+14], %r1399;
	st.global.u8 	[%rd15751+15], %r1400;
	st.global.u8 	[%rd15751+16], %r2415;
	st.global.u8 	[%rd15751+17], %r1401;
	st.global.u8 	[%rd15751+18], %r1402;
	st.global.u8 	[%rd15751+19], %r1403;
	st.global.u8 	[%rd15751+20], %r2414;
	st.global.u8 	[%rd15751+21], %r1404;
	st.global.u8 	[%rd15751+22], %r1405;
	st.global.u8 	[%rd15751+23], %r1406;
	st.global.u8 	[%rd15751+24], %r2413;
	st.global.u8 	[%rd15751+25], %r1407;
	st.global.u8 	[%rd15751+26], %r1408;
	st.global.u8 	[%rd15751+27], %r1409;
	st.global.u8 	[%rd15751+28], %r2412;
	st.global.u8 	[%rd15751+29], %r1410;
	st.global.u8 	[%rd15751+30], %r1411;
	st.global.u8 	[%rd15751+31], %r1412;
	st.global.u8 	[%rd15751+32], %r2411;
	shl.b32 	%r1417, %r2419, 24;
	and.b32  	%r1418, %r1417, 16777216;
	shl.b32 	%r1419, %r1389, 16;
	or.b32  	%r1420, %r1418, %r1419;
	and.b32  	%r1421, %r1391, 65280;
	or.b32  	%r1422, %r1420, %r1421;
	and.b32  	%r1423, %r1391, 255;
	or.b32  	%r1424, %r1422, %r1423;
	or.b32  	%r1425, %r1424, 33554432;
	shl.b32 	%r1426, %r2418, 24;
	shl.b32 	%r1427, %r1392, 16;
	or.b32  	%r1428, %r1427, %r1426;
	and.b32  	%r1429, %r1394, 65280;
	or.b32  	%r1430, %r1428, %r1429;
	and.b32  	%r1431, %r1394, 255;
	or.b32  	%r1432, %r1430, %r1431;
	shl.b32 	%r1433, %r2417, 24;
	shl.b32 	%r1434, %r1395, 16;
	or.b32  	%r1435, %r1434, %r1433;
	and.b32  	%r1436, %r1397, 65280;
	or.b32  	%r1437, %r1435, %r1436;
	and.b32  	%r1438, %r1397, 255;
	or.b32  	%r1439, %r1437, %r1438;
	shl.b32 	%r1440, %r2416, 24;
	shl.b32 	%r1441, %r1398, 16;
	or.b32  	%r1442, %r1441, %r1440;
	and.b32  	%r1443, %r1400, 65280;
	or.b32  	%r1444, %r1442, %r1443;
	and.b32  	%r1445, %r1400, 255;
	or.b32  	%r1446, %r1444, %r1445;
	st.local.v4.u32 	[%rd15992], {%r1425, %r1432, %r1439, %r1446};
	shl.b32 	%r1447, %r2415, 24;
	shl.b32 	%r1448, %r1401, 16;
	or.b32  	%r1449, %r1448, %r1447;
	and.b32  	%r1450, %r1403, 65280;
	or.b32  	%r1451, %r1449, %r1450;
	and.b32  	%r1452, %r1403, 255;
	or.b32  	%r1453, %r1451, %r1452;
	shl.b32 	%r1454, %r2414, 24;
	shl.b32 	%r1455, %r1404, 16;
	or.b32  	%r1456, %r1455, %r1454;
	and.b32  	%r1457, %r1406, 65280;
	or.b32  	%r1458, %r1456, %r1457;
	and.b32  	%r1459, %r1406, 255;
	or.b32  	%r1460, %r1458, %r1459;
	shl.b32 	%r1461, %r2413, 24;
	shl.b32 	%r1462, %r1407, 16;
	or.b32  	%r1463, %r1462, %r1461;
	and.b32  	%r1464, %r1409, 65280;
	or.b32  	%r1465, %r1463, %r1464;
	and.b32  	%r1466, %r1409, 255;
	or.b32  	%r1467, %r1465, %r1466;
	shl.b32 	%r1468, %r2412, 24;
	shl.b32 	%r1469, %r1410, 16;
	or.b32  	%r1470, %r1469, %r1468;
	and.b32  	%r1471, %r1412, 65280;
	or.b32  	%r1472, %r1470, %r1471;
	and.b32  	%r1473, %r1412, 255;
	or.b32  	%r1474, %r1472, %r1473;
	st.local.v4.u32 	[%rd15992+16], {%r1453, %r1460, %r1467, %r1474};
	shl.b32 	%r1475, %r2411, 24;
	or.b32  	%r1476, %r1475, 8388608;
	mov.b32 	%r2420, 0;
	st.local.v4.u32 	[%rd15992+32], {%r1476, %r2420, %r2420, %r2420};
	mov.b32 	%r1477, 264;
	st.local.v4.u32 	[%rd15992+48], {%r2420, %r2420, %r2420, %r1477};
	add.s64 	%rd15990, %rd15992, 40;
	mov.u32 	%r2421, %r2420;
$L__BB0_470:
	add.s64 	%rd721, %rd15990, 16;
	ld.local.v2.u32 	{%r680, %r1478}, [%rd15990+16];
	shf.l.wrap.b32 	%r1479, %r680, %r680, 15;
	shf.l.wrap.b32 	%r1480, %r680, %r680, 13;
	xor.b32  	%r1481, %r1479, %r1480;
	shr.u32 	%r1482, %r680, 10;
	xor.b32  	%r1483, %r1481, %r1482;
	ld.local.u32 	%r1484, [%rd15990+-4];
	add.s32 	%r1485, %r1483, %r1484;
	ld.local.v4.u32 	{%r1486, %r1487, %r1488, %r1489}, [%rd15990+-40];
	mov.b64 	%rd15752, {%r1488, %r1489};
	shf.l.wrap.b32 	%r1490, %r1487, %r1487, 25;
	shf.l.wrap.b32 	%r1491, %r1487, %r1487, 14;
	xor.b32  	%r1492, %r1490, %r1491;
	shr.u32 	%r1493, %r1487, 3;
	xor.b32  	%r1494, %r1492, %r1493;
	add.s32 	%r1495, %r1485, %r1486;
	add.s32 	%r1496, %r1495, %r1494;
	shf.l.wrap.b32 	%r1497, %r1478, %r1478, 15;
	shf.l.wrap.b32 	%r1498, %r1478, %r1478, 13;
	xor.b32  	%r1499, %r1497, %r1498;
	shr.u32 	%r1500, %r1478, 10;
	xor.b32  	%r1501, %r1499, %r1500;
	add.s32 	%r1502, %r1501, %r2420;
	shf.l.wrap.b32 	%r1503, %r1488, %r1488, 25;
	shf.l.wrap.b32 	%r1504, %r1488, %r1488, 14;
	xor.b32  	%r1505, %r1503, %r1504;
	shr.u32 	%r1506, %r1488, 3;
	xor.b32  	%r1507, %r1505, %r1506;
	add.s32 	%r1508, %r1502, %r1487;
	add.s32 	%r1509, %r1508, %r1507;
	st.local.v2.u32 	[%rd15990+24], {%r1496, %r1509};
	shf.l.wrap.b32 	%r1510, %r1496, %r1496, 15;
	shf.l.wrap.b32 	%r1511, %r1496, %r1496, 13;
	xor.b32  	%r1512, %r1510, %r1511;
	shr.u32 	%r1513, %r1496, 10;
	xor.b32  	%r1514, %r1512, %r1513;
	ld.local.u32 	%r1515, [%rd15990+4];
	add.s32 	%r1516, %r1514, %r1515;
	shf.l.wrap.b32 	%r1517, %r1489, %r1489, 25;
	shf.l.wrap.b32 	%r1518, %r1489, %r1489, 14;
	xor.b32  	%r1519, %r1517, %r1518;
	shr.u32 	%r1520, %r1489, 3;
	xor.b32  	%r1521, %r1519, %r1520;
	add.s32 	%r1522, %r1516, %r1488;
	add.s32 	%r1523, %r1522, %r1521;
	st.local.u32 	[%rd15990+32], %r1523;
	shf.l.wrap.b32 	%r1524, %r1509, %r1509, 15;
	shf.l.wrap.b32 	%r1525, %r1509, %r1509, 13;
	xor.b32  	%r1526, %r1524, %r1525;
	shr.u32 	%r1527, %r1509, 10;
	xor.b32  	%r1528, %r1526, %r1527;
	ld.local.u32 	%r1529, [%rd15990+8];
	add.s32 	%r1530, %r1528, %r1529;
	ld.local.u32 	%r1531, [%rd15990+-24];
	shf.l.wrap.b32 	%r1532, %r1531, %r1531, 25;
	shf.l.wrap.b32 	%r1533, %r1531, %r1531, 14;
	xor.b32  	%r1534, %r1532, %r1533;
	shr.u32 	%r1535, %r1531, 3;
	xor.b32  	%r1536, %r1534, %r1535;
	{ .reg .b32 tmp; mov.b64 {tmp, %r1537}, %rd15752; }
	add.s32 	%r1538, %r1530, %r1537;
	add.s32 	%r1539, %r1538, %r1536;
	st.local.u32 	[%rd15990+36], %r1539;
	add.s32 	%r2421, %r2421, 4;
	setp.ne.s32 	%p413, %r2421, 48;
	mov.u32 	%r2420, %r680;
	mov.u64 	%rd15990, %rd721;
	@%p413 bra 	$L__BB0_470;
	mov.u64 	%rd15754, K256;
	add.s64 	%rd15991, %rd15754, 8;
	mov.b32 	%r2430, 1541459225;
	mov.b32 	%r2429, 528734635;
	mov.b32 	%r2428, -1694144372;
	mov.b32 	%r2427, 1359893119;
	mov.b32 	%r2426, -1521486534;
	mov.b32 	%r2425, 1013904242;
	mov.b32 	%r2424, -1150833019;
	mov.b32 	%r2423, 1779033703;
	mov.b32 	%r2422, 0;
$L__BB0_472:
	shf.l.wrap.b32 	%r1549, %r2427, %r2427, 26;
	shf.l.wrap.b32 	%r1550, %r2427, %r2427, 21;
	xor.b32  	%r1551, %r1549, %r1550;
	shf.l.wrap.b32 	%r1552, %r2427, %r2427, 7;
	xor.b32  	%r1553, %r1551, %r1552;
	and.b32  	%r1554, %r2427, %r2428;
	not.b32 	%r1555, %r2427;
	and.b32  	%r1556, %r2429, %r1555;
	or.b32  	%r1557, %r1554, %r1556;
	ld.global.nc.u32 	%r1558, [%rd15991+-8];
	ld.local.v4.u32 	{%r1559, %r1560, %r1561, %r1562}, [%rd15992];
	add.s32 	%r1563, %r1557, %r2430;
	add.s32 	%r1564, %r1563, %r1553;
	add.s32 	%r1565, %r1564, %r1558;
	add.s32 	%r1566, %r1565, %r1559;
	shf.l.wrap.b32 	%r1567, %r2423, %r2423, 30;
	shf.l.wrap.b32 	%r1568, %r2423, %r2423, 19;
	xor.b32  	%r1569, %r1567, %r1568;
	shf.l.wrap.b32 	%r1570, %r2423, %r2423, 10;
	xor.b32  	%r1571, %r1569, %r1570;
	xor.b32  	%r1572, %r2424, %r2425;
	and.b32  	%r1573, %r2423, %r1572;
	and.b32  	%r1574, %r2424, %r2425;
	xor.b32  	%r1575, %r1573, %r1574;
	add.s32 	%r1576, %r1571, %r1575;
	add.s32 	%r2430, %r1566, %r2426;
	add.s32 	%r2426, %r1576, %r1566;
	shf.l.wrap.b32 	%r1577, %r2430, %r2430, 26;
	shf.l.wrap.b32 	%r1578, %r2430, %r2430, 21;
	xor.b32  	%r1579, %r1577, %r1578;
	shf.l.wrap.b32 	%r1580, %r2430, %r2430, 7;
	xor.b32  	%r1581, %r1579, %r1580;
	and.b32  	%r1582, %r2430, %r2427;
	not.b32 	%r1583, %r2430;
	and.b32  	%r1584, %r2428, %r1583;
	or.b32  	%r1585, %r1582, %r1584;
	ld.global.nc.u32 	%r1586, [%rd15991+-4];
	add.s32 	%r1587, %r1585, %r2429;
	add.s32 	%r1588, %r1587, %r1581;
	add.s32 	%r1589, %r1588, %r1586;
	add.s32 	%r1590, %r1589, %r1560;
	shf.l.wrap.b32 	%r1591, %r2426, %r2426, 30;
	shf.l.wrap.b32 	%r1592, %r2426, %r2426, 19;
	xor.b32  	%r1593, %r1591, %r1592;
	shf.l.wrap.b32 	%r1594, %r2426, %r2426, 10;
	xor.b32  	%r1595, %r1593, %r1594;
	xor.b32  	%r1596, %r2423, %r2424;
	and.b32  	%r1597, %r2426, %r1596;
	and.b32  	%r1598, %r2423, %r2424;
	xor.b32  	%r1599, %r1597, %r1598;
	add.s32 	%r1600, %r1595, %r1599;
	add.s32 	%r2429, %r1590, %r2425;
	add.s32 	%r2425, %r1600, %r1590;
	shf.l.wrap.b32 	%r1601, %r2429, %r2429, 26;
	shf.l.wrap.b32 	%r1602, %r2429, %r2429, 21;
	xor.b32  	%r1603, %r1601, %r1602;
	shf.l.wrap.b32 	%r1604, %r2429, %r2429, 7;
	xor.b32  	%r1605, %r1603, %r1604;
	and.b32  	%r1606, %r2429, %r2430;
	not.b32 	%r1607, %r2429;
	and.b32  	%r1608, %r2427, %r1607;
	or.b32  	%r1609, %r1606, %r1608;
	ld.global.nc.u32 	%r1610, [%rd15991];
	add.s32 	%r1611, %r1609, %r2428;
	add.s32 	%r1612, %r1611, %r1605;
	add.s32 	%r1613, %r1612, %r1610;
	add.s32 	%r1614, %r1613, %r1561;
	shf.l.wrap.b32 	%r1615, %r2425, %r2425, 30;
	shf.l.wrap.b32 	%r1616, %r2425, %r2425, 19;
	xor.b32  	%r1617, %r1615, %r1616;
	shf.l.wrap.b32 	%r1618, %r2425, %r2425, 10;
	xor.b32  	%r1619, %r1617, %r1618;
	xor.b32  	%r1620, %r2426, %r2423;
	and.b32  	%r1621, %r2425, %r1620;
	and.b32  	%r1622, %r2426, %r2423;
	xor.b32  	%r1623, %r1621, %r1622;
	add.s32 	%r1624, %r1619, %r1623;
	add.s32 	%r2428, %r1614, %r2424;
	add.s32 	%r2424, %r1624, %r1614;
	shf.l.wrap.b32 	%r1625, %r2428, %r2428, 26;
	shf.l.wrap.b32 	%r1626, %r2428, %r2428, 21;
	xor.b32  	%r1627, %r1625, %r1626;
	shf.l.wrap.b32 	%r1628, %r2428, %r2428, 7;
	xor.b32  	%r1629, %r1627, %r1628;
	and.b32  	%r1630, %r2428, %r2429;
	not.b32 	%r1631, %r2428;
	and.b32  	%r1632, %r2430, %r1631;
	or.b32  	%r1633, %r1630, %r1632;
	ld.global.nc.u32 	%r1634, [%rd15991+4];
	add.s32 	%r1635, %r1633, %r2427;
	add.s32 	%r1636, %r1635, %r1629;
	add.s32 	%r1637, %r1636, %r1634;
	add.s32 	%r1638, %r1637, %r1562;
	shf.l.wrap.b32 	%r1639, %r2424, %r2424, 30;
	shf.l.wrap.b32 	%r1640, %r2424, %r2424, 19;
	xor.b32  	%r1641, %r1639, %r1640;
	shf.l.wrap.b32 	%r1642, %r2424, %r2424, 10;
	xor.b32  	%r1643, %r1641, %r1642;
	xor.b32  	%r1644, %r2425, %r2426;
	and.b32  	%r1645, %r2424, %r1644;
	and.b32  	%r1646, %r2425, %r2426;
	xor.b32  	%r1647, %r1645, %r1646;
	add.s32 	%r1648, %r1643, %r1647;
	add.s32 	%r2427, %r1638, %r2423;
	add.s32 	%r2423, %r1648, %r1638;
	add.s32 	%r2422, %r2422, 4;
	add.s64 	%rd15992, %rd15992, 16;
	add.s64 	%rd15991, %rd15991, 16;
	setp.ne.s32 	%p414, %r2422, 64;
	@%p414 bra 	$L__BB0_472;
	ld.param.u64 	%rd15758, [_Z18pubkey_hash_kernelPKhPhS1_m_param_2];
	add.s32 	%r1649, %r2423, 1779033703;
	add.s32 	%r1650, %r2424, -1150833019;
	add.s32 	%r1651, %r2425, 1013904242;
	add.s32 	%r1652, %r2426, -1521486534;
	add.s32 	%r1653, %r2427, 1359893119;
	add.s32 	%r1654, %r2428, -1694144372;
	add.s32 	%r1655, %r2429, 528734635;
	add.s32 	%r1656, %r2430, 1541459225;
	prmt.b32 	%r1657, %r1649, 0, 291;
	prmt.b32 	%r1658, %r1650, 0, 291;
	prmt.b32 	%r1659, %r1651, 0, 291;
	prmt.b32 	%r1660, %r1652, 0, 291;
	prmt.b32 	%r1661, %r1653, 0, 291;
	prmt.b32 	%r1662, %r1654, 0, 291;
	prmt.b32 	%r1663, %r1655, 0, 291;
	prmt.b32 	%r1664, %r1656, 0, 291;
	add.s32 	%r1665, %r1657, -829798910;
	shf.l.wrap.b32 	%r1666, %r1665, %r1665, 11;
	add.s32 	%r1667, %r1666, %r1658;
	add.s32 	%r1668, %r1667, 722994417;
	shf.l.wrap.b32 	%r1669, %r1668, %r1668, 14;
	add.s32 	%r1670, %r1669, %r1659;
	add.s32 	%r1671, %r1670, 2004318071;
	shf.l.wrap.b32 	%r1672, %r1671, %r1671, 15;
	add.s32 	%r1673, %r1672, %r1660;
	add.s32 	%r1674, %r1673, 2004318071;
	shf.l.wrap.b32 	%r1675, %r1674, %r1674, 12;
	add.s32 	%r1676, %r1675, %r1661;
	add.s32 	%r1677, %r1676, 2004318071;
	shf.l.wrap.b32 	%r1678, %r1677, %r1677, 5;
	add.s32 	%r1679, %r1678, %r1662;
	add.s32 	%r1680, %r1679, 2004318071;
	shf.l.wrap.b32 	%r1681, %r1680, %r1680, 8;
	add.s32 	%r1682, %r1681, %r1663;
	add.s32 	%r1683, %r1682, 2004318071;
	shf.l.wrap.b32 	%r1684, %r1683, %r1683, 7;
	add.s32 	%r1685, %r1684, %r1664;
	add.s32 	%r1686, %r1685, 2004318071;
	shf.l.wrap.b32 	%r1687, %r1686, %r1686, 9;
	add.s32 	%r1688, %r1687, 2004318199;
	shf.l.wrap.b32 	%r1689, %r1688, %r1688, 11;
	add.s32 	%r1690, %r1689, 2004318071;
	shf.l.wrap.b32 	%r1691, %r1690, %r1690, 13;
	add.s32 	%r1692, %r1691, 2004318071;
	shf.l.wrap.b32 	%r1693, %r1692, %r1692, 14;
	add.s32 	%r1694, %r1693, 2004318071;
	shf.l.wrap.b32 	%r1695, %r1694, %r1694, 15;
	add.s32 	%r1696, %r1695, 2004318071;
	shf.l.wrap.b32 	%r1697, %r1696, %r1696, 6;
	add.s32 	%r1698, %r1697, 2004318071;
	shf.l.wrap.b32 	%r1699, %r1698, %r1698, 7;
	add.s32 	%r1700, %r1699, 2004318327;
	shf.l.wrap.b32 	%r1701, %r1700, %r1700, 9;
	add.s32 	%r1702, %r1701, 2004318071;
	shf.l.wrap.b32 	%r1703, %r1702, %r1702, 8;
	add.s32 	%r1704, %r1703, %r1664;
	add.s32 	%r1705, %r1704, 57649933;
	shf.l.wrap.b32 	%r1706, %r1705, %r1705, 7;
	add.s32 	%r1707, %r1706, %r1661;
	add.s32 	%r1708, %r1707, 57649933;
	shf.l.wrap.b32 	%r1709, %r1708, %r1708, 6;
	add.s32 	%r1710, %r1709, 57649933;
	shf.l.wrap.b32 	%r1711, %r1710, %r1710, 8;
	add.s32 	%r1712, %r1711, %r1658;
	add.s32 	%r1713, %r1712, 57649933;
	shf.l.wrap.b32 	%r1714, %r1713, %r1713, 13;
	add.s32 	%r1715, %r1714, 57649933;
	shf.l.wrap.b32 	%r1716, %r1715, %r1715, 11;
	add.s32 	%r1717, %r1716, %r1663;
	add.s32 	%r1718, %r1717, 57649933;
	shf.l.wrap.b32 	%r1719, %r1718, %r1718, 9;
	add.s32 	%r1720, %r1719, 57649933;
	shf.l.wrap.b32 	%r1721, %r1720, %r1720, 7;
	add.s32 	%r1722, %r1721, %r1660;
	add.s32 	%r1723, %r1722, 57649933;
	shf.l.wrap.b32 	%r1724, %r1723, %r1723, 15;
	add.s32 	%r1725, %r1724, 57649933;
	shf.l.wrap.b32 	%r1726, %r1725, %r1725, 7;
	add.s32 	%r1727, %r1726, %r1657;
	add.s32 	%r1728, %r1727, 57649933;
	shf.l.wrap.b32 	%r1729, %r1728, %r1728, 12;
	add.s32 	%r1730, %r1729, 57649933;
	shf.l.wrap.b32 	%r1731, %r1730, %r1730, 15;
	add.s32 	%r1732, %r1731, %r1662;
	add.s32 	%r1733, %r1732, 57649933;
	shf.l.wrap.b32 	%r1734, %r1733, %r1733, 9;
	add.s32 	%r1735, %r1734, %r1659;
	add.s32 	%r1736, %r1735, 57649933;
	shf.l.wrap.b32 	%r1737, %r1736, %r1736, 11;
	add.s32 	%r1738, %r1737, 57650189;
	shf.l.wrap.b32 	%r1739, %r1738, %r1738, 7;
	add.s32 	%r1740, %r1739, 57649933;
	shf.l.wrap.b32 	%r1741, %r1740, %r1740, 13;
	add.s32 	%r1742, %r1741, 57650061;
	shf.l.wrap.b32 	%r1743, %r1742, %r1742, 12;
	add.s32 	%r1744, %r1743, %r1660;
	add.s32 	%r1745, %r1744, 2131509270;
	shf.l.wrap.b32 	%r1746, %r1745, %r1745, 11;
	add.s32 	%r1747, %r1746, 2131509270;
	shf.l.wrap.b32 	%r1748, %r1747, %r1747, 13;
	add.s32 	%r1749, %r1748, 2131509526;
	shf.l.wrap.b32 	%r1750, %r1749, %r1749, 6;
	add.s32 	%r1751, %r1750, %r1661;
	add.s32 	%r1752, %r1751, 2131509270;
	shf.l.wrap.b32 	%r1753, %r1752, %r1752, 7;
	add.s32 	%r1754, %r1753, 2131509270;
	shf.l.wrap.b32 	%r1755, %r1754, %r1754, 14;
	add.s32 	%r1756, %r1755, 2131509270;
	shf.l.wrap.b32 	%r1757, %r1756, %r1756, 9;
	add.s32 	%r1758, %r1757, 2131509398;
	shf.l.wrap.b32 	%r1759, %r1758, %r1758, 13;
	add.s32 	%r1760, %r1759, %r1658;
	add.s32 	%r1761, %r1760, 2131509270;
	shf.l.wrap.b32 	%r1762, %r1761, %r1761, 15;
	add.s32 	%r1763, %r1762, %r1659;
	add.s32 	%r1764, %r1763, 2131509270;
	shf.l.wrap.b32 	%r1765, %r1764, %r1764, 14;
	add.s32 	%r1766, %r1765, %r1664;
	add.s32 	%r1767, %r1766, 2131509270;
	shf.l.wrap.b32 	%r1768, %r1767, %r1767, 8;
	add.s32 	%r1769, %r1768, %r1657;
	add.s32 	%r1770, %r1769, 2131509270;
	shf.l.wrap.b32 	%r1771, %r1770, %r1770, 13;
	add.s32 	%r1772, %r1771, %r1663;
	add.s32 	%r1773, %r1772, 2131509270;
	shf.l.wrap.b32 	%r1774, %r1773, %r1773, 6;
	add.s32 	%r1775, %r1774, 2131509270;
	shf.l.wrap.b32 	%r1776, %r1775, %r1775, 5;
	add.s32 	%r1777, %r1776, 2131509270;
	shf.l.wrap.b32 	%r1778, %r1777, %r1777, 12;
	add.s32 	%r1779, %r1778, %r1662;
	add.s32 	%r1780, %r1779, 2131509270;
	shf.l.wrap.b32 	%r1781, %r1780, %r1780, 7;
	add.s32 	%r1782, %r1781, 2131509270;
	shf.l.wrap.b32 	%r1783, %r1782, %r1782, 5;
	add.s32 	%r1784, %r1783, %r1658;
	add.s32 	%r1785, %r1784, 668375514;
	shf.l.wrap.b32 	%r1786, %r1785, %r1785, 11;
	add.s32 	%r1787, %r1786, 668375514;
	shf.l.wrap.b32 	%r1788, %r1787, %r1787, 12;
	add.s32 	%r1789, %r1788, 668375514;
	shf.l.wrap.b32 	%r1790, %r1789, %r1789, 14;
	add.s32 	%r1791, %r1790, 668375514;
	shf.l.wrap.b32 	%r1792, %r1791, %r1791, 15;
	add.s32 	%r1793, %r1792, %r1657;
	add.s32 	%r1794, %r1793, 668375514;
	shf.l.wrap.b32 	%r1795, %r1794, %r1794, 14;
	add.s32 	%r1796, %r1795, 668375642;
	shf.l.wrap.b32 	%r1797, %r1796, %r1796, 15;
	add.s32 	%r1798, %r1797, 668375514;
	shf.l.wrap.b32 	%r1799, %r1798, %r1798, 9;
	add.s32 	%r1800, %r1799, %r1661;
	add.s32 	%r1801, %r1800, 668375514;
	shf.l.wrap.b32 	%r1802, %r1801, %r1801, 8;
	add.s32 	%r1803, %r1802, 668375514;
	shf.l.wrap.b32 	%r1804, %r1803, %r1803, 9;
	add.s32 	%r1805, %r1804, %r1660;
	add.s32 	%r1806, %r1805, 668375514;
	shf.l.wrap.b32 	%r1807, %r1806, %r1806, 14;
	add.s32 	%r1808, %r1807, %r1664;
	add.s32 	%r1809, %r1808, 668375514;
	shf.l.wrap.b32 	%r1810, %r1809, %r1809, 5;
	add.s32 	%r1811, %r1810, 668375514;
	shf.l.wrap.b32 	%r1812, %r1811, %r1811, 6;
	add.s32 	%r1813, %r1812, 668375770;
	shf.l.wrap.b32 	%r1814, %r1813, %r1813, 8;
	add.s32 	%r1815, %r1814, %r1662;
	add.s32 	%r1816, %r1815, 668375514;
	shf.l.wrap.b32 	%r1817, %r1816, %r1816, 6;
	add.s32 	%r1818, %r1817, %r1663;
	add.s32 	%r1819, %r1818, 668375514;
	shf.l.wrap.b32 	%r1820, %r1819, %r1819, 5;
	add.s32 	%r1821, %r1820, %r1659;
	add.s32 	%r1822, %r1821, 668375514;
	shf.l.wrap.b32 	%r1823, %r1822, %r1822, 12;
	add.s32 	%r1824, %r1823, %r1661;
	add.s32 	%r1825, %r1824, -910645702;
	shf.l.wrap.b32 	%r1826, %r1825, %r1825, 9;
	add.s32 	%r1827, %r1826, %r1657;
	add.s32 	%r1828, %r1827, -910645702;
	shf.l.wrap.b32 	%r1829, %r1828, %r1828, 15;
	add.s32 	%r1830, %r1829, %r1662;
	add.s32 	%r1831, %r1830, -910645702;
	shf.l.wrap.b32 	%r1832, %r1831, %r1831, 5;
	add.s32 	%r1833, %r1832, -910645702;
	shf.l.wrap.b32 	%r1834, %r1833, %r1833, 11;
	add.s32 	%r1835, %r1834, %r1664;
	add.s32 	%r1836, %r1835, -910645702;
	shf.l.wrap.b32 	%r1837, %r1836, %r1836, 6;
	add.s32 	%r1838, %r1837, -910645702;
	shf.l.wrap.b32 	%r1839, %r1838, %r1838, 8;
	add.s32 	%r1840, %r1839, %r1659;
	add.s32 	%r1841, %r1840, -910645702;
	shf.l.wrap.b32 	%r1842, %r1841, %r1841, 13;
	add.s32 	%r1843, %r1842, -910645702;
	shf.l.wrap.b32 	%r1844, %r1843, %r1843, 12;
	add.s32 	%r1845, %r1844, -910645446;
	shf.l.wrap.b32 	%r1846, %r1845, %r1845, 5;
	add.s32 	%r1847, %r1846, %r1658;
	add.s32 	%r1848, %r1847, -910645702;
	shf.l.wrap.b32 	%r1849, %r1848, %r1848, 12;
	add.s32 	%r1850, %r1849, %r1660;
	add.s32 	%r1851, %r1850, -910645702;
	shf.l.wrap.b32 	%r1852, %r1851, %r1851, 13;
	add.s32 	%r1853, %r1852, -910645574;
	shf.l.wrap.b32 	%r1854, %r1853, %r1853, 14;
	add.s32 	%r1855, %r1854, -910645702;
	shf.l.wrap.b32 	%r1856, %r1855, %r1855, 11;
	add.s32 	%r1857, %r1856, %r1663;
	add.s32 	%r1858, %r1857, -910645702;
	shf.l.wrap.b32 	%r1859, %r1858, %r1858, 8;
	add.s32 	%r1860, %r1859, -910645702;
	shf.l.wrap.b32 	%r1861, %r1860, %r1860, 5;
	add.s32 	%r1862, %r1861, -910645702;
	shf.l.wrap.b32 	%r1863, %r1862, %r1862, 6;
	add.s32 	%r1864, %r1662, -937819299;
	shf.l.wrap.b32 	%r1865, %r1864, %r1864, 8;
	add.s32 	%r1866, %r1865, 614974284;
	shf.l.wrap.b32 	%r1867, %r1866, %r1866, 9;
	add.s32 	%r1868, %r1867, %r1664;
	add.s32 	%r1869, %r1868, 1896297682;
	shf.l.wrap.b32 	%r1870, %r1869, %r1869, 9;
	add.s32 	%r1871, %r1870, %r1657;
	add.s32 	%r1872, %r1871, 1896297682;
	shf.l.wrap.b32 	%r1873, %r1872, %r1872, 11;
	add.s32 	%r1874, %r1873, 1896297682;
	shf.l.wrap.b32 	%r1875, %r1874, %r1874, 13;
	add.s32 	%r1876, %r1875, %r1659;
	add.s32 	%r1877, %r1876, 1896297682;
	shf.l.wrap.b32 	%r1878, %r1877, %r1877, 15;
	add.s32 	%r1879, %r1878, 1896297682;
	shf.l.wrap.b32 	%r1880, %r1879, %r1879, 15;
	add.s32 	%r1881, %r1880, %r1661;
	add.s32 	%r1882, %r1881, 1896297682;
	shf.l.wrap.b32 	%r1883, %r1882, %r1882, 5;
	add.s32 	%r1884, %r1883, 1896297682;
	shf.l.wrap.b32 	%r1885, %r1884, %r1884, 7;
	add.s32 	%r1886, %r1885, %r1663;
	add.s32 	%r1887, %r1886, 1896297682;
	shf.l.wrap.b32 	%r1888, %r1887, %r1887, 7;
	add.s32 	%r1889, %r1888, 1896297682;
	shf.l.wrap.b32 	%r1890, %r1889, %r1889, 8;
	add.s32 	%r1891, %r1890, 1896297810;
	shf.l.wrap.b32 	%r1892, %r1891, %r1891, 11;
	add.s32 	%r1893, %r1892, %r1658;
	add.s32 	%r1894, %r1893, 1896297682;
	shf.l.wrap.b32 	%r1895, %r1894, %r1894, 14;
	add.s32 	%r1896, %r1895, 1896297682;
	shf.l.wrap.b32 	%r1897, %r1896, %r1896, 14;
	add.s32 	%r1898, %r1897, %r1660;
	add.s32 	%r1899, %r1898, 1896297682;
	shf.l.wrap.b32 	%r1900, %r1899, %r1899, 12;
	add.s32 	%r1901, %r1900, 1896297682;
	shf.l.wrap.b32 	%r1902, %r1901, %r1901, 6;
	add.s32 	%r1903, %r1902, %r1663;
	add.s32 	%r1904, %r1903, -183980510;
	shf.l.wrap.b32 	%r1905, %r1904, %r1904, 9;
	add.s32 	%r1906, %r1905, -183980510;
	shf.l.wrap.b32 	%r1907, %r1906, %r1906, 13;
	add.s32 	%r1908, %r1907, %r1660;
	add.s32 	%r1909, %r1908, -183980510;
	shf.l.wrap.b32 	%r1910, %r1909, %r1909, 15;
	add.s32 	%r1911, %r1910, %r1664;
	add.s32 	%r1912, %r1911, -183980510;
	shf.l.wrap.b32 	%r1913, %r1912, %r1912, 7;
	add.s32 	%r1914, %r1913, %r1657;
	add.s32 	%r1915, %r1914, -183980510;
	shf.l.wrap.b32 	%r1916, %r1915, %r1915, 12;
	add.s32 	%r1917, %r1916, -183980510;
	shf.l.wrap.b32 	%r1918, %r1917, %r1917, 8;
	add.s32 	%r1919, %r1918, %r1662;
	add.s32 	%r1920, %r1919, -183980510;
	shf.l.wrap.b32 	%r1921, %r1920, %r1920, 9;
	add.s32 	%r1922, %r1921, -183980510;
	shf.l.wrap.b32 	%r1923, %r1922, %r1922, 11;
	add.s32 	%r1924, %r1923, -183980254;
	shf.l.wrap.b32 	%r1925, %r1924, %r1924, 7;
	add.s32 	%r1926, %r1925, -183980510;
	shf.l.wrap.b32 	%r1927, %r1926, %r1926, 7;
	add.s32 	%r1928, %r1927, -183980382;
	shf.l.wrap.b32 	%r1929, %r1928, %r1928, 12;
	add.s32 	%r1930, %r1929, -183980510;
	shf.l.wrap.b32 	%r1931, %r1930, %r1930, 7;
	add.s32 	%r1932, %r1931, %r1661;
	add.s32 	%r1933, %r1932, -183980510;
	shf.l.wrap.b32 	%r1934, %r1933, %r1933, 6;
	add.s32 	%r1935, %r1934, -183980510;
	shf.l.wrap.b32 	%r1936, %r1935, %r1935, 15;
	add.s32 	%r1937, %r1936, %r1658;
	add.s32 	%r1938, %r1937, -183980510;
	shf.l.wrap.b32 	%r1939, %r1938, %r1938, 13;
	add.s32 	%r1940, %r1939, %r1659;
	add.s32 	%r1941, %r1940, -183980510;
	shf.l.wrap.b32 	%r1942, %r1941, %r1941, 11;
	add.s32 	%r1943, %r1942, 2107806568;
	shf.l.wrap.b32 	%r1944, %r1943, %r1943, 9;
	add.s32 	%r1945, %r1944, %r1662;
	add.s32 	%r1946, %r1945, 2107806568;
	shf.l.wrap.b32 	%r1947, %r1946, %r1946, 7;
	add.s32 	%r1948, %r1947, %r1658;
	add.s32 	%r1949, %r1948, 2107806568;
	shf.l.wrap.b32 	%r1950, %r1949, %r1949, 15;
	add.s32 	%r1951, %r1950, %r1660;
	add.s32 	%r1952, %r1951, 2107806568;
	shf.l.wrap.b32 	%r1953, %r1952, %r1952, 11;
	add.s32 	%r1954, %r1953, %r1664;
	add.s32 	%r1955, %r1954, 2107806568;
	shf.l.wrap.b32 	%r1956, %r1955, %r1955, 8;
	add.s32 	%r1957, %r1956, 2107806824;
	shf.l.wrap.b32 	%r1958, %r1957, %r1957, 6;
	add.s32 	%r1959, %r1958, %r1663;
	add.s32 	%r1960, %r1959, 2107806568;
	shf.l.wrap.b32 	%r1961, %r1960, %r1960, 6;
	add.s32 	%r1962, %r1961, 2107806568;
	shf.l.wrap.b32 	%r1963, %r1962, %r1962, 14;
	add.s32 	%r1964, %r1963, 2107806568;
	shf.l.wrap.b32 	%r1965, %r1964, %r1964, 12;
	add.s32 	%r1966, %r1965, 2107806696;
	shf.l.wrap.b32 	%r1967, %r1966, %r1966, 13;
	add.s32 	%r1968, %r1967, 2107806568;
	shf.l.wrap.b32 	%r1969, %r1968, %r1968, 5;
	add.s32 	%r1970, %r1969, %r1659;
	add.s32 	%r1971, %r1970, 2107806568;
	shf.l.wrap.b32 	%r1972, %r1971, %r1971, 14;
	add.s32 	%r1973, %r1972, 2107806568;
	shf.l.wrap.b32 	%r1974, %r1973, %r1973, 13;
	add.s32 	%r1975, %r1974, %r1657;
	add.s32 	%r1976, %r1975, 2107806568;
	shf.l.wrap.b32 	%r1977, %r1976, %r1976, 13;
	add.s32 	%r1978, %r1977, %r1661;
	add.s32 	%r1979, %r1978, 2107806568;
	shf.l.wrap.b32 	%r1980, %r1979, %r1979, 7;
	add.s32 	%r1981, %r1980, 2107806568;
	shf.l.wrap.b32 	%r1982, %r1981, %r1981, 5;
	add.s32 	%r1983, %r1982, 593144029;
	shf.l.wrap.b32 	%r1984, %r1983, %r1983, 15;
	add.s32 	%r1985, %r1984, %r1663;
	add.s32 	%r1986, %r1985, 593143901;
	shf.l.wrap.b32 	%r1987, %r1986, %r1986, 5;
	add.s32 	%r1988, %r1987, %r1661;
	add.s32 	%r1989, %r1988, 593143901;
	shf.l.wrap.b32 	%r1990, %r1989, %r1989, 8;
	add.s32 	%r1991, %r1990, %r1658;
	add.s32 	%r1992, %r1991, 593143901;
	shf.l.wrap.b32 	%r1993, %r1992, %r1992, 11;
	add.s32 	%r1994, %r1993, %r1660;
	add.s32 	%r1995, %r1994, 593143901;
	shf.l.wrap.b32 	%r1996, %r1995, %r1995, 14;
	add.s32 	%r1997, %r1996, 593143901;
	shf.l.wrap.b32 	%r1998, %r1997, %r1997, 14;
	add.s32 	%r1999, %r1998, 593143901;
	shf.l.wrap.b32 	%r2000, %r1999, %r1999, 6;
	add.s32 	%r2001, %r2000, %r1657;
	add.s32 	%r2002, %r2001, 593143901;
	shf.l.wrap.b32 	%r2003, %r2002, %r2002, 14;
	add.s32 	%r2004, %r2003, %r1662;
	add.s32 	%r2005, %r2004, 593143901;
	shf.l.wrap.b32 	%r2006, %r2005, %r2005, 6;
	add.s32 	%r2007, %r2006, 593143901;
	shf.l.wrap.b32 	%r2008, %r2007, %r2007, 9;
	add.s32 	%r2009, %r2008, %r1659;
	add.s32 	%r2010, %r2009, 593143901;
	shf.l.wrap.b32 	%r2011, %r2010, %r2010, 12;
	add.s32 	%r2012, %r2011, 593143901;
	shf.l.wrap.b32 	%r2013, %r2012, %r2012, 9;
	add.s32 	%r2014, %r2013, 593143901;
	shf.l.wrap.b32 	%r2015, %r2014, %r2014, 12;
	add.s32 	%r2016, %r2015, %r1664;
	add.s32 	%r2017, %r2016, 593143901;
	shf.l.wrap.b32 	%r2018, %r2017, %r2017, 5;
	add.s32 	%r2019, %r2018, 593143901;
	shf.l.wrap.b32 	%r2020, %r2019, %r2019, 15;
	add.s32 	%r2021, %r2020, 593144157;
	shf.l.wrap.b32 	%r2022, %r2021, %r2021, 8;
	add.s32 	%r2023, %r2022, 2004318071;
	shf.l.wrap.b32 	%r2024, %r2023, %r2023, 8;
	add.s32 	%r2025, %r2024, 2004318071;
	shf.l.wrap.b32 	%r2026, %r2025, %r2025, 5;
	add.s32 	%r2027, %r2026, 2004318071;
	shf.l.wrap.b32 	%r2028, %r2027, %r2027, 12;
	add.s32 	%r2029, %r2028, %r1661;
	add.s32 	%r2030, %r2029, 2004318071;
	shf.l.wrap.b32 	%r2031, %r2030, %r2030, 9;
	add.s32 	%r2032, %r2031, %r1658;
	add.s32 	%r2033, %r2032, 2004318071;
	shf.l.wrap.b32 	%r2034, %r2033, %r2033, 12;
	add.s32 	%r2035, %r2034, %r1662;
	add.s32 	%r2036, %r2035, 2004318071;
	shf.l.wrap.b32 	%r2037, %r2036, %r2036, 5;
	add.s32 	%r2038, %r2037, 2004318199;
	shf.l.wrap.b32 	%r2039, %r2038, %r2038, 14;
	add.s32 	%r2040, %r2039, %r1664;
	add.s32 	%r2041, %r2040, 2004318071;
	shf.l.wrap.b32 	%r2042, %r2041, %r2041, 6;
	add.s32 	%r2043, %r2042, %r1663;
	add.s32 	%r2044, %r2043, 2004318071;
	shf.l.wrap.b32 	%r2045, %r2044, %r2044, 8;
	add.s32 	%r2046, %r2045, %r1659;
	add.s32 	%r2047, %r2046, 2004318071;
	shf.l.wrap.b32 	%r2048, %r2047, %r2047, 13;
	add.s32 	%r2049, %r2048, 2004318071;
	shf.l.wrap.b32 	%r2050, %r2049, %r2049, 6;
	add.s32 	%r2051, %r2050, 2004318327;
	shf.l.wrap.b32 	%r2052, %r2051, %r2051, 5;
	add.s32 	%r2053, %r2052, %r1657;
	add.s32 	%r2054, %r2053, 2004318071;
	shf.l.wrap.b32 	%r2055, %r2054, %r2054, 15;
	add.s32 	%r2056, %r2055, %r1660;
	add.s32 	%r2057, %r2056, 2004318071;
	shf.l.wrap.b32 	%r2058, %r2057, %r2057, 13;
	add.s32 	%r2059, %r2058, 2004318071;
	shf.l.wrap.b32 	%r2060, %r2059, %r2059, 11;
	add.s32 	%r2061, %r2060, 2004318071;
	shf.l.wrap.b32 	%r2062, %r2061, %r2061, 11;
	add.s32 	%r2063, %r2062, 815201634;
	add.s32 	%r2064, %r1863, -1009589777;
	shr.u32 	%r2065, %r2063, 8;
	shr.u32 	%r2066, %r2063, 16;
	shr.u32 	%r2067, %r2063, 24;
	shr.u32 	%r2068, %r2064, 8;
	shr.u32 	%r2069, %r2064, 16;
	shr.u32 	%r2070, %r2064, 24;
	cvta.to.global.u64 	%rd15755, %rd15758;
	mad.lo.s64 	%rd15756, %rd718, 20, %rd15755;
	mov.b16 	%rs4, 253;
	st.global.u8 	[%rd15756], %rs4;
	mov.b16 	%rs5, 220;
	st.global.u8 	[%rd15756+1], %rs5;
	mov.b16 	%rs6, 186;
	st.global.u8 	[%rd15756+2], %rs6;
	mov.b16 	%rs7, 152;
	st.global.u8 	[%rd15756+3], %rs7;
	mov.b16 	%rs8, 234;
	st.global.u8 	[%rd15756+4], %rs8;
	mov.b16 	%rs9, 133;
	st.global.u8 	[%rd15756+5], %rs9;
	mov.b16 	%rs10, 31;
	st.global.u8 	[%rd15756+6], %rs10;
	mov.b16 	%rs11, 185;
	st.global.u8 	[%rd15756+7], %rs11;
	st.global.u8 	[%rd15756+8], %r2063;
	st.global.u8 	[%rd15756+9], %r2065;
	st.global.u8 	[%rd15756+10], %r2066;
	st.global.u8 	[%rd15756+11], %r2067;
	st.global.u8 	[%rd15756+12], %r2064;
	st.global.u8 	[%rd15756+13], %r2068;
	st.global.u8 	[%rd15756+14], %r2069;
	st.global.u8 	[%rd15756+15], %r2070;
	mov.b16 	%rs12, 136;
	st.global.u8 	[%rd15756+16], %rs12;
	mov.b16 	%rs13, 171;
	st.global.u8 	[%rd15756+17], %rs13;
	mov.b16 	%rs14, 205;
	st.global.u8 	[%rd15756+18], %rs14;
	mov.b16 	%rs15, 239;
	st.global.u8 	[%rd15756+19], %rs15;
$L__BB0_474:
	ret;

}


// ===== COMPILED SASS (sm_100) =====

	.target	sm_100

	.elftype	@"ET_EXEC"


//--------------------- .note.nv.tkinfo           --------------------------
	.section	.note.nv.tkinfo,"",@"SHT_NOTE"
	.sectionflags	@"SHF_NOTE_NV_TKINFO"
	.tkinfo
        /*0018*/ 	.word	0x00000002
        /*0030*/ 	.string	""
        /*0030*/ 	.string	"ptxas"
        /*0030*/ 	.string	"Cuda compilation tools, release 13.0, V13.0.88"
        /*0030*/ 	.string	"Build cuda_13.0.r13.0/compiler.36424714_0"
        /*0030*/ 	.string	"-arch sm_100 -m 64 "



//--------------------- .note.nv.cuinfo           --------------------------
	.section	.note.nv.cuinfo,"",@"SHT_NOTE"
	.sectionflags	@"SHF_NOTE_NV_CUINFO"
        /*0018*/ 	.short	0x0002
        /*001a*/ 	.short	0x0064
        /*001c*/ 	.short	0x0082
	.zero		2


//--------------------- .nv.info                  --------------------------
	.section	.nv.info,"",@"SHT_CUDA_INFO"
	.align	4


	//----- nvinfo : EIATTR_REGCOUNT
	.align		4
        /*0000*/ 	.byte	0x04, 0x2f
        /*0002*/ 	.short	(.L_4 - .L_3)
	.align		4
.L_3:
        /*0004*/ 	.word	index@(_Z18pubkey_hash_kernelPKhPhS1_m)
        /*0008*/ 	.word	0x00000070


	//----- nvinfo : EIATTR_FRAME_SIZE
	.align		4
.L_4:
        /*000c*/ 	.byte	0x04, 0x11
        /*000e*/ 	.short	(.L_6 - .L_5)
	.align		4
.L_5:
        /*0010*/ 	.word	index@(_Z18pubkey_hash_kernelPKhPhS1_m)
        /*0014*/ 	.word	0x00000120


	//----- nvinfo : EIATTR_MIN_STACK_SIZE
	.align		4
.L_6:
        /*0018*/ 	.byte	0x04, 0x12
        /*001a*/ 	.short	(.L_8 - .L_7)
	.align		4
.L_7:
        /*001c*/ 	.word	index@(_Z18pubkey_hash_kernelPKhPhS1_m)
        /*0020*/ 	.word	0x00000120
.L_8:


//--------------------- .nv.compat                --------------------------
	.section	.nv.compat,"",@"SHT_CUDA_COMPAT_INFO"
	.align	4
        /*0000*/ 	.byte	0x02, 0x09, 0x00, 0x00, 0x02, 0x02, 0x01, 0x00, 0x02, 0x05, 0x05, 0x00, 0x03, 0x07, 0x01, 0x01
        /*0010*/ 	.byte	0x02, 0x03, 0x00, 0x00, 0x02, 0x06, 0x01, 0x00, 0x04, 0x0b, 0x08, 0x00, 0x09, 0x00, 0x00, 0x00
        /*0020*/ 	.byte	0x00, 0x00, 0x00, 0x00


//--------------------- .nv.info._Z18pubkey_hash_kernelPKhPhS1_m --------------------------
	.section	.nv.info._Z18pubkey_hash_kernelPKhPhS1_m,"",@"SHT_CUDA_INFO"
	.sectionflags	@""
	.align	4


	//----- nvinfo : EIATTR_CUDA_API_VERSION
	.align		4
        /*0000*/ 	.byte	0x04, 0x37
        /*0002*/ 	.short	(.L_10 - .L_9)
.L_9:
        /*0004*/ 	.word	0x00000082


	//----- nvinfo : EIATTR_KPARAM_INFO
	.align		4
.L_10:
        /*0008*/ 	.byte	0x04, 0x17
        /*000a*/ 	.short	(.L_12 - .L_11)
.L_11:
        /*000c*/ 	.word	0x00000000
        /*0010*/ 	.short	0x0003
        /*0012*/ 	.short	0x0018
        /*0014*/ 	.byte	0x00, 0xf0, 0x21, 0x00


	//----- nvinfo : EIATTR_KPARAM_INFO
	.align		4
.L_12:
        /*0018*/ 	.byte	0x04, 0x17
        /*001a*/ 	.short	(.L_14 - .L_13)
.L_13:
        /*001c*/ 	.word	0x00000000
        /*0020*/ 	.short	0x0002
        /*0022*/ 	.short	0x0010
        /*0024*/ 	.byte	0x00, 0xf5, 0x21, 0x00


	//----- nvinfo : EIATTR_KPARAM_INFO
	.align		4
.L_14:
        /*0028*/ 	.byte	0x04, 0x17
        /*002a*/ 	.short	(.L_16 - .L_15)
.L_15:
        /*002c*/ 	.word	0x00000000
        /*0030*/ 	.short	0x0001
        /*0032*/ 	.short	0x0008
        /*0034*/ 	.byte	0x00, 0xf5, 0x21, 0x00


	//----- nvinfo : EIATTR_KPARAM_INFO
	.align		4
.L_16:
        /*0038*/ 	.byte	0x04, 0x17
        /*003a*/ 	.short	(.L_18 - .L_17)
.L_17:
        /*003c*/ 	.word	0x00000000
        /*0040*/ 	.short	0x0000
        /*0042*/ 	.short	0x0000
        /*0044*/ 	.byte	0x00, 0xf5, 0x21, 0x00


	//----- nvinfo : EIATTR_SPARSE_MMA_MASK
	.align		4
.L_18:
        /*0048*/ 	.byte	0x03, 0x50
        /*004a*/ 	.short	0x0000


	//----- nvinfo : EIATTR_MAXREG_COUNT
	.align		4
        /*004c*/ 	.byte	0x03, 0x1b
        /*004e*/ 	.short	0x00ff


	//----- nvinfo : EIATTR_MERCURY_ISA_VERSION
	.align		4
        /*0050*/ 	.byte	0x03, 0x5f
        /*0052*/ 	.short	0x0101


	//----- nvinfo : EIATTR_VRC_CTA_INIT_COUNT
	.align		4
        /*0054*/ 	.byte	0x02, 0x4a
	.zero		1
	.zero		1


	//----- nvinfo : EIATTR_EXIT_INSTR_OFFSETS
	.align		4
        /*0058*/ 	.byte	0x04, 0x1c
        /*005a*/ 	.short	(.L_20 - .L_19)


	//   ....[0]....
.L_19:
        /*005c*/ 	.word	0x000000a0


	//   ....[1]....
        /*0060*/ 	.word	0x0003c800


	//----- nvinfo : EIATTR_CRS_STACK_SIZE
	.align		4
.L_20:
        /*0064*/ 	.byte	0x04, 0x1e
        /*0066*/ 	.short	(.L_22 - .L_21)
.L_21:
        /*0068*/ 	.word	0x00000000


	//----- nvinfo : EIATTR_CBANK_PARAM_SIZE
	.align		4
.L_22:
        /*006c*/ 	.byte	0x03, 0x19
        /*006e*/ 	.short	0x0020


	//----- nvinfo : EIATTR_PARAM_CBANK
	.align		4
        /*0070*/ 	.byte	0x04, 0x0a
        /*0072*/ 	.short	(.L_24 - .L_23)
	.align		4
.L_23:
        /*0074*/ 	.word	index@(.nv.constant0._Z18pubkey_hash_kernelPKhPhS1_m)
        /*0078*/ 	.short	0x0380
        /*007a*/ 	.short	0x0020


	//----- nvinfo : EIATTR_SW_WAR
	.align		4
.L_24:
        /*007c*/ 	.byte	0x04, 0x36
        /*007e*/ 	.short	(.L_26 - .L_25)
.L_25:
        /*0080*/ 	.word	0x00000008
.L_26:


//--------------------- .nv.callgraph             --------------------------
	.section	.nv.callgraph,"",@"SHT_CUDA_CALLGRAPH"
	.align	4
	.sectionentsize	8
	.align		4
        /*0000*/ 	.word	0x00000000
	.align		4
        /*0004*/ 	.word	0xffffffff
	.align		4
        /*0008*/ 	.word	0x00000000
	.align		4
        /*000c*/ 	.word	0xfffffffe
	.align		4
        /*0010*/ 	.word	0x00000000
	.align		4
        /*0014*/ 	.word	0xfffffffd
	.align		4
        /*0018*/ 	.word	0x00000000
	.align		4
        /*001c*/ 	.word	0xfffffffc


//--------------------- .nv.constant3             --------------------------
	.section	.nv.constant3,"a",@progbits
	.align	4
.nv.constant3:
	.type		GX,@object
	.size		GX,(GY - GX)
GX:
        /*0000*/ 	.byte	0x98, 0x17, 0xf8, 0x16, 0x5b, 0x81, 0xf2, 0x59, 0xd9, 0x28, 0xce, 0x2d, 0xdb, 0xfc, 0x9b, 0x02
        /*0010*/ 	.byte	0x07, 0x0b, 0x87, 0xce, 0x95, 0x62, 0xa0, 0x55, 0xac, 0xbb, 0xdc, 0xf9, 0x7e, 0x66, 0xbe, 0x79
	.type		GY,@object
	.size		GY,(.L_1 - GY)
GY:
        /*0020*/ 	.byte	0xb8, 0xd4, 0x10, 0xfb, 0x8f, 0xd0, 0x47, 0x9c, 0x19, 0x54, 0x85, 0xa6, 0x48, 0xb4, 0x17, 0xfd
        /*0030*/ 	.byte	0xa8, 0x08, 0x11, 0x0e, 0xfc, 0xfb, 0xa4, 0x5d, 0x65, 0xc4, 0xa3, 0x26, 0x77, 0xda, 0x3a, 0x48
.L_1:


//--------------------- .nv.constant4             --------------------------
	.section	.nv.constant4,"a",@progbits
	.align	8
	.align		8
.nv.constant4:
        /*0000*/ 	.dword	K256


//--------------------- .text._Z18pubkey_hash_kernelPKhPhS1_m --------------------------
	.section	.text._Z18pubkey_hash_kernelPKhPhS1_m,"ax",@progbits
	.align	128
        .global         _Z18pubkey_hash_kernelPKhPhS1_m
        .type           _Z18pubkey_hash_kernelPKhPhS1_m,@function
        .size           _Z18pubkey_hash_kernelPKhPhS1_m,(.L_x_155 - _Z18pubkey_hash_kernelPKhPhS1_m)
        .other          _Z18pubkey_hash_kernelPKhPhS1_m,@"STO_CUDA_ENTRY STV_DEFAULT"
_Z18pubkey_hash_kernelPKhPhS1_m:
.text._Z18pubkey_hash_kernelPKhPhS1_m:
[----:B------:R-:W0:Y:S01]  /*0000*/  LDC R1, c[0x0][0x37c] ;  /* 0x0000df00ff017b82 */ /* 0x000e220000000800 */
[----:B------:R-:W1:Y:S07]  /*0010*/  S2R R3, SR_TID.X ;  /* 0x0000000000037919 */ /* 0x000e6e0000002100 */
[----:B------:R-:W1:Y:S01]  /*0020*/  S2UR UR4, SR_CTAID.X ;  /* 0x00000000000479c3 */ /* 0x000e620000002500 */
[----:B------:R-:W2:Y:S01]  /*0030*/  LDCU.64 UR6, c[0x0][0x398] ;  /* 0x00007300ff0677ac */ /* 0x000ea20008000a00 */
[----:B0-----:R-:W-:-:S04]  /*0040*/  VIADD R1, R1, 0xfffffee0 ;  /* 0xfffffee001017836 */ /* 0x001fc80000000000 */
[----:B------:R-:W-:Y:S02]  /*0050*/  IMAD.MOV.U32 R0, RZ, RZ, R1 ;  /* 0x000000ffff007224 */ /* 0x000fe400078e0001 */
[----:B------:R-:W1:Y:S02]  /*0060*/  LDC R12, c[0x0][0x360] ;  /* 0x0000d800ff0c7b82 */ /* 0x000e640000000800 */
[----:B-1----:R-:W-:-:S05]  /*0070*/  IMAD R12, R12, UR4, R3 ;  /* 0x000000040c0c7c24 */ /* 0x002fca000f8e0203 */
[----:B--2---:R-:W-:-:S04]  /*0080*/  ISETP.GE.U32.AND P0, PT, R12, UR6, PT ;  /* 0x000000060c007c0c */ /* 0x004fc8000bf06070 */
[----:B------:R-:W-:-:S13]  /*0090*/  ISETP.GE.U32.AND.EX P0, PT, RZ, UR7, PT, P0 ;  /* 0x00000007ff007c0c */ /* 0x000fda000bf06100 */
[----:B------:R-:W-:Y:S05]  /*00a0*/  @P0 EXIT ;  /* 0x000000000000094d */ /* 0x000fea0003800000 */
[----:B------:R-:W0:Y:S01]  /*00b0*/  LDC.64 R2, c[0x0][0x380] ;  /* 0x0000e000ff027b82 */ /* 0x000e220000000a00 */
[----:B------:R-:W0:Y:S02]  /*00c0*/  LDCU.64 UR6, c[0x0][0x358] ;  /* 0x00006b00ff0677ac */ /* 0x000e240008000a00 */
[----:B0-----:R-:W2:Y:S04]  /*00d0*/  LDG.E.U8 R6, desc[UR6][R2.64+0xd] ;  /* 0x00000d0602067981 */ /* 0x001ea8000c1e1100 */
[----:B------:R-:W2:Y:S04]  /*00e0*/  LDG.E.U8 R7, desc[UR6][R2.64+0xc] ;  /* 0x00000c0602077981 */ /* 0x000ea8000c1e1100 */
[----:B------:R-:W3:Y:S04]  /*00f0*/  LDG.E.U8 R4, desc[UR6][R2.64+0xf] ;  /* 0x00000f0602047981 */ /* 0x000ee8000c1e1100 */
[----:B------:R-:W3:Y:S04]  /*0100*/  LDG.E.U8 R5, desc[UR6][R2.64+0xe] ;  /* 0x00000e0602057981 */ /* 0x000ee8000c1e1100 */
[----:B------:R-:W4:Y:S04]  /*0110*/  LDG.E.U8 R8, desc[UR6][R2.64+0xb] ;  /* 0x00000b0602087981 */ /* 0x000f28000c1e1100 */
[----:B------:R-:W4:Y:S04]  /*0120*/  LDG.E.U8 R9, desc[UR6][R2.64+0xa] ;  /* 0x00000a0602097981 */ /* 0x000f28000c1e1100 */
[----:B------:R-:W5:Y:S04]  /*0130*/  LDG.E.U8 R10, desc[UR6][R2.64+0x9] ;  /* 0x00000906020a7981 */ /* 0x000f68000c1e1100 */
        /* <DEDUP_REMOVED lines=24> */
[----:B------:R0:W5:Y:S01]  /*02c0*/  LDG.E.U8 R36, desc[UR6][R2.64+0x10] ;  /* 0x0000100602247981 */ /* 0x000162000c1e1100 */
[----:B------:R-:W-:Y:S01]  /*02d0*/  BSSY.RECONVERGENT B0, `(.L_x_0) ;  /* 0x0000028000007945 */ /* 0x000fe20003800200 */
[----:B0-----:R-:W-:Y:S01]  /*02e0*/  MOV R2, R12 ;  /* 0x0000000c00027202 */ /* 0x001fe20000000f00 */
[----:B------:R-:W-:Y:S01]  /*02f0*/  IMAD.MOV.U32 R12, RZ, RZ, 0x1f ;  /* 0x0000001fff0c7424 */ /* 0x000fe200078e00ff */
[----:B--2---:R-:W-:-:S02]  /*0300*/  PRMT R7, R7, 0x3340, R6 ;  /* 0x0000334007077816 */ /* 0x004fc40000000006 */
[----:B---3--:R-:W-:-:S04]  /*0310*/  PRMT R4, R5, 0x3340, R4 ;  /* 0x0000334005047816 */ /* 0x008fc80000000004 */
[----:B------:R-:W-:Y:S02]  /*0320*/  PRMT R7, R7, 0x5410, R4 ;  /* 0x0000541007077816 */ /* 0x000fe40000000004 */
[----:B----4-:R-:W-:Y:S02]  /*0330*/  PRMT R6, R9, 0x3340, R8 ;  /* 0x0000334009067816 */ /* 0x010fe40000000008 */
[----:B-----5:R-:W-:-:S04]  /*0340*/  PRMT R11, R11, 0x3340, R10 ;  /* 0x000033400b0b7816 */ /* 0x020fc8000000000a */
[----:B------:R-:W-:Y:S02]  /*0350*/  PRMT R6, R11, 0x5410, R6 ;  /* 0x000054100b067816 */ /* 0x000fe40000000006 */
[----:B------:R-:W-:Y:S02]  /*0360*/  PRMT R5, R14, 0x3340, R13 ;  /* 0x000033400e057816 */ /* 0x000fe4000000000d */
[----:B------:R-:W-:-:S04]  /*0370*/  PRMT R16, R16, 0x3340, R15 ;  /* 0x0000334010107816 */ /* 0x000fc8000000000f */
        /* <DEDUP_REMOVED lines=15> */
[----:B------:R-:W-:Y:S01]  /*0470*/  PRMT R8, R35, 0x5410, R8 ;  /* 0x0000541023087816 */ /* 0x000fe20000000008 */
[----:B------:R0:W-:Y:S04]  /*0480*/  STL.128 [R1+0x100], R4 ;  /* 0x0001000401007387 */ /* 0x0001e80000100c00 */
[----:B------:R0:W-:Y:S02]  /*0490*/  STL.128 [R1+0x110], R8 ;  /* 0x0001100801007387 */ /* 0x0001e40000100c00 */
.L_x_1:
[----:B0-----:R-:W-:-:S05]  /*04a0*/  IMAD.IADD R6, R1, 0x1, R12 ;  /* 0x0000000101067824 */ /* 0x001fca00078e020c */
[----:B------:R-:W2:Y:S01]  /*04b0*/  LDL.U8 R3, [R6+0x100] ;  /* 0x0001000006037983 */ /* 0x000ea20000100000 */
[----:B------:R-:W-:Y:S02]  /*04c0*/  LOP3.LUT R4, R2, 0xff, RZ, 0xc0, !PT ;  /* 0x000000ff02047812 */ /* 0x000fe400078ec0ff */
[----:B------:R-:W-:Y:S02]  /*04d0*/  SHF.R.U32.HI R2, RZ, 0x8, R2 ;  /* 0x00000008ff027819 */ /* 0x000fe40000011602 */
[C---:B------:R-:W-:Y:S01]  /*04e0*/  ISETP.NE.AND P0, PT, R12.reuse, RZ, PT ;  /* 0x000000ff0c00720c */ /* 0x040fe20003f05270 */
[----:B------:R-:W-:Y:S01]  /*04f0*/  VIADD R12, R12, 0xffffffff ;  /* 0xffffffff0c0c7836 */ /* 0x000fe20000000000 */
[----:B--2---:R-:W-:-:S04]  /*0500*/  IADD3 R3, PT, PT, R3, R4, RZ ;  /* 0x0000000403037210 */ /* 0x004fc80007ffe0ff */
[----:B------:R-:W-:Y:S01]  /*0510*/  LEA.HI R2, R3, R2, RZ, 0x18 ;  /* 0x0000000203027211 */ /* 0x000fe200078fc0ff */
[----:B------:R1:W-:Y:S03]  /*0520*/  STL.U8 [R6+0x100], R3 ;  /* 0x0001000306007387 */ /* 0x0003e60000100000 */
[----:B------:R-:W-:-:S13]  /*0530*/  ISETP.NE.AND P1, PT, R2, RZ, PT ;  /* 0x000000ff0200720c */ /* 0x000fda0003f25270 */
[----:B-1----:R-:W-:Y:S05]  /*0540*/  @P0 BRA P1, `(.L_x_1) ;  /* 0xfffffffc00d40947 */ /* 0x002fea000083ffff */
[----:B------:R-:W-:Y:S05]  /*0550*/  BSYNC.RECONVERGENT B0 ;  /* 0x0000000000007941 */ /* 0x000fea0003800200 */
.L_x_0:
[----:B------:R-:W-:Y:S01]  /*0560*/  HFMA2 R44, -RZ, RZ, 0, 0 ;  /* 0x00000000ff2c7431 */ /* 0x000fe200000001ff */
[----:B------:R-:W-:Y:S02]  /*0570*/  CS2R R24, SRZ ;  /* 0x0000000000187805 */ /* 0x000fe4000001ff00 */
[----:B------:R-:W-:Y:S02]  /*0580*/  CS2R R22, SRZ ;  /* 0x0000000000167805 */ /* 0x000fe4000001ff00 */
[----:B------:R-:W-:Y:S01]  /*0590*/  CS2R R20, SRZ ;  /* 0x0000000000147805 */ /* 0x000fe2000001ff00 */
[----:B------:R-:W-:Y:S02]  /*05a0*/  IMAD.MOV.U32 R43, RZ, RZ, RZ ;  /* 0x000000ffff2b7224 */ /* 0x000fe400078e00ff */
[----:B------:R-:W-:-:S07]  /*05b0*/  IMAD.MOV.U32 R2, RZ, RZ, RZ ;  /* 0x000000ffff027224 */ /* 0x000fce00078e00ff */
.L_x_70:
[----:B------:R-:W-:Y:S01]  /*05c0*/  IADD3 R3, PT, PT, R1, 0x1f, -R2 ;  /* 0x0000001f01037810 */ /* 0x000fe20007ffe802 */
[----:B------:R-:W0:Y:S01]  /*05d0*/  LDCU.128 UR8, c[0x3][URZ] ;  /* 0x00c00000ff0877ac */ /* 0x000e220008000c00 */
[----:B------:R-:W1:Y:S04]  /*05e0*/  LDCU.128 UR12, c[0x3][0x10] ;  /* 0x00c00200ff0c77ac */ /* 0x000e680008000c00 */
[----:B------:R-:W5:Y:S01]  /*05f0*/  LDL.U8 R3, [R3+0x100] ;  /* 0x0001000003037983 */ /* 0x000f620000100000 */
[----:B------:R-:W-:Y:S01]  /*0600*/  VIADD R2, R2, 0x1 ;  /* 0x0000000102027836 */ /* 0x000fe20000000000 */
[----:B------:R-:W2:Y:S04]  /*0610*/  LDCU.128 UR16, c[0x3][0x20] ;  /* 0x00c00400ff1077ac */ /* 0x000ea80008000c00 */
[----:B------:R-:W-:Y:S01]  /*0620*/  ISETP.NE.AND P1, PT, R2, 0x20, PT ;  /* 0x000000200200780c */ /* 0x000fe20003f25270 */
[----:B------:R-:W3:Y:S01]  /*0630*/  LDCU.128 UR20, c[0x3][0x30] ;  /* 0x00c00600ff1477ac */ /* 0x000ee20008000c00 */
[----:B------:R-:W-:-:S11]  /*0640*/  UMOV UR27, 0x7 ;  /* 0x00000007001b7882 */ /* 0x000fd60000000000 */
.L_x_69:
[----:B------:R-:W-:Y:S01]  /*0650*/  LOP3.LUT R4, R20, R44, R43, 0xfe, !PT ;  /* 0x0000002c14047212 */ /* 0x000fe200078efe2b */
[----:B------:R-:W-:Y:S01]  /*0660*/  BSSY.RECONVERGENT B0, `(.L_x_2) ;  /* 0x0000ae1000007945 */ /* 0x000fe20003800200 */
[----:B------:R-:W-:Y:S02]  /*0670*/  CS2R R8, SRZ ;  /* 0x0000000000087805 */ /* 0x000fe4000001ff00 */
[----:B------:R-:W-:Y:S02]  /*0680*/  CS2R R10, SRZ ;  /* 0x00000000000a7805 */ /* 0x000fe4000001ff00 */
[----:B------:R-:W-:Y:S01]  /*0690*/  LOP3.LUT R4, R22, R4, R21, 0xfe, !PT ;  /* 0x0000000416047212 */ /* 0x000fe200078efe15 */
[----:B------:R-:W-:Y:S01]  /*06a0*/  IMAD.MOV.U32 R80, RZ, RZ, R62 ;  /* 0x000000ffff507224 */ /* 0x000fe200078e003e */
[----:B------:R-:W-:Y:S01]  /*06b0*/  MOV R77, R28 ;  /* 0x0000001c004d7202 */ /* 0x000fe20000000f00 */
[----:B------:R-:W-:Y:S01]  /*06c0*/  IMAD.MOV.U32 R83, RZ, RZ, R85 ;  /* 0x000000ffff537224 */ /* 0x000fe200078e0055 */
[----:B------:R-:W-:-:S02]  /*06d0*/  LOP3.LUT R6, R24, R4, R23, 0xfe, !PT ;  /* 0x0000000418067212 */ /* 0x000fc400078efe17 */
[----:B------:R-:W-:Y:S02]  /*06e0*/  CS2R R4, SRZ ;  /* 0x0000000000047805 */ /* 0x000fe4000001ff00 */
[----:B------:R-:W-:Y:S01]  /*06f0*/  MOV R84, R96 ;  /* 0x0000006000547202 */ /* 0x000fe20000000f00 */
[----:B------:R-:W-:Y:S01]  /*0700*/  IMAD.MOV.U32 R76, RZ, RZ, R101 ;  /* 0x000000ffff4c7224 */ /* 0x000fe200078e0065 */
[----:B------:R-:W-:Y:S02]  /*0710*/  LOP3.LUT P0, RZ, R6, R25, RZ, 0xfc, !PT ;  /* 0x0000001906ff7212 */ /* 0x000fe4000780fcff */
[----:B------:R-:W-:Y:S01]  /*0720*/  CS2R R6, SRZ ;  /* 0x0000000000067805 */ /* 0x000fe2000001ff00 */
[----:B------:R-:W-:Y:S01]  /*0730*/  IMAD.MOV.U32 R12, RZ, RZ, R82 ;  /* 0x000000ffff0c7224 */ /* 0x000fe200078e0052 */
[----:B------:R-:W-:Y:S01]  /*0740*/  MOV R79, R63 ;  /* 0x0000003f004f7202 */ /* 0x000fe20000000f00 */
[----:B------:R-:W-:Y:S01]  /*0750*/  IMAD.MOV.U32 R81, RZ, RZ, R45 ;  /* 0x000000ffff517224 */ /* 0x000fe200078e002d */
[----:B------:R-:W-:Y:S01]  /*0760*/  MOV R75, R13 ;  /* 0x0000000d004b7202 */ /* 0x000fe20000000f00 */
[----:B------:R-:W-:Y:S01]  /*0770*/  IMAD.MOV.U32 R70, RZ, RZ, R78 ;  /* 0x000000ffff467224 */ /* 0x000fe200078e004e */
[----:B------:R-:W-:Y:S01]  /*0780*/  MOV R53, R16 ;  /* 0x0000001000357202 */ /* 0x000fe20000000f00 */
[----:B------:R-:W-:Y:S01]  /*0790*/  IMAD.MOV.U32 R73, RZ, RZ, R14 ;  /* 0x000000ffff497224 */ /* 0x000fe200078e000e */
[----:B------:R-:W-:Y:S01]  /*07a0*/  MOV R105, R19 ;  /* 0x0000001300697202 */ /* 0x000fe20000000f00 */
[----:B------:R-:W-:-:S02]  /*07b0*/  IMAD.MOV.U32 R71, RZ, RZ, R15 ;  /* 0x000000ffff477224 */ /* 0x000fc400078e000f */
[----:B------:R-:W-:Y:S02]  /*07c0*/  IMAD.MOV.U32 R57, RZ, RZ, R17 ;  /* 0x000000ffff397224 */ /* 0x000fe400078e0011 */
[----:B------:R-:W-:Y:S01]  /*07d0*/  IMAD.MOV.U32 R55, RZ, RZ, R18 ;  /* 0x000000ffff377224 */ /* 0x000fe200078e0012 */
[----:B------:R-:W-:Y:S06]  /*07e0*/  @!P0 BRA `(.L_x_3) ;  /* 0x000000ac00208947 */ /* 0x000fec0003800000 */
[----:B------:R-:W-:Y:S02]  /*07f0*/  HFMA2 R7, -RZ, RZ, 0, 0 ;  /* 0x00000000ff077431 */ /* 0x000fe400000001ff */
[----:B------:R-:W-:Y:S01]  /*0800*/  IMAD.WIDE.U32 R48, R19, R19, RZ ;  /* 0x0000001313307225 */ /* 0x000fe200078e00ff */
[----:B------:R-:W-:-:S03]  /*0810*/  MOV R9, RZ ;  /* 0x000000ff00097202 */ /* 0x000fc60000000f00 */
[----:B------:R-:W-:Y:S01]  /*0820*/  HFMA2 R33, -RZ, RZ, 0, 0 ;  /* 0x00000000ff217431 */ /* 0x000fe200000001ff */
[----:B------:R-:W-:Y:S01]  /*0830*/  UMOV UR4, URZ ;  /* 0x000000ff00047c82 */ /* 0x000fe20008000000 */
[----:B------:R-:W-:Y:S01]  /*0840*/  IMAD.MOV.U32 R6, RZ, RZ, R49 ;  /* 0x000000ffff067224 */ /* 0x000fe200078e0031 */
[----:B------:R-:W-:Y:S01]  /*0850*/  LOP3.LUT R48, R48, 0xfffffffd, RZ, 0xc0, !PT ;  /* 0xfffffffd30307812 */ /* 0x000fe200078ec0ff */
[----:B------:R-:W-:Y:S01]  /*0860*/  IMAD.MOV.U32 R12, RZ, RZ, R45 ;  /* 0x000000ffff0c7224 */ /* 0x000fe200078e002d */
[----:B------:R-:W-:Y:S01]  /*0870*/  BSSY.RECONVERGENT B1, `(.L_x_4) ;  /* 0x00001b0000017945 */ /* 0x000fe20003800200 */
[----:B------:R-:W-:Y:S02]  /*0880*/  IMAD.MOV.U32 R55, RZ, RZ, RZ ;  /* 0x000000ffff377224 */ /* 0x000fe400078e00ff */
[----:B------:R-:W-:-:S04]  /*0890*/  IMAD.WIDE.U32 R6, R19, R18, R6 ;  /* 0x0000001213067225 */ /* 0x000fc800078e0006 */
[----:B------:R-:W-:Y:S02]  /*08a0*/  IMAD.MOV.U32 R8, RZ, RZ, R7 ;  /* 0x000000ffff087224 */ /* 0x000fe400078e0007 */
[----:B------:R-:W-:Y:S02]  /*08b0*/  IMAD.MOV.U32 R54, RZ, RZ, R6 ;  /* 0x000000ffff367224 */ /* 0x000fe400078e0006 */
[----:B------:R-:W-:-:S04]  /*08c0*/  IMAD.WIDE.U32 R4, R12, R12, RZ ;  /* 0x0000000c0c047225 */ /* 0x000fc800078e00ff */
[----:B------:R-:W-:Y:S01]  /*08d0*/  IMAD.WIDE.U32 R6, R19, R17, R8 ;  /* 0x0000001113067225 */ /* 0x000fe200078e0008 */
[----:B------:R-:W-:-:S03]  /*08e0*/  MOV R8, R5 ;  /* 0x0000000500087202 */ /* 0x000fc60000000f00 */
[----:B------:R-:W-:-:S04]  /*08f0*/  IMAD.WIDE.U32 R54, R19, R18, R54 ;  /* 0x0000001213367225 */ /* 0x000fc800078e0036 */
[----:B------:R-:W-:Y:S01]  /*0900*/  IMAD.MOV.U32 R11, RZ, RZ, R63 ;  /* 0x000000ffff0b7224 */ /* 0x000fe200078e003f */
[----:B------:R-:W-:Y:S01]  /*0910*/  IADD3 R30, P0, PT, R6, R55, RZ ;  /* 0x00000037061e7210 */ /* 0x000fe20007f1e0ff */
[----:B------:R-:W-:Y:S02]  /*0920*/  IMAD.MOV.U32 R6, RZ, RZ, R7 ;  /* 0x000000ffff067224 */ /* 0x000fe400078e0007 */
[----:B------:R-:W-:Y:S01]  /*0930*/  IMAD.WIDE.U32 R8, R12, R11, R8 ;  /* 0x0000000b0c087225 */ /* 0x000fe200078e0008 */
[----:B------:R-:W-:-:S03]  /*0940*/  IADD3.X R31, PT, PT, RZ, RZ, RZ, P0, !PT ;  /* 0x000000ffff1f7210 */ /* 0x000fc600007fe4ff */
[----:B------:R-:W-:Y:S02]  /*0950*/  IMAD.MOV.U32 R7, RZ, RZ, RZ ;  /* 0x000000ffff077224 */ /* 0x000fe400078e00ff */
[----:B------:R-:W-:Y:S02]  /*0960*/  IMAD.MOV.U32 R10, RZ, RZ, R82 ;  /* 0x000000ffff0a7224 */ /* 0x000fe400078e0052 */
[----:B------:R-:W-:Y:S01]  /*0970*/  IMAD.MOV.U32 R32, RZ, RZ, R9 ;  /* 0x000000ffff207224 */ /* 0x000fe200078e0009 */
[----:B------:R-:W-:Y:S01]  /*0980*/  MOV R9, R101 ;  /* 0x0000006500097202 */ /* 0x000fe20000000f00 */
[----:B------:R-:W-:Y:S01]  /*0990*/  IMAD.MOV.U32 R26, RZ, RZ, R8 ;  /* 0x000000ffff1a7224 */ /* 0x000fe200078e0008 */
[----:B------:R-:W-:Y:S01]  /*09a0*/  MOV R8, R96 ;  /* 0x0000006000087202 */ /* 0x000fe20000000f00 */
[----:B------:R-:W-:Y:S02]  /*09b0*/  IMAD.MOV.U32 R27, RZ, RZ, RZ ;  /* 0x000000ffff1b7224 */ /* 0x000fe400078e00ff */
[----:B------:R-:W-:-:S04]  /*09c0*/  IMAD.WIDE.U32 R6, R19, R16, R6 ;  /* 0x0000001013067225 */ /* 0x000fc800078e0006 */
[----:B------:R-:W-:-:S04]  /*09d0*/  IMAD.WIDE.U32 R30, R18, R18, R30 ;  /* 0x00000012121e7225 */ /* 0x000fc800078e001e */
[----:B------:R-:W-:Y:S01]  /*09e0*/  IMAD.WIDE.U32 R32, R12, R10, R32 ;  /* 0x0000000a0c207225 */ /* 0x000fe200078e0020 */
[----:B------:R-:W-:-:S03]  /*09f0*/  IADD3 R34, P0, PT, R6, R31, RZ ;  /* 0x0000001f06227210 */ /* 0x000fc60007f1e0ff */
[----:B------:R-:W-:Y:S01]  /*0a00*/  IMAD.WIDE.U32 R26, R12, R11, R26 ;  /* 0x0000000b0c1a7225 */ /* 0x000fe200078e001a */
[----:B------:R-:W-:-:S03]  /*0a10*/  IADD3.X R35, PT, PT, RZ, RZ, RZ, P0, !PT ;  /* 0x000000ffff237210 */ /* 0x000fc600007fe4ff */
[----:B------:R-:W-:Y:S01]  /*0a20*/  IMAD.MOV.U32 R6, RZ, RZ, R7 ;  /* 0x000000ffff067224 */ /* 0x000fe200078e0007 */
[----:B------:R-:W-:Y:S01]  /*0a30*/  IADD3 R36, P2, PT, R32, R27, RZ ;  /* 0x0000001b20247210 */ /* 0x000fe20007f5e0ff */
[----:B------:R-:W-:Y:S02]  /*0a40*/  IMAD.MOV.U32 R32, RZ, RZ, R33 ;  /* 0x000000ffff207224 */ /* 0x000fe400078e0021 */
[----:B------:R-:W-:Y:S01]  /*0a50*/  IMAD.MOV.U32 R7, RZ, RZ, RZ ;  /* 0x000000ffff077224 */ /* 0x000fe200078e00ff */
[----:B------:R-:W-:Y:S01]  /*0a60*/  IADD3.X R37, PT, PT, RZ, RZ, RZ, P2, !PT ;  /* 0x000000ffff257210 */ /* 0x000fe200017fe4ff */
[----:B------:R-:W-:Y:S02]  /*0a70*/  IMAD.MOV.U32 R33, RZ, RZ, RZ ;  /* 0x000000ffff217224 */ /* 0x000fe400078e00ff */
[----:B------:R-:W-:Y:S02]  /*0a80*/  IMAD.MOV.U32 R52, RZ, RZ, R30 ;  /* 0x000000ffff347224 */ /* 0x000fe400078e001e */
[----:B------:R-:W-:-:S02]  /*0a90*/  IMAD.MOV.U32 R53, RZ, RZ, RZ ;  /* 0x000000ffff357224 */ /* 0x000fc400078e00ff */
[----:B------:R-:W-:-:S04]  /*0aa0*/  IMAD.WIDE.U32 R6, R19, R15, R6 ;  /* 0x0000000f13067225 */ /* 0x000fc800078e0006 */
[----:B------:R-:W-:-:S04]  /*0ab0*/  IMAD.WIDE.U32 R30, R18, R17, R34 ;  /* 0x00000011121e7225 */ /* 0x000fc800078e0022 */
[----:B------:R-:W-:-:S04]  /*0ac0*/  IMAD.WIDE.U32 R32, R12, R9, R32 ;  /* 0x000000090c207225 */ /* 0x000fc800078e0020 */
[----:B------:R-:W-:Y:S01]  /*0ad0*/  IMAD.WIDE.U32 R34, R11, R11, R36 ;  /* 0x0000000b0b227225 */ /* 0x000fe200078e0024 */
[----:B------:R-:W-:-:S03]  /*0ae0*/  IADD3 R36, P0, PT, R6, R31, RZ ;  /* 0x0000001f06247210 */ /* 0x000fc60007f1e0ff */
[----:B------:R-:W-:Y:S01]  /*0af0*/  IMAD.WIDE.U32 R52, R19, R17, R52 ;  /* 0x0000001113347225 */ /* 0x000fe200078e0034 */
[----:B------:R-:W-:-:S03]  /*0b00*/  IADD3 R6, P3, PT, R32, R35, RZ ;  /* 0x0000002320067210 */ /* 0x000fc60007f7e0ff */
[----:B------:R-:W-:Y:S02]  /*0b10*/  HFMA2 R35, -RZ, RZ, 0, 0 ;  /* 0x00000000ff237431 */ /* 0x000fe400000001ff */
[----:B------:R-:W-:Y:S01]  /*0b20*/  IMAD.MOV.U32 R38, RZ, RZ, R33 ;  /* 0x000000ffff267224 */ /* 0x000fe200078e0021 */
[----:B------:R-:W-:Y:S01]  /*0b30*/  IADD3 R40, P2, PT, R30, R53, RZ ;  /* 0x000000351e287210 */ /* 0x000fe20007f5e0ff */
[----:B------:R-:W-:Y:S01]  /*0b40*/  IMAD.MOV.U32 R39, RZ, RZ, RZ ;  /* 0x000000ffff277224 */ /* 0x000fe200078e00ff */
[----:B------:R-:W-:Y:S01]  /*0b50*/  MOV R30, R7 ;  /* 0x00000007001e7202 */ /* 0x000fe20000000f00 */
[----:B------:R-:W-:Y:S02]  /*0b60*/  IMAD.X R7, RZ, RZ, RZ, P3 ;  /* 0x000000ffff077224 */ /* 0x000fe400018e06ff */
[----:B------:R-:W-:Y:S02]  /*0b70*/  IMAD.MOV.U32 R31, RZ, RZ, RZ ;  /* 0x000000ffff1f7224 */ /* 0x000fe400078e00ff */
[----:B------:R-:W-:-:S02]  /*0b80*/  IMAD.X R37, RZ, RZ, RZ, P0 ;  /* 0x000000ffff257224 */ /* 0x000fc400000e06ff */
[----:B------:R-:W-:Y:S02]  /*0b90*/  IMAD.X R41, RZ, RZ, RZ, P2 ;  /* 0x000000ffff297224 */ /* 0x000fe400010e06ff */
[----:B------:R-:W-:-:S04]  /*0ba0*/  IMAD.WIDE.U32 R38, R12, R8, R38 ;  /* 0x000000080c267225 */ /* 0x000fc800078e0026 */
[----:B------:R-:W-:-:S04]  /*0bb0*/  IMAD.WIDE.U32 R6, R11, R10, R6 ;  /* 0x0000000a0b067225 */ /* 0x000fc800078e0006 */
[----:B------:R-:W-:Y:S01]  /*0bc0*/  IMAD.WIDE.U32 R30, R19, R14, R30 ;  /* 0x0000000e131e7225 */ /* 0x000fe200078e001e */
[----:B------:R-:W-:Y:S02]  /*0bd0*/  IADD3 R46, P3, PT, R38, R7, RZ ;  /* 0x00000007262e7210 */ /* 0x000fe40007f7e0ff */
[----:B------:R-:W-:Y:S01]  /*0be0*/  MOV R7, R85 ;  /* 0x0000005500077202 */ /* 0x000fe20000000f00 */
[----:B------:R-:W-:Y:S01]  /*0bf0*/  IMAD.WIDE.U32 R32, R18, R16, R36 ;  /* 0x0000001012207225 */ /* 0x000fe200078e0024 */
[----:B------:R-:W-:-:S03]  /*0c00*/  IADD3.X R47, PT, PT, RZ, RZ, RZ, P3, !PT ;  /* 0x000000ffff2f7210 */ /* 0x000fc60001ffe4ff */
[----:B------:R-:W-:Y:S01]  /*0c10*/  IMAD.WIDE.U32 R36, R18, R17, R40 ;  /* 0x0000001112247225 */ /* 0x000fe200078e0028 */
[----:B------:R-:W-:-:S03]  /*0c20*/  IADD3 R38, P0, PT, R30, R33, RZ ;  /* 0x000000211e267210 */ /* 0x000fc60007f1e0ff */
[----:B------:R-:W-:Y:S01]  /*0c30*/  IMAD.WIDE.U32 R34, R12, R10, R34 ;  /* 0x0000000a0c227225 */ /* 0x000fe200078e0022 */
[----:B------:R-:W-:-:S03]  /*0c40*/  IADD3 R56, P2, PT, R32, R37, RZ ;  /* 0x0000002520387210 */ /* 0x000fc60007f5e0ff */
[----:B------:R-:W-:Y:S01]  /*0c50*/  IMAD.MOV.U32 R40, RZ, RZ, R39 ;  /* 0x000000ffff287224 */ /* 0x000fe200078e0027 */
[----:B------:R-:W-:Y:S01]  /*0c60*/  IADD3 R50, P4, PT, R6, R35, RZ ;  /* 0x0000002306327210 */ /* 0x000fe20007f9e0ff */
[----:B------:R-:W-:Y:S01]  /*0c70*/  IMAD.X R39, RZ, RZ, RZ, P0 ;  /* 0x000000ffff277224 */ /* 0x000fe200000e06ff */
[----:B------:R-:W-:Y:S01]  /*0c80*/  MOV R6, R62 ;  /* 0x0000003e00067202 */ /* 0x000fe20000000f00 */
[----:B------:R-:W-:Y:S01]  /*0c90*/  IMAD.MOV.U32 R41, RZ, RZ, RZ ;  /* 0x000000ffff297224 */ /* 0x000fe200078e00ff */
[----:B------:R-:W-:Y:S01]  /*0ca0*/  IADD3.X R51, PT, PT, RZ, RZ, RZ, P4, !PT ;  /* 0x000000ffff337210 */ /* 0x000fe200027fe4ff */
[----:B------:R-:W-:Y:S02]  /*0cb0*/  IMAD.MOV.U32 R30, RZ, RZ, R31 ;  /* 0x000000ffff1e7224 */ /* 0x000fe400078e001f */
[----:B------:R-:W-:Y:S02]  /*0cc0*/  IMAD.X R57, RZ, RZ, RZ, P2 ;  /* 0x000000ffff397224 */ /* 0x000fe400010e06ff */
[----:B------:R-:W-:-:S02]  /*0cd0*/  IMAD.MOV.U32 R31, RZ, RZ, RZ ;  /* 0x000000ffff1f7224 */ /* 0x000fc400078e00ff */
[----:B------:R-:W-:-:S04]  /*0ce0*/  IMAD.WIDE.U32 R32, R18, R15, R38 ;  /* 0x0000000f12207225 */ /* 0x000fc800078e0026 */
[----:B------:R-:W-:-:S04]  /*0cf0*/  IMAD.WIDE.U32 R40, R12, R7, R40 ;  /* 0x000000070c287225 */ /* 0x000fc800078e0028 */
[----:B------:R-:W-:-:S04]  /*0d00*/  IMAD.WIDE.U32 R46, R11, R9, R46 ;  /* 0x000000090b2e7225 */ /* 0x000fc800078e002e */
[----:B------:R-:W-:Y:S01]  /*0d10*/  IMAD.WIDE.U32 R38, R17, R17, R56 ;  /* 0x0000001111267225 */ /* 0x000fe200078e0038 */
[----:B------:R-:W-:-:S03]  /*0d20*/  IADD3 R58, P3, PT, R40, R47, RZ ;  /* 0x0000002f283a7210 */ /* 0x000fc60007f7e0ff */
[----:B------:R-:W-:Y:S01]  /*0d30*/  IMAD.WIDE.U32 R30, R19, R13, R30 ;  /* 0x0000000d131e7225 */ /* 0x000fe200078e001e */
[----:B------:R-:W-:Y:S02]  /*0d40*/  IADD3 R60, P2, PT, R32, R39, RZ ;  /* 0x00000027203c7210 */ /* 0x000fe40007f5e0ff */
[----:B------:R-:W-:Y:S01]  /*0d50*/  MOV R32, R36 ;  /* 0x0000002400207202 */ /* 0x000fe20000000f00 */
[----:B------:R-:W-:Y:S01]  /*0d60*/  IMAD.WIDE.U32 R50, R11, R10, R50 ;  /* 0x0000000a0b327225 */ /* 0x000fe200078e0032 */
[----:B------:R-:W-:Y:S02]  /*0d70*/  IADD3 R40, P0, PT, R30, R33, RZ ;  /* 0x000000211e287210 */ /* 0x000fe40007f1e0ff */
[----:B------:R-:W-:Y:S01]  /*0d80*/  MOV R30, R31 ;  /* 0x0000001f001e7202 */ /* 0x000fe20000000f00 */
[----:B------:R-:W-:Y:S01]  /*0d90*/  IMAD.MOV.U32 R33, RZ, RZ, RZ ;  /* 0x000000ffff217224 */ /* 0x000fe200078e00ff */
[----:B------:R-:W-:Y:S01]  /*0da0*/  IADD3 R64, P4, PT, R46, R51, RZ ;  /* 0x000000332e407210 */ /* 0x000fe20007f9e0ff */
[----:B------:R-:W-:-:S02]  /*0db0*/  IMAD.X R59, RZ, RZ, RZ, P3 ;  /* 0x000000ffff3b7224 */ /* 0x000fc400018e06ff */
[----:B------:R-:W-:-:S04]  /*0dc0*/  IMAD.WIDE.U32 R32, R19, R16, R32 ;  /* 0x0000001013207225 */ /* 0x000fc800078e0020 */
[----:B------:R-:W-:Y:S01]  /*0dd0*/  IMAD.X R65, RZ, RZ, RZ, P4 ;  /* 0x000000ffff417224 */ /* 0x000fe200020e06ff */
[----:B------:R-:W-:Y:S01]  /*0de0*/  IADD3 R62, P3, PT, R38, R33, RZ ;  /* 0x00000021263e7210 */ /* 0x000fe20007f7e0ff */
[----:B------:R-:W-:Y:S01]  /*0df0*/  IMAD.MOV.U32 R56, RZ, RZ, R41 ;  /* 0x000000ffff387224 */ /* 0x000fe200078e0029 */
[----:B------:R-:W-:Y:S01]  /*0e00*/  IADD3.X R41, PT, PT, RZ, RZ, RZ, P0, !PT ;  /* 0x000000ffff297210 */ /* 0x000fe200007fe4ff */
[----:B------:R-:W-:-:S04]  /*0e10*/  IMAD.WIDE.U32 R46, R11, R8, R58 ;  /* 0x000000080b2e7225 */ /* 0x000fc800078e003a */
[----:B------:R-:W-:-:S04]  /*0e20*/  IMAD.WIDE.U32 R58, R10, R10, R64 ;  /* 0x0000000a0a3a7225 */ /* 0x000fc800078e0040 */
[----:B------:R-:W-:Y:S01]  /*0e30*/  IMAD.MOV.U32 R31, RZ, RZ, RZ ;  /* 0x000000ffff1f7224 */ /* 0x000fe200078e00ff */
[----:B------:R-:W-:Y:S01]  /*0e40*/  IADD3 R66, P5, PT, R46, R59, RZ ;  /* 0x0000003b2e427210 */ /* 0x000fe20007fbe0ff */
[----:B------:R-:W-:Y:S01]  /*0e50*/  IMAD.X R61, RZ, RZ, RZ, P2 ;  /* 0x000000ffff3d7224 */ /* 0x000fe200010e06ff */
[----:B------:R-:W-:Y:S01]  /*0e60*/  MOV R46, R50 ;  /* 0x00000032002e7202 */ /* 0x000fe20000000f00 */
[----:B------:R-:W-:Y:S02]  /*0e70*/  IMAD.MOV.U32 R57, RZ, RZ, RZ ;  /* 0x000000ffff397224 */ /* 0x000fe400078e00ff */
[----:B------:R-:W-:Y:S02]  /*0e80*/  IMAD.X R63, RZ, RZ, RZ, P3 ;  /* 0x000000ffff3f7224 */ /* 0x000fe400018e06ff */
[----:B------:R-:W-:-:S04]  /*0e90*/  IMAD.WIDE.U32 R30, R19, R78, R30 ;  /* 0x0000004e131e7225 */ /* 0x000fc800078e001e */
[----:B------:R-:W-:-:S04]  /*0ea0*/  IMAD.WIDE.U32 R36, R18, R14, R40 ;  /* 0x0000000e12247225 */ /* 0x000fc800078e0028 */
[----:B------:R-:W-:Y:S01]  /*0eb0*/  IMAD.WIDE.U32 R40, R17, R16, R60 ;  /* 0x0000001011287225 */ /* 0x000fe200078e003c */
[----:B------:R-:W-:-:S03]  /*0ec0*/  IADD3 R38, P0, PT, R30, R37, RZ ;  /* 0x000000251e267210 */ /* 0x000fc60007f1e0ff */
[----:B------:R-:W-:Y:S01]  /*0ed0*/  IMAD.WIDE.U32 R56, R12, R6, R56 ;  /* 0x000000060c387225 */ /* 0x000fe200078e0038 */
[----:B------:R-:W-:-:S03]  /*0ee0*/  IADD3 R60, P2, PT, R36, R41, RZ ;  /* 0x00000029243c7210 */ /* 0x000fc60007f5e0ff */
[----:B------:R-:W-:Y:S01]  /*0ef0*/  IMAD.WIDE.U32 R50, R18, R16, R62 ;  /* 0x0000001012327225 */ /* 0x000fe200078e003e */
[----:B------:R-:W-:Y:S02]  /*0f00*/  IADD3 R64, P4, PT, R56, R47, RZ ;  /* 0x0000002f38407210 */ /* 0x000fe40007f9e0ff */
[----:B------:R-:W-:Y:S01]  /*0f10*/  IADD3.X R61, PT, PT, RZ, RZ, RZ, P2, !PT ;  /* 0x000000ffff3d7210 */ /* 0x000fe200017fe4ff */
[----:B------:R-:W-:Y:S01]  /*0f20*/  IMAD.MOV.U32 R47, RZ, RZ, RZ ;  /* 0x000000ffff2f7224 */ /* 0x000fe200078e00ff */
[----:B------:R-:W-:Y:S01]  /*0f30*/  IADD3 R40, P6, PT, R40, R51, RZ ;  /* 0x0000003328287210 */ /* 0x000fe20007fde0ff */
[----:B------:R-:W-:Y:S02]  /*0f40*/  HFMA2 R51, -RZ, RZ, 0, 0 ;  /* 0x00000000ff337431 */ /* 0x000fe400000001ff */
[----:B------:R-:W-:Y:S02]  /*0f50*/  IMAD.X R39, RZ, RZ, RZ, P0 ;  /* 0x000000ffff277224 */ /* 0x000fe400000e06ff */
[----:B------:R-:W-:-:S04]  /*0f60*/  IMAD.WIDE.U32 R46, R12, R9, R46 ;  /* 0x000000090c2e7225 */ /* 0x000fc800078e002e */
[----:B------:R-:W-:Y:S01]  /*0f70*/  IMAD.X R41, RZ, RZ, RZ, P6 ;  /* 0x000000ffff297224 */ /* 0x000fe200030e06ff */
[----:B------:R-:W-:Y:S01]  /*0f80*/  IADD3 R30, P0, PT, R58, R47, RZ ;  /* 0x0000002f3a1e7210 */ /* 0x000fe20007f1e0ff */
[----:B------:R-:W-:Y:S01]  /*0f90*/  IMAD.WIDE.U32 R36, R18, R13, R38 ;  /* 0x0000000d12247225 */ /* 0x000fe200078e0026 */
[----:B------:R-:W-:-:S03]  /*0fa0*/  MOV R58, R57 ;  /* 0x00000039003a7202 */ /* 0x000fc60000000f00 */
[----:B------:R-:W-:Y:S01]  /*0fb0*/  IMAD.WIDE.U32 R38, R17, R15, R60 ;  /* 0x0000000f11267225 */ /* 0x000fe200078e003c */
[----:B------:R-:W-:Y:S02]  /*0fc0*/  IADD3 R56, P2, PT, R31, R37, RZ ;  /* 0x000000251f387210 */ /* 0x000fe40007f5e0ff */
[----:B------:R-:W-:Y:S01]  /*0fd0*/  IADD3.X R31, PT, PT, RZ, RZ, RZ, P0, !PT ;  /* 0x000000ffff1f7210 */ /* 0x000fe200007fe4ff */
[----:B------:R-:W-:Y:S01]  /*0fe0*/  IMAD.MOV.U32 R5, RZ, RZ, R28 ;  /* 0x000000ffff057224 */ /* 0x000fe200078e001c */
[----:B------:R-:W-:Y:S01]  /*0ff0*/  IADD3 R62, P3, PT, R36, R39, RZ ;  /* 0x00000027243e7210 */ /* 0x000fe20007f7e0ff */
[----:B------:R-:W-:-:S03]  /*1000*/  IMAD.WIDE.U32 R28, R17, R16, R40 ;  /* 0x00000010111c7225 */ /* 0x000fc600078e0028 */
[----:B------:R-:W-:Y:S01]  /*1010*/  IADD3.X R63, PT, PT, RZ, RZ, RZ, P3, !PT ;  /* 0x000000ffff3f7210 */ /* 0x000fe20001ffe4ff */
[----:B------:R-:W-:Y:S02]  /*1020*/  IMAD.MOV.U32 R59, RZ, RZ, RZ ;  /* 0x000000ffff3b7224 */ /* 0x000fe400078e00ff */
[----:B------:R-:W-:Y:S02]  /*1030*/  IMAD.X R65, RZ, RZ, RZ, P4 ;  /* 0x000000ffff417224 */ /* 0x000fe400020e06ff */
[----:B------:R-:W-:Y:S01]  /*1040*/  IMAD.WIDE.U32 R40, R19, R15, R50 ;  /* 0x0000000f13287225 */ /* 0x000fe200078e0032 */
[----:B------:R-:W-:-:S03]  /*1050*/  IADD3 R50, P6, PT, R38, R29, RZ ;  /* 0x0000001d26327210 */ /* 0x000fc60007fde0ff */
[----:B------:R-:W-:Y:S02]  /*1060*/  IMAD.X R67, RZ, RZ, RZ, P5 ;  /* 0x000000ffff437224 */ /* 0x000fe400028e06ff */
[----:B------:R-:W-:-:S04]  /*1070*/  IMAD.WIDE.U32 R58, R12, R5, R58 ;  /* 0x000000050c3a7225 */ /* 0x000fc800078e003a */
[----:B------:R-:W-:Y:S01]  /*1080*/  IMAD.WIDE.U32 R36, R11, R7, R64 ;  /* 0x000000070b247225 */ /* 0x000fe200078e0040 */
[----:B------:R-:W-:-:S03]  /*1090*/  IADD3 R64, P5, PT, R28, R41, RZ ;  /* 0x000000291c407210 */ /* 0x000fc60007fbe0ff */
[----:B------:R-:W-:Y:S01]  /*10a0*/  IMAD.WIDE.U32 R60, R10, R9, R66 ;  /* 0x000000090a3c7225 */ /* 0x000fe200078e0042 */
[----:B------:R-:W-:-:S03]  /*10b0*/  IADD3 R70, P4, PT, R58, R37, RZ ;  /* 0x000000253a467210 */ /* 0x000fc60007f9e0ff */
[----:B------:R-:W-:Y:S01]  /*10c0*/  IMAD.X R57, RZ, RZ, RZ, P2 ;  /* 0x000000ffff397224 */ /* 0x000fe200010e06ff */
[----:B------:R-:W-:Y:S01]  /*10d0*/  IADD3 R38, P2, PT, R36, R61, RZ ;  /* 0x0000003d24267210 */ /* 0x000fe20007f5e0ff */
[----:B------:R-:W-:Y:S02]  /*10e0*/  IMAD.X R51, RZ, RZ, RZ, P6 ;  /* 0x000000ffff337224 */ /* 0x000fe400030e06ff */
[----:B------:R-:W-:Y:S02]  /*10f0*/  IMAD.X R65, RZ, RZ, RZ, P5 ;  /* 0x000000ffff417224 */ /* 0x000fe400028e06ff */
[----:B------:R-:W-:-:S04]  /*1100*/  IMAD.WIDE.U32 R36, R18, R78, R56 ;  /* 0x0000004e12247225 */ /* 0x000fc800078e0038 */
[----:B------:R-:W-:-:S04]  /*1110*/  IMAD.WIDE.U32 R28, R17, R14, R62 ;  /* 0x0000000e111c7225 */ /* 0x000fc800078e003e */
[----:B------:R-:W-:-:S04]  /*1120*/  IMAD.WIDE.U32 R50, R16, R16, R50 ;  /* 0x0000001010327225 */ /* 0x000fc800078e0032 */
[----:B------:R-:W-:Y:S01]  /*1130*/  IMAD.WIDE.U32 R56, R18, R15, R64 ;  /* 0x0000000f12387225 */ /* 0x000fe200078e0040 */
[----:B------:R-:W-:Y:S02]  /*1140*/  IADD3 R64, P0, PT, R36, R29, RZ ;  /* 0x0000001d24407210 */ /* 0x000fe40007f1e0ff */
[----:B------:R-:W-:Y:S01]  /*1150*/  IADD3 R66, P3, PT, R28, R51, RZ ;  /* 0x000000331c427210 */ /* 0x000fe20007f7e0ff */
[----:B------:R-:W-:Y:S01]  /*1160*/  IMAD.X R71, RZ, RZ, RZ, P4 ;  /* 0x000000ffff477224 */ /* 0x000fe200020e06ff */
[----:B------:R-:W-:Y:S01]  /*1170*/  IADD3 R68, P4, PT, R50, R57, RZ ;  /* 0x0000003932447210 */ /* 0x000fe20007f9e0ff */
[----:B------:R-:W-:Y:S01]  /*1180*/  IMAD.X R65, RZ, RZ, RZ, P0 ;  /* 0x000000ffff417224 */ /* 0x000fe200000e06ff */
[----:B------:R-:W-:Y:S01]  /*1190*/  IADD3.X R67, PT, PT, RZ, RZ, RZ, P3, !PT ;  /* 0x000000ffff437210 */ /* 0x000fe20001ffe4ff */
[----:B------:R-:W-:-:S04]  /*11a0*/  IMAD.WIDE.U32 R62, R11, R6, R70 ;  /* 0x000000060b3e7225 */ /* 0x000fc800078e0046 */
[----:B------:R-:W-:Y:S01]  /*11b0*/  IMAD.WIDE.U32 R28, R11, R9, R30 ;  /* 0x000000090b1c7225 */ /* 0x000fe200078e001e */
[----:B------:R-:W-:-:S03]  /*11c0*/  IADD3 R30, P3, PT, R59, R63, RZ ;  /* 0x0000003f3b1e7210 */ /* 0x000fc60007f7e0ff */
[----:B------:R-:W-:Y:S01]  /*11d0*/  IMAD.WIDE.U32 R50, R17, R13, R64 ;  /* 0x0000000d11327225 */ /* 0x000fe200078e0040 */
[----:B------:R-:W-:-:S03]  /*11e0*/  IADD3 R64, P5, PT, R60, R29, RZ ;  /* 0x0000001d3c407210 */ /* 0x000fc60007fbe0ff */
[----:B------:R-:W-:Y:S01]  /*11f0*/  IMAD.X R69, RZ, RZ, RZ, P4 ;  /* 0x000000ffff457224 */ /* 0x000fe200020e06ff */
[----:B------:R-:W-:Y:S01]  /*1200*/  IADD3 R60, P0, PT, R37, R51, RZ ;  /* 0x00000033253c7210 */ /* 0x000fe20007f1e0ff */
[----:B------:R-:W-:Y:S01]  /*1210*/  IMAD.MOV.U32 R36, RZ, RZ, R56 ;  /* 0x000000ffff247224 */ /* 0x000fe200078e0038 */
[----:B------:R-:W-:Y:S01]  /*1220*/  MOV R37, RZ ;  /* 0x000000ff00257202 */ /* 0x000fe20000000f00 */
[----:B------:R-:W-:Y:S01]  /*1230*/  IMAD.WIDE.U32 R56, R16, R15, R66 ;  /* 0x0000000f10387225 */ /* 0x000fe200078e0042 */
[----:B------:R-:W-:-:S03]  /*1240*/  IADD3.X R61, PT, PT, RZ, RZ, RZ, P0, !PT ;  /* 0x000000ffff3d7210 */ /* 0x000fc600007fe4ff */
[----:B------:R-:W-:-:S04]  /*1250*/  IMAD.WIDE.U32 R58, R17, R15, R68 ;  /* 0x0000000f113a7225 */ /* 0x000fc800078e0044 */
[----:B------:R-:W-:Y:S01]  /*1260*/  IMAD.X R39, RZ, RZ, RZ, P2 ;  /* 0x000000ffff277224 */ /* 0x000fe200010e06ff */
[----:B------:R-:W-:Y:S01]  /*1270*/  IADD3 R50, P2, PT, R50, R57, RZ ;  /* 0x0000003932327210 */ /* 0x000fe20007f5e0ff */
[----:B------:R-:W-:Y:S01]  /*1280*/  IMAD.WIDE.U32 R36, R19, R14, R36 ;  /* 0x0000000e13247225 */ /* 0x000fe200078e0024 */
[----:B------:R-:W-:-:S03]  /*1290*/  IADD3 R66, P4, PT, R56, R59, RZ ;  /* 0x0000003b38427210 */ /* 0x000fc60007f9e0ff */
[----:B------:R-:W-:Y:S02]  /*12a0*/  IMAD.X R51, RZ, RZ, RZ, P2 ;  /* 0x000000ffff337224 */ /* 0x000fe400010e06ff */
[----:B------:R-:W-:-:S04]  /*12b0*/  IMAD.WIDE.U32 R56, R10, R8, R38 ;  /* 0x000000080a387225 */ /* 0x000fc800078e0026 */
[----:B------:R-:W-:Y:S01]  /*12c0*/  IMAD.X R67, RZ, RZ, RZ, P4 ;  /* 0x000000ffff437224 */ /* 0x000fe200020e06ff */
[----:B------:R-:W-:Y:S01]  /*12d0*/  IADD3 R72, P4, PT, R62, R57, RZ ;  /* 0x000000393e487210 */ /* 0x000fe20007f9e0ff */
[----:B------:R-:W-:Y:S01]  /*12e0*/  IMAD.X R65, RZ, RZ, RZ, P5 ;  /* 0x000000ffff417224 */ /* 0x000fe200028e06ff */
[----:B------:R-:W-:Y:S01]  /*12f0*/  IADD3 R68, P5, PT, R58, R37, RZ ;  /* 0x000000253a447210 */ /* 0x000fe20007fbe0ff */
[----:B------:R-:W-:Y:S01]  /*1300*/  IMAD.WIDE.U32 R38, R17, R78, R60 ;  /* 0x0000004e11267225 */ /* 0x000fe200078e003c */
[----:B------:R-:W-:Y:S02]  /*1310*/  IADD3.X R73, PT, PT, RZ, RZ, RZ, P4, !PT ;  /* 0x000000ffff497210 */ /* 0x000fe400027fe4ff */
[----:B------:R-:W-:Y:S01]  /*1320*/  IADD3.X R69, PT, PT, RZ, RZ, RZ, P5, !PT ;  /* 0x000000ffff457210 */ /* 0x000fe20002ffe4ff */
[----:B------:R-:W-:-:S04]  /*1330*/  IMAD.WIDE.U32 R50, R16, R14, R50 ;  /* 0x0000000e10327225 */ /* 0x000fc800078e0032 */
[----:B------:R-:W-:Y:S01]  /*1340*/  IMAD.WIDE.U32 R60, R16, R15, R66 ;  /* 0x0000000f103c7225 */ /* 0x000fe200078e0042 */
[----:B------:R-:W-:-:S03]  /*1350*/  IADD3 R58, P0, PT, R38, R51, RZ ;  /* 0x00000033263a7210 */ /* 0x000fc60007f1e0ff */
[----:B------:R-:W-:Y:S01]  /*1360*/  IMAD.MOV.U32 R29, RZ, RZ, RZ ;  /* 0x000000ffff1d7224 */ /* 0x000fe200078e00ff */
[----:B------:R-:W-:Y:S01]  /*1370*/  IADD3 R50, P2, PT, R50, R61, RZ ;  /* 0x0000003d32327210 */ /* 0x000fe20007f5e0ff */
[----:B------:R-:W-:Y:S02]  /*1380*/  IMAD.X R59, RZ, RZ, RZ, P0 ;  /* 0x000000ffff3b7224 */ /* 0x000fe400000e06ff */
[----:B------:R-:W-:Y:S01]  /*1390*/  IMAD.WIDE.U32 R62, R18, R14, R68 ;  /* 0x0000000e123e7225 */ /* 0x000fe200078e0044 */
[----:B------:R-:W-:-:S03]  /*13a0*/  IADD3.X R51, PT, PT, RZ, RZ, RZ, P2, !PT ;  /* 0x000000ffff337210 */ /* 0x000fc600017fe4ff */
[----:B------:R-:W-:Y:S01]  /*13b0*/  IMAD.WIDE.U32 R64, R10, R9, R64 ;  /* 0x000000090a407225 */ /* 0x000fe200078e0040 */
[----:B------:R-:W-:-:S03]  /*13c0*/  IADD3 R38, P6, PT, R60, R63, RZ ;  /* 0x0000003f3c267210 */ /* 0x000fc60007fde0ff */
[----:B------:R-:W-:Y:S01]  /*13d0*/  IMAD.WIDE.U32 R28, R12, R8, R28 ;  /* 0x000000080c1c7225 */ /* 0x000fe200078e001c */
[----:B------:R-:W-:-:S03]  /*13e0*/  IADD3 R56, P5, PT, R56, R65, RZ ;  /* 0x0000004138387210 */ /* 0x000fc60007fbe0ff */
[----:B------:R-:W-:-:S04]  /*13f0*/  IMAD.WIDE.U32 R58, R16, R13, R58 ;  /* 0x0000000d103a7225 */ /* 0x000fc800078e003a */
[----:B------:R-:W-:Y:S01]  /*1400*/  IMAD.WIDE.U32 R60, R15, R15, R50 ;  /* 0x0000000f0f3c7225 */ /* 0x000fe200078e0032 */
[----:B------:R-:W-:Y:S02]  /*1410*/  IADD3 R50, P0, PT, R64, R29, RZ ;  /* 0x0000001d40327210 */ /* 0x000fe40007f1e0ff */
[----:B------:R-:W-:Y:S01]  /*1420*/  IADD3 R64, P2, PT, R39, R59, RZ ;  /* 0x0000003b27407210 */ /* 0x000fe20007f5e0ff */
[----:B------:R-:W-:Y:S02]  /*1430*/  IMAD.X R39, RZ, RZ, RZ, P6 ;  /* 0x000000ffff277224 */ /* 0x000fe400030e06ff */
[----:B------:R-:W-:Y:S01]  /*1440*/  IMAD.MOV.U32 R63, RZ, RZ, RZ ;  /* 0x000000ffff3f7224 */ /* 0x000fe200078e00ff */
[----:B------:R-:W-:Y:S01]  /*1450*/  IADD3.X R65, PT, PT, RZ, RZ, RZ, P2, !PT ;  /* 0x000000ffff417210 */ /* 0x000fe200017fe4ff */
[----:B------:R-:W-:Y:S01]  /*1460*/  IMAD.X R31, RZ, RZ, RZ, P3 ;  /* 0x000000ffff1f7224 */ /* 0x000fe200018e06ff */
[----:B------:R-:W-:Y:S01]  /*1470*/  IADD3 R70, P3, PT, R58, R61, RZ ;  /* 0x0000003d3a467210 */ /* 0x000fe20007f7e0ff */
[----:B------:R-:W-:-:S04]  /*1480*/  IMAD.WIDE.U32 R58, R17, R14, R38 ;  /* 0x0000000e113a7225 */ /* 0x000fc800078e0026 */
[----:B------:R-:W-:Y:S01]  /*1490*/  IMAD.X R57, RZ, RZ, RZ, P5 ;  /* 0x000000ffff397224 */ /* 0x000fe200028e06ff */
[----:B------:R-:W-:Y:S01]  /*14a0*/  IADD3 R60, P6, PT, R60, R59, RZ ;  /* 0x0000003b3c3c7210 */ /* 0x000fe20007fde0ff */
[----:B------:R-:W-:-:S04]  /*14b0*/  IMAD.WIDE.U32 R38, R19, R13, R62 ;  /* 0x0000000d13267225 */ /* 0x000fc800078e003e */
[----:B------:R-:W-:Y:S01]  /*14c0*/  IMAD.WIDE.U32 R66, R11, R5, R30 ;  /* 0x000000050b427225 */ /* 0x000fe200078e001e */
[----:B------:R-:W-:-:S03]  /*14d0*/  IADD3 R62, P5, PT, R58, R39, RZ ;  /* 0x000000273a3e7210 */ /* 0x000fc60007fbe0ff */
[----:B------:R-:W-:Y:S01]  /*14e0*/  IMAD.WIDE.U32 R30, R10, R7, R72 ;  /* 0x000000070a1e7225 */ /* 0x000fe200078e0048 */
[----:B------:R-:W-:-:S03]  /*14f0*/  IADD3.X R63, PT, PT, RZ, RZ, RZ, P5, !PT ;  /* 0x000000ffff3f7210 */ /* 0x000fc60002ffe4ff */
[----:B------:R-:W-:Y:S01]  /*1500*/  IMAD.WIDE.U32 R68, R9, R9, R56 ;  /* 0x0000000909447225 */ /* 0x000fe200078e0038 */
[----:B------:R-:W-:-:S03]  /*1510*/  IADD3 R74, P4, PT, R66, R31, RZ ;  /* 0x0000001f424a7210 */ /* 0x000fc60007f9e0ff */
[----:B------:R-:W-:Y:S01]  /*1520*/  IMAD.X R71, RZ, RZ, RZ, P3 ;  /* 0x000000ffff477224 */ /* 0x000fe200018e06ff */
[----:B------:R-:W-:Y:S01]  /*1530*/  IADD3 R58, P2, PT, R30, R69, RZ ;  /* 0x000000451e3a7210 */ /* 0x000fe20007f5e0ff */
[----:B------:R-:W-:-:S04]  /*1540*/  IMAD.WIDE.U32 R30, R16, R78, R64 ;  /* 0x0000004e101e7225 */ /* 0x000fc800078e0040 */
[----:B------:R-:W-:-:S04]  /*1550*/  IMAD.WIDE.U32 R56, R15, R14, R70 ;  /* 0x0000000e0f387225 */ /* 0x000fc800078e0046 */
[----:B------:R-:W-:Y:S02]  /*1560*/  IMAD.X R61, RZ, RZ, RZ, P6 ;  /* 0x000000ffff3d7224 */ /* 0x000fe400030e06ff */
[----:B------:R-:W-:-:S04]  /*1570*/  IMAD.WIDE.U32 R64, R18, R13, R62 ;  /* 0x0000000d12407225 */ /* 0x000fc800078e003e */
[----:B------:R-:W-:Y:S01]  /*1580*/  IMAD.X R51, RZ, RZ, RZ, P0 ;  /* 0x000000ffff337224 */ /* 0x000fe200000e06ff */
[----:B------:R-:W-:Y:S01]  /*1590*/  IADD3 R62, P0, PT, R30, R57, RZ ;  /* 0x000000391e3e7210 */ /* 0x000fe20007f1e0ff */
[----:B------:R-:W-:Y:S01]  /*15a0*/  IMAD.WIDE.U32 R60, R16, R14, R60 ;  /* 0x0000000e103c7225 */ /* 0x000fe200078e003c */
[----:B------:R-:W-:Y:S02]  /*15b0*/  MOV R30, R64 ;  /* 0x00000040001e7202 */ /* 0x000fe40000000f00 */
[----:B------:R-:W-:Y:S01]  /*15c0*/  IADD3.X R63, PT, PT, RZ, RZ, RZ, P0, !PT ;  /* 0x000000ffff3f7210 */ /* 0x000fe200007fe4ff */
[----:B------:R-:W-:Y:S01]  /*15d0*/  IMAD.X R75, RZ, RZ, RZ, P4 ;  /* 0x000000ffff4b7224 */ /* 0x000fe200020e06ff */
[----:B------:R-:W-:Y:S01]  /*15e0*/  IADD3 R70, P3, PT, R56, R61, RZ ;  /* 0x0000003d38467210 */ /* 0x000fe20007f7e0ff */
[----:B------:R-:W-:Y:S01]  /*15f0*/  IMAD.WIDE.U32 R50, R11, R8, R50 ;  /* 0x000000080b327225 */ /* 0x000fe200078e0032 */
[----:B------:R-:W-:-:S03]  /*1600*/  IADD3 R72, P4, PT, R60, R65, RZ ;  /* 0x000000413c487210 */ /* 0x000fc60007f9e0ff */
[----:B------:R-:W-:-:S04]  /*1610*/  IMAD.WIDE.U32 R62, R15, R13, R62 ;  /* 0x0000000d0f3e7225 */ /* 0x000fc800078e003e */
[----:B------:R-:W-:Y:S01]  /*1620*/  IMAD.WIDE.U32 R60, R10, R6, R74 ;  /* 0x000000060a3c7225 */ /* 0x000fe200078e004a */
[----:B------:R-:W-:-:S03]  /*1630*/  IADD3 R74, P5, PT, R68, R51, RZ ;  /* 0x00000033444a7210 */ /* 0x000fc60007fbe0ff */
[----:B------:R-:W-:Y:S02]  /*1640*/  HFMA2 R51, -RZ, RZ, 0, 0 ;  /* 0x00000000ff337431 */ /* 0x000fe400000001ff */
[----:B------:R-:W-:Y:S01]  /*1650*/  IMAD.X R71, RZ, RZ, RZ, P3 ;  /* 0x000000ffff477224 */ /* 0x000fe200018e06ff */
[----:B------:R-:W-:Y:S01]  /*1660*/  IADD3 R68, P3, PT, R31, R63, RZ ;  /* 0x0000003f1f447210 */ /* 0x000fe20007f7e0ff */
[----:B------:R-:W-:Y:S01]  /*1670*/  IMAD.X R73, RZ, RZ, RZ, P4 ;  /* 0x000000ffff497224 */ /* 0x000fe200020e06ff */
[----:B------:R-:W-:Y:S01]  /*1680*/  IADD3 R56, P0, PT, R67, R61, RZ ;  /* 0x0000003d43387210 */ /* 0x000fe20007f1e0ff */
[----:B------:R-:W-:Y:S01]  /*1690*/  IMAD.MOV.U32 R31, RZ, RZ, RZ ;  /* 0x000000ffff1f7224 */ /* 0x000fe200078e00ff */
[----:B------:R-:W-:Y:S01]  /*16a0*/  IADD3.X R75, PT, PT, RZ, RZ, RZ, P5, !PT ;  /* 0x000000ffff4b7210 */ /* 0x000fe20002ffe4ff */
[----:B------:R-:W-:Y:S01]  /*16b0*/  IMAD.WIDE.U32 R64, R15, R14, R70 ;  /* 0x0000000e0f407225 */ /* 0x000fe200078e0046 */
[----:B------:R-:W-:-:S03]  /*16c0*/  IADD3.X R57, PT, PT, RZ, RZ, RZ, P0, !PT ;  /* 0x000000ffff397210 */ /* 0x000fc600007fe4ff */
[----:B------:R-:W-:-:S04]  /*16d0*/  IMAD.WIDE.U32 R66, R17, R13, R72 ;  /* 0x0000000d11427225 */ /* 0x000fc800078e0048 */
[----:B------:R-:W-:Y:S01]  /*16e0*/  IMAD.WIDE.U32 R30, R19, R78, R30 ;  /* 0x0000004e131e7225 */ /* 0x000fe200078e001e */
[----:B------:R-:W-:-:S03]  /*16f0*/  IADD3 R72, P4, PT, R64, R67, RZ ;  /* 0x0000004340487210 */ /* 0x000fc60007f9e0ff */
[----:B------:R-:W-:Y:S01]  /*1700*/  IMAD.X R59, RZ, RZ, RZ, P2 ;  /* 0x000000ffff3b7224 */ /* 0x000fe200010e06ff */
[----:B------:R-:W-:Y:S01]  /*1710*/  IADD3 R70, P2, PT, R62, R65, RZ ;  /* 0x000000413e467210 */ /* 0x000fe20007f5e0ff */
[----:B------:R-:W-:Y:S01]  /*1720*/  IMAD.X R69, RZ, RZ, RZ, P3 ;  /* 0x000000ffff457224 */ /* 0x000fe200018e06ff */
[----:B------:R-:W-:Y:S01]  /*1730*/  IADD3 R64, P5, PT, R66, R31, RZ ;  /* 0x0000001f42407210 */ /* 0x000fe20007fbe0ff */
[----:B------:R-:W-:Y:S01]  /*1740*/  IMAD.WIDE.U32 R66, R9, R8, R58 ;  /* 0x0000000809427225 */ /* 0x000fe200078e003a */
[----:B------:R-:W-:-:S03]  /*1750*/  IADD3.X R73, PT, PT, RZ, RZ, RZ, P4, !PT ;  /* 0x000000ffff497210 */ /* 0x000fc600027fe4ff */
        /* <DEDUP_REMOVED lines=8> */
[----:B------:R-:W-:Y:S01]  /*17e0*/  IMAD.WIDE.U32 R62, R10, R8, R74 ;  /* 0x000000080a3e7225 */ /* 0x000fe200078e004a */
[----:B------:R-:W-:Y:S02]  /*17f0*/  IADD3 R72, P5, PT, R72, R59, RZ ;  /* 0x0000003b48487210 */ /* 0x000fe40007fbe0ff */
[----:B------:R-:W-:Y:S01]  /*1800*/  IADD3 R74, P3, PT, R70, R73, RZ ;  /* 0x00000049464a7210 */ /* 0x000fe20007f7e0ff */
[----:B------:R-:W-:Y:S01]  /*1810*/  IMAD.X R61, RZ, RZ, RZ, P2 ;  /* 0x000000ffff3d7224 */ /* 0x000fe200010e06ff */
[----:B------:R-:W-:Y:S01]  /*1820*/  IADD3 R66, P4, PT, R66, R63, RZ ;  /* 0x0000003f42427210 */ /* 0x000fe20007f9e0ff */
[----:B------:R-:W-:Y:S01]  /*1830*/  IMAD.MOV.U32 R49, RZ, RZ, RZ ;  /* 0x000000ffff317224 */ /* 0x000fe200078e00ff */
[----:B------:R-:W-:Y:S01]  /*1840*/  IADD3.X R75, PT, PT, RZ, RZ, RZ, P3, !PT ;  /* 0x000000ffff4b7210 */ /* 0x000fe20001ffe4ff */
[----:B------:R-:W-:-:S02]  /*1850*/  IMAD.X R73, RZ, RZ, RZ, P5 ;  /* 0x000000ffff497224 */ /* 0x000fc400028e06ff */
[----:B------:R-:W-:-:S04]  /*1860*/  IMAD.WIDE.U32 R70, R14, R13, R60 ;  /* 0x0000000d0e467225 */ /* 0x000fc800078e003c */
[----:B------:R-:W-:-:S04]  /*1870*/  IMAD.WIDE.U32 R48, R58, 0x3d1, R48 ;  /* 0x000003d13a307825 */ /* 0x000fc800078e0030 */
[----:B------:R-:W-:-:S04]  /*1880*/  IMAD.WIDE.U32 R60, R17, R78, R72 ;  /* 0x0000004e113c7225 */ /* 0x000fc800078e0048 */
[----:B------:R-:W-:-:S04]  /*1890*/  IMAD.WIDE.U32 R50, R12, R7, R50 ;  /* 0x000000070c327225 */ /* 0x000fc800078e0032 */
[----:B------:R-:W-:Y:S01]  /*18a0*/  IMAD.WIDE.U32 R72, R15, R13, R74 ;  /* 0x0000000d0f487225 */ /* 0x000fe200078e004a */
[----:B------:R-:W-:Y:S02]  /*18b0*/  IADD3 R74, P3, PT, R69, R71, RZ ;  /* 0x00000047454a7210 */ /* 0x000fe40007f7e0ff */
[----:B------:R-:W-:Y:S01]  /*18c0*/  IADD3 R84, P5, PT, R62, R51, RZ ;  /* 0x000000333e547210 */ /* 0x000fe20007fbe0ff */
[----:B------:R-:W-:Y:S01]  /*18d0*/  VIADD R68, R49, UR4 ;  /* 0x0000000431447c36 */ /* 0x000fe20008000000 */
[----:B------:R-:W-:Y:S01]  /*18e0*/  IADD3 R76, P2, PT, R70, R73, RZ ;  /* 0x00000049464c7210 */ /* 0x000fe20007f5e0ff */
[----:B------:R-:W-:Y:S01]  /*18f0*/  IMAD.MOV.U32 R69, RZ, RZ, RZ ;  /* 0x000000ffff457224 */ /* 0x000fe200078e00ff */
[----:B------:R-:W-:Y:S01]  /*1900*/  IADD3 R80, P0, PT, R72, R61, RZ ;  /* 0x0000003d48507210 */ /* 0x000fe20007f1e0ff */
[----:B------:R-:W-:Y:S01]  /*1910*/  IMAD.X R65, RZ, RZ, RZ, P6 ;  /* 0x000000ffff417224 */ /* 0x000fe200030e06ff */
[----:B------:R-:W-:Y:S01]  /*1920*/  IADD3.X R77, PT, PT, RZ, RZ, RZ, P2, !PT ;  /* 0x000000ffff4d7210 */ /* 0x000fe200017fe4ff */
[----:B------:R-:W-:Y:S01]  /*1930*/  IMAD.WIDE.U32 R62, R60, 0x3d1, R68 ;  /* 0x000003d13c3e7825 */ /* 0x000fe200078e0044 */
[----:B------:R-:W-:-:S03]  /*1940*/  IADD3.X R85, PT, PT, RZ, RZ, RZ, P5, !PT ;  /* 0x000000ffff557210 */ /* 0x000fc60002ffe4ff */
[----:B------:R-:W-:Y:S01]  /*1950*/  IMAD.X R81, RZ, RZ, RZ, P0 ;  /* 0x000000ffff517224 */ /* 0x000fe200000e06ff */
[----:B------:R-:W-:Y:S01]  /*1960*/  IADD3 R31, P6, PT, R54, R62, RZ ;  /* 0x0000003e361f7210 */ /* 0x000fe20007fde0ff */
[----:B------:R-:W-:Y:S02]  /*1970*/  IMAD.X R67, RZ, RZ, RZ, P4 ;  /* 0x000000ffff437224 */ /* 0x000fe400020e06ff */
[----:B------:R-:W-:Y:S01]  /*1980*/  IMAD.X R75, RZ, RZ, RZ, P3 ;  /* 0x000000ffff4b7224 */ /* 0x000fe200018e06ff */
[----:B------:R-:W-:Y:S01]  /*1990*/  IADD3.X R82, PT, PT, R63, UR4, RZ, P6, !PT ;  /* 0x000000043f527c10 */ /* 0x000fe2000b7fe4ff */
[----:B------:R-:W-:-:S04]  /*19a0*/  IMAD.WIDE.U32 R68, R10, R5, R56 ;  /* 0x000000050a447225 */ /* 0x000fc800078e0038 */
[----:B------:R-:W-:-:S04]  /*19b0*/  IMAD.WIDE.U32 R54, R16, R78, R80 ;  /* 0x0000004e10367225 */ /* 0x000fc800078e0050 */
[----:B------:R-:W-:-:S04]  /*19c0*/  IMAD.WIDE.U32 R56, R14, R13, R76 ;  /* 0x0000000d0e387225 */ /* 0x000fc800078e004c */
[C---:B------:R-:W-:Y:S01]  /*19d0*/  IMAD.WIDE.U32 R70, R9.reuse, R7, R64 ;  /* 0x0000000709467225 */ /* 0x040fe200078e0040 */
[----:B------:R-:W-:Y:S02]  /*19e0*/  IADD3 R56, P2, PT, R56, R55, RZ ;  /* 0x0000003738387210 */ /* 0x000fe40007f5e0ff */
[----:B------:R-:W-:Y:S01]  /*19f0*/  MOV R55, RZ ;  /* 0x000000ff00377202 */ /* 0x000fe20000000f00 */
[----:B------:R-:W-:Y:S01]  /*1a00*/  IMAD.WIDE.U32 R72, R9, R8, R66 ;  /* 0x0000000809487225 */ /* 0x000fe200078e0042 */
[----:B------:R-:W-:-:S03]  /*1a10*/  IADD3 R66, P4, PT, R68, R71, RZ ;  /* 0x0000004744427210 */ /* 0x000fc60007f9e0ff */
[----:B------:R-:W-:Y:S01]  /*1a20*/  IMAD.WIDE.U32 R64, R14, R78, R74 ;  /* 0x0000004e0e407225 */ /* 0x000fe200078e004a */
[----:B------:R-:W-:-:S03]  /*1a30*/  IADD3 R76, P5, PT, R70, R73, RZ ;  /* 0x00000049464c7210 */ /* 0x000fc60007fbe0ff */
[----:B------:R-:W-:Y:S01]  /*1a40*/  IMAD.MOV.U32 R83, RZ, RZ, RZ ;  /* 0x000000ffff537224 */ /* 0x000fe200078e00ff */
[----:B------:R-:W-:Y:S01]  /*1a50*/  IADD3 R70, P0, PT, R64, R57, RZ ;  /* 0x0000003940467210 */ /* 0x000fe20007f1e0ff */
[----:B------:R-:W-:Y:S01]  /*1a60*/  IMAD.X R57, RZ, RZ, RZ, P2 ;  /* 0x000000ffff397224 */ /* 0x000fe200010e06ff */
[----:B------:R-:W-:Y:S01]  /*1a70*/  IADD3.X R77, PT, PT, RZ, RZ, RZ, P5, !PT ;  /* 0x000000ffff4d7210 */ /* 0x000fe20002ffe4ff */
[----:B------:R-:W-:Y:S01]  /*1a80*/  IMAD.WIDE.U32 R74, R54, 0x3d1, R82 ;  /* 0x000003d1364a7825 */ /* 0x000fe200078e0052 */
[----:B------:R-:W-:-:S03]  /*1a90*/  IADD3.X R71, PT, PT, RZ, RZ, RZ, P0, !PT ;  /* 0x000000ffff477210 */ /* 0x000fc600007fe4ff */
[----:B------:R-:W-:Y:S01]  /*1aa0*/  IMAD.WIDE.U32 R62, R11, R7, R84 ;  /* 0x000000070b3e7225 */ /* 0x000fe200078e0054 */
[----:B------:R-:W-:-:S03]  /*1ab0*/  IADD3 R39, P3, PT, R52, R74, RZ ;  /* 0x0000004a34277210 */ /* 0x000fc60007f7e0ff */
[----:B------:R-:W-:Y:S01]  /*1ac0*/  IMAD.WIDE.U32 R56, R15, R78, R56 ;  /* 0x0000004e0f387225 */ /* 0x000fe200078e0038 */
[----:B------:R-:W-:Y:S02]  /*1ad0*/  IADD3.X R74, PT, PT, R75, UR4, RZ, P3, !PT ;  /* 0x000000044b4a7c10 */ /* 0x000fe40009ffe4ff */
[----:B------:R-:W-:Y:S01]  /*1ae0*/  IADD3 R80, P6, PT, R72, R63, RZ ;  /* 0x0000003f48507210 */ /* 0x000fe20007fde0ff */
[----:B------:R-:W-:Y:S02]  /*1af0*/  IMAD.X R67, RZ, RZ, RZ, P4 ;  /* 0x000000ffff437224 */ /* 0x000fe400020e06ff */
[----:B------:R-:W-:-:S04]  /*1b00*/  IMAD.WIDE.U32 R70, R13, R13, R70 ;  /* 0x0000000d0d467225 */ /* 0x000fc800078e0046 */
[----:B------:R-:W-:Y:S02]  /*1b10*/  IMAD.MOV.U32 R75, RZ, RZ, RZ ;  /* 0x000000ffff4b7224 */ /* 0x000fe400078e00ff */
[----:B------:R-:W-:-:S04]  /*1b20*/  IMAD.WIDE.U32 R72, R8, R8, R76 ;  /* 0x0000000808487225 */ /* 0x000fc800078e004c */
[----:B------:R-:W-:-:S04]  /*1b30*/  IMAD.WIDE.U32 R52, R9, R6, R66 ;  /* 0x0000000609347225 */ /* 0x000fc800078e0042 */
[----:B------:R-:W-:Y:S01]  /*1b40*/  IMAD.WIDE.U32 R76, R56, 0x3d1, R74 ;  /* 0x000003d1384c7825 */ /* 0x000fe200078e004a */
[----:B------:R-:W-:Y:S02]  /*1b50*/  IADD3 R74, P2, PT, R70, R57, RZ ;  /* 0x00000039464a7210 */ /* 0x000fe40007f5e0ff */
[----:B------:R-:W-:Y:S01]  /*1b60*/  IADD3 R64, P0, PT, R52, R73, RZ ;  /* 0x0000004934407210 */ /* 0x000fe20007f1e0ff */
[----:B------:R-:W-:Y:S01]  /*1b70*/  IMAD.X R81, RZ, RZ, RZ, P6 ;  /* 0x000000ffff517224 */ /* 0x000fe200030e06ff */
[----:B------:R-:W-:Y:S01]  /*1b80*/  IADD3 R31, P6, PT, R58, R31, RZ ;  /* 0x0000001f3a1f7210 */ /* 0x000fe20007fde0ff */
[----:B------:R-:W-:Y:S02]  /*1b90*/  IMAD.X R75, RZ, RZ, RZ, P2 ;  /* 0x000000ffff4b7224 */ /* 0x000fe400010e06ff */
[----:B------:R-:W-:Y:S02]  /*1ba0*/  HFMA2 R73, -RZ, RZ, 0, 0 ;  /* 0x00000000ff497431 */ /* 0x000fe400000001ff */
[----:B------:R-:W-:Y:S01]  /*1bb0*/  IMAD.WIDE.U32 R66, R10, R7, R80 ;  /* 0x000000070a427225 */ /* 0x000fe200078e0050 */
[----:B------:R-:W-:-:S02]  /*1bc0*/  IADD3 R33, P3, PT, R32, R76, RZ ;  /* 0x0000004c20217210 */ /* 0x000fc40007f7e0ff */
[----:B------:R-:W-:Y:S01]  /*1bd0*/  MOV R52, R62 ;  /* 0x0000003e00347202 */ /* 0x000fe20000000f00 */
[----:B------:R-:W-:Y:S01]  /*1be0*/  IMAD.WIDE.U32 R58, R14, R78, R74 ;  /* 0x0000004e0e3a7225 */ /* 0x000fe200078e004a */
[----:B------:R-:W-:Y:S02]  /*1bf0*/  IADD3 R62, P5, PT, R65, R71, RZ ;  /* 0x00000047413e7210 */ /* 0x000fe40007fbe0ff */
[----:B------:R-:W-:Y:S01]  /*1c00*/  IADD3 R68, P4, PT, R69, R53, RZ ;  /* 0x0000003545447210 */ /* 0x000fe20007f9e0ff */
[----:B------:R-:W-:Y:S01]  /*1c10*/  IMAD.X R37, RZ, RZ, RZ, P6 ;  /* 0x000000ffff257224 */ /* 0x000fe200030e06ff */
[----:B------:R-:W-:Y:S01]  /*1c20*/  IADD3 R70, P2, PT, R72, R67, RZ ;  /* 0x0000004348467210 */ /* 0x000fe20007f5e0ff */
[----:B------:R-:W-:Y:S01]  /*1c30*/  IMAD.X R63, RZ, RZ, RZ, P5 ;  /* 0x000000ffff3f7224 */ /* 0x000fe200028e06ff */
[----:B------:R-:W-:Y:S01]  /*1c40*/  IADD3.X R72, PT, PT, R77, UR4, RZ, P3, !PT ;  /* 0x000000044d487c10 */ /* 0x000fe20009ffe4ff */
[----:B------:R-:W-:Y:S01]  /*1c50*/  IMAD.MOV.U32 R53, RZ, RZ, RZ ;  /* 0x000000ffff357224 */ /* 0x000fe200078e00ff */
[----:B------:R-:W-:Y:S01]  /*1c60*/  IADD3.X R65, PT, PT, RZ, RZ, RZ, P0, !PT ;  /* 0x000000ffff417210 */ /* 0x000fe200007fe4ff */
[----:B------:R-:W-:Y:S01]  /*1c70*/  IMAD.X R69, RZ, RZ, RZ, P4 ;  /* 0x000000ffff457224 */ /* 0x000fe200020e06ff */
[----:B------:R-:W-:Y:S01]  /*1c80*/  IADD3 R32, P4, P5, R39, R60, R37 ;  /* 0x0000003c27207210 */ /* 0x000fe20007d9e025 */
[----:B------:R-:W-:-:S03]  /*1c90*/  IMAD.WIDE.U32 R72, R58, 0x3d1, R72 ;  /* 0x000003d13a487825 */ /* 0x000fc600078e0048 */
[----:B------:R-:W-:Y:S01]  /*1ca0*/  IADD3.X R37, PT, PT, RZ, RZ, RZ, P4, P5 ;  /* 0x000000ffff257210 */ /* 0x000fe200027ea4ff */
[----:B------:R-:W-:Y:S01]  /*1cb0*/  IMAD.WIDE.U32 R60, R13, R78, R62 ;  /* 0x0000004e0d3c7225 */ /* 0x000fe200078e003e */
[----:B------:R-:W-:Y:S02]  /*1cc0*/  IADD3 R42, P6, PT, R40, R72, RZ ;  /* 0x00000048282a7210 */ /* 0x000fe40007fde0ff */
[----:B------:R-:W-:Y:S01]  /*1cd0*/  IADD3 R33, P4, P5, R33, R54, R37 ;  /* 0x0000003621217210 */ /* 0x000fe20007d9e025 */
[----:B------:R-:W-:Y:S01]  /*1ce0*/  IMAD.WIDE.U32 R52, R12, R6, R52 ;  /* 0x000000060c347225 */ /* 0x000fe200078e0034 */
[----:B------:R-:W-:Y:S02]  /*1cf0*/  IADD3 R40, P0, PT, R60, R59, RZ ;  /* 0x0000003b3c287210 */ /* 0x000fe40007f1e0ff */
[----:B------:R-:W-:Y:S01]  /*1d00*/  IADD3.X R72, PT, PT, R73, UR4, RZ, P6, !PT ;  /* 0x0000000449487c10 */ /* 0x000fe2000b7fe4ff */
[----:B------:R-:W-:Y:S01]  /*1d10*/  IMAD.X R71, RZ, RZ, RZ, P2 ;  /* 0x000000ffff477224 */ /* 0x000fe200010e06ff */
[----:B------:R-:W-:Y:S01]  /*1d20*/  IADD3 R66, P3, PT, R66, R53, RZ ;  /* 0x0000003542427210 */ /* 0x000fe20007f7e0ff */
[----:B------:R-:W-:Y:S01]  /*1d30*/  IMAD.WIDE.U32 R68, R9, R5, R68 ;  /* 0x0000000509447225 */ /* 0x000fe200078e0044 */
[----:B------:R-:W-:-:S03]  /*1d40*/  IADD3.X R41, PT, PT, RZ, RZ, RZ, P0, !PT ;  /* 0x000000ffff297210 */ /* 0x000fc600007fe4ff */
[----:B------:R-:W-:Y:S02]  /*1d50*/  IMAD.X R67, RZ, RZ, RZ, P3 ;  /* 0x000000ffff437224 */ /* 0x000fe400018e06ff */
[----:B------:R-:W-:-:S04]  /*1d60*/  IMAD.WIDE.U32 R64, R8, R7, R64 ;  /* 0x0000000708407225 */ /* 0x000fc800078e0040 */
[----:B------:R-:W-:Y:S01]  /*1d70*/  IMAD.WIDE.U32 R70, R9, R7, R70 ;  /* 0x0000000709467225 */ /* 0x000fe200078e0046 */
[----:B------:R-:W-:-:S03]  /*1d80*/  IADD3 R62, P2, PT, R68, R65, RZ ;  /* 0x00000041443e7210 */ /* 0x000fc60007f5e0ff */
[----:B------:R-:W-:Y:S01]  /*1d90*/  IMAD.WIDE.U32 R40, R13, R78, R40 ;  /* 0x0000004e0d287225 */ /* 0x000fe200078e0028 */
[----:B------:R-:W-:-:S03]  /*1da0*/  IADD3 R74, P6, PT, R64, R71, RZ ;  /* 0x00000047404a7210 */ /* 0x000fc60007fde0ff */
[----:B------:R-:W-:Y:S01]  /*1db0*/  IMAD.WIDE.U32 R66, R11, R6, R66 ;  /* 0x000000060b427225 */ /* 0x000fe200078e0042 */
[----:B------:R-:W-:Y:S02]  /*1dc0*/  IADD3.X R75, PT, PT, RZ, RZ, RZ, P6, !PT ;  /* 0x000000ffff4b7210 */ /* 0x000fe400037fe4ff */
[----:B------:R-:W-:Y:S01]  /*1dd0*/  IADD3 R60, P6, PT, R61, R41, RZ ;  /* 0x000000293d3c7210 */ /* 0x000fe20007fde0ff */
[----:B------:R-:W-:Y:S01]  /*1de0*/  IMAD.MOV.U32 R73, RZ, RZ, RZ ;  /* 0x000000ffff497224 */ /* 0x000fe200078e00ff */
[----:B------:R-:W-:Y:S01]  /*1df0*/  IADD3 R70, P0, PT, R70, R67, RZ ;  /* 0x0000004346467210 */ /* 0x000fe20007f1e0ff */
[----:B------:R-:W-:Y:S02]  /*1e00*/  IMAD.X R63, RZ, RZ, RZ, P2 ;  /* 0x000000ffff3f7224 */ /* 0x000fe400010e06ff */
[----:B------:R-:W-:-:S04]  /*1e10*/  IMAD.WIDE.U32 R72, R40, 0x3d1, R72 ;  /* 0x000003d128487825 */ /* 0x000fc800078e0048 */
[----:B------:R-:W-:Y:S01]  /*1e20*/  IMAD.X R71, RZ, RZ, RZ, P0 ;  /* 0x000000ffff477224 */ /* 0x000fe200000e06ff */
[----:B------:R-:W-:Y:S01]  /*1e30*/  IADD3 R39, P2, PT, R36, R72, RZ ;  /* 0x0000004824277210 */ /* 0x000fe20007f5e0ff */
[----:B------:R-:W-:-:S03]  /*1e40*/  IMAD.WIDE.U32 R62, R8, R6, R62 ;  /* 0x00000006083e7225 */ /* 0x000fc600078e003e */
[----:B------:R-:W-:Y:S01]  /*1e50*/  IADD3.X R68, PT, PT, R73, UR4, RZ, P2, !PT ;  /* 0x0000000449447c10 */ /* 0x000fe200097fe4ff */
[----:B------:R-:W-:Y:S01]  /*1e60*/  IMAD.WIDE.U32 R36, R8, R7, R74 ;  /* 0x0000000708247225 */ /* 0x000fe200078e004a */
[----:B------:R-:W-:-:S03]  /*1e70*/  IADD3 R64, P3, PT, R69, R63, RZ ;  /* 0x0000003f45407210 */ /* 0x000fc60007f7e0ff */
[----:B------:R-:W-:Y:S01]  /*1e80*/  IMAD.X R61, RZ, RZ, RZ, P6 ;  /* 0x000000ffff3d7224 */ /* 0x000fe200030e06ff */
[----:B------:R-:W-:Y:S01]  /*1e90*/  IADD3.X R65, PT, PT, RZ, RZ, RZ, P3, !PT ;  /* 0x000000ffff417210 */ /* 0x000fe20001ffe4ff */
[----:B------:R-:W-:Y:S02]  /*1ea0*/  IMAD.MOV.U32 R54, RZ, RZ, R66 ;  /* 0x000000ffff367224 */ /* 0x000fe400078e0042 */
[----:B------:R-:W-:Y:S01]  /*1eb0*/  IMAD.WIDE.U32 R66, R10, R6, R70 ;  /* 0x000000060a427225 */ /* 0x000fe200078e0046 */
[----:B------:R-:W-:Y:S02]  /*1ec0*/  IADD3 R70, P2, PT, R62, R37, RZ ;  /* 0x000000253e467210 */ /* 0x000fe40007f5e0ff */
[----:B------:R-:W-:Y:S01]  /*1ed0*/  IADD3.X R37, PT, PT, RZ, RZ, RZ, P4, P5 ;  /* 0x000000ffff257210 */ /* 0x000fe200027ea4ff */
[----:B------:R-:W-:Y:S01]  /*1ee0*/  IMAD.WIDE.U32 R60, R78, R78, R60 ;  /* 0x0000004e4e3c7225 */ /* 0x000fe200078e003c */
[----:B------:R-:W-:Y:S02]  /*1ef0*/  IADD3 R72, P0, PT, R36, R67, RZ ;  /* 0x0000004324487210 */ /* 0x000fe40007f1e0ff */
[----:B------:R-:W-:Y:S01]  /*1f00*/  IADD3 R36, P5, P6, R42, R56, R37 ;  /* 0x000000382a247210 */ /* 0x000fe20007ebe025 */
[----:B------:R-:W-:-:S02]  /*1f10*/  IMAD.MOV.U32 R69, RZ, RZ, RZ ;  /* 0x000000ffff457224 */ /* 0x000fc400078e00ff */
[----:B------:R-:W-:Y:S01]  /*1f20*/  IMAD.WIDE.U32 R54, R12, R5, R54 ;  /* 0x000000050c367225 */ /* 0x000fe200078e0036 */
[----:B------:R-:W-:-:S03]  /*1f30*/  IADD3.X R37, PT, PT, RZ, RZ, RZ, P5, P6 ;  /* 0x000000ffff257210 */ /* 0x000fc60002fec4ff */
[----:B------:R-:W-:Y:S01]  /*1f40*/  IMAD.WIDE.U32 R68, R60, 0x3d1, R68 ;  /* 0x000003d13c447825 */ /* 0x000fe200078e0044 */
[----:B------:R-:W-:-:S03]  /*1f50*/  IADD3 R62, P4, PT, R66, R55, RZ ;  /* 0x00000037423e7210 */ /* 0x000fc60007f9e0ff */
[----:B------:R-:W-:Y:S01]  /*1f60*/  IMAD.X R71, RZ, RZ, RZ, P2 ;  /* 0x000000ffff477224 */ /* 0x000fe200010e06ff */
[----:B------:R-:W-:Y:S01]  /*1f70*/  IADD3.X R63, PT, PT, RZ, RZ, RZ, P4, !PT ;  /* 0x000000ffff3f7210 */ /* 0x000fe200027fe4ff */
[----:B------:R-:W-:Y:S01]  /*1f80*/  IMAD.X R73, RZ, RZ, RZ, P0 ;  /* 0x000000ffff497224 */ /* 0x000fe200000e06ff */
[----:B------:R-:W-:Y:S01]  /*1f90*/  IADD3 R41, P0, PT, R38, R68, RZ ;  /* 0x0000004426297210 */ /* 0x000fe20007f1e0ff */
[----:B------:R-:W-:Y:S01]  /*1fa0*/  IMAD.WIDE.U32 R64, R8, R5, R64 ;  /* 0x0000000508407225 */ /* 0x000fe200078e0040 */
[----:B------:R-:W-:Y:S02]  /*1fb0*/  IADD3 R38, P2, P3, R39, R58, R37 ;  /* 0x0000003a27267210 */ /* 0x000fe40007b5e025 */
[----:B------:R-:W-:Y:S01]  /*1fc0*/  IADD3.X R58, PT, PT, R69, UR4, RZ, P0, !PT ;  /* 0x00000004453a7c10 */ /* 0x000fe200087fe4ff */
[----:B------:R-:W-:Y:S01]  /*1fd0*/  IMAD.WIDE.U32 R56, R7, R7, R70 ;  /* 0x0000000707387225 */ /* 0x000fe200078e0046 */
[----:B------:R-:W-:-:S03]  /*1fe0*/  IADD3.X R39, PT, PT, RZ, RZ, RZ, P2, P3 ;  /* 0x000000ffff277210 */ /* 0x000fc600017e64ff */
[----:B------:R-:W-:Y:S01]  /*1ff0*/  IMAD.WIDE.U32 R66, R9, R6, R72 ;  /* 0x0000000609427225 */ /* 0x000fe200078e0048 */
[----:B------:R-:W-:Y:S02]  /*2000*/  IADD3 R68, P0, PT, R64, R57, RZ ;  /* 0x0000003940447210 */ /* 0x000fe40007f1e0ff */
[----:B------:R-:W-:Y:S01]  /*2010*/  IADD3 R39, P2, P3, R41, R40, R39 ;  /* 0x0000002829277210 */ /* 0x000fe20007b5e027 */
[----:B------:R-:W-:Y:S01]  /*2020*/  IMAD.MOV.U32 R59, RZ, RZ, RZ ;  /* 0x000000ffff3b7224 */ /* 0x000fe200078e00ff */
[----:B------:R-:W-:Y:S01]  /*2030*/  IADD3 R70, P4, PT, R56, R67, RZ ;  /* 0x0000004338467210 */ /* 0x000fe20007f9e0ff */
[----:B------:R-:W-:Y:S01]  /*2040*/  IMAD.WIDE.U32 R56, R11, R5, R62 ;  /* 0x000000050b387225 */ /* 0x000fe200078e003e */
[----:B------:R-:W-:Y:S02]  /*2050*/  IADD3.X R37, PT, PT, RZ, RZ, RZ, P2, P3 ;  /* 0x000000ffff257210 */ /* 0x000fe400017e64ff */
[----:B------:R-:W-:Y:S01]  /*2060*/  IADD3.X R71, PT, PT, RZ, RZ, RZ, P4, !PT ;  /* 0x000000ffff477210 */ /* 0x000fe200027fe4ff */
[----:B------:R-:W-:Y:S01]  /*2070*/  IMAD.WIDE.U32 R58, R61, 0x3d1, R58 ;  /* 0x000003d13d3a7825 */ /* 0x000fe200078e003a */
[----:B------:R-:W-:-:S03]  /*2080*/  IADD3 R72, P4, PT, R66, R57, RZ ;  /* 0x0000003942487210 */ /* 0x000fc60007f9e0ff */
[----:B------:R-:W-:Y:S01]  /*2090*/  IMAD.X R69, RZ, RZ, RZ, P0 ;  /* 0x000000ffff457224 */ /* 0x000fe200000e06ff */
[----:B------:R-:W-:Y:S01]  /*20a0*/  IADD3 R30, P0, PT, R30, R58, RZ ;  /* 0x0000003a1e1e7210 */ /* 0x000fe20007f1e0ff */
[----:B------:R-:W-:Y:S01]  /*20b0*/  IMAD.X R73, RZ, RZ, RZ, P4 ;  /* 0x000000ffff497224 */ /* 0x000fe200020e06ff */
[----:B------:R-:W-:Y:S01]  /*20c0*/  LOP3.LUT R58, R4, 0xfffffffd, RZ, 0xc0, !PT ;  /* 0xfffffffd043a7812 */ /* 0x000fe200078ec0ff */
[----:B------:R-:W-:Y:S01]  /*20d0*/  IMAD.WIDE.U32 R62, R7, R6, R68 ;  /* 0x00000006073e7225 */ /* 0x000fe200078e0044 */
[----:B------:R-:W-:Y:S02]  /*20e0*/  IADD3 R40, P4, P3, R30, R60, R37 ;  /* 0x0000003c1e287210 */ /* 0x000fe40007b9e025 */
[----:B------:R-:W-:Y:S01]  /*20f0*/  IADD3.X R4, PT, PT, R59, UR4, RZ, P0, !PT ;  /* 0x000000043b047c10 */ /* 0x000fe200087fe4ff */
[----:B------:R-:W-:Y:S01]  /*2100*/  IMAD.WIDE.U32 R66, R8, R6, R70 ;  /* 0x0000000608427225 */ /* 0x000fe200078e0046 */
[----:B------:R-:W-:Y:S02]  /*2110*/  LOP3.LUT R30, R38, R40, R39, 0x80, !PT ;  /* 0x00000028261e7212 */ /* 0x000fe400078e8027 */
[----:B------:R-:W-:Y:S01]  /*2120*/  IADD3 R64, P2, PT, R65, R63, RZ ;  /* 0x0000003f41407210 */ /* 0x000fe20007f5e0ff */
[----:B------:R-:W-:Y:S01]  /*2130*/  IMAD.WIDE.U32 R60, R10, R5, R72 ;  /* 0x000000050a3c7225 */ /* 0x000fe200078e0048 */
[----:B------:R-:W-:-:S02]  /*2140*/  LOP3.LUT R37, R33, R30, R36, 0x80, !PT ;  /* 0x0000001e21257212 */ /* 0x000fc400078e8024 */
[----:B------:R-:W-:Y:S01]  /*2150*/  IADD3 R68, P5, PT, R62, R67, RZ ;  /* 0x000000433e447210 */ /* 0x000fe20007fbe0ff */
[----:B------:R-:W-:Y:S01]  /*2160*/  IMAD.X R65, RZ, RZ, RZ, P2 ;  /* 0x000000ffff417224 */ /* 0x000fe200010e06ff */
[----:B------:R-:W-:Y:S01]  /*2170*/  LOP3.LUT R37, R37, R32, RZ, 0xc0, !PT ;  /* 0x0000002025257212 */ /* 0x000fe200078ec0ff */
[----:B------:R-:W-:Y:S01]  /*2180*/  IMAD.MOV.U32 R59, RZ, RZ, RZ ;  /* 0x000000ffff3b7224 */ /* 0x000fe200078e00ff */
[----:B------:R-:W-:Y:S01]  /*2190*/  IADD3.X R69, PT, PT, RZ, RZ, RZ, P5, !PT ;  /* 0x000000ffff457210 */ /* 0x000fe20002ffe4ff */
[----:B------:R-:W-:Y:S01]  /*21a0*/  IMAD.WIDE.U32 R64, R7, R5, R64 ;  /* 0x0000000507407225 */ /* 0x000fe200078e0040 */
[----:B------:R-:W-:Y:S02]  /*21b0*/  ISETP.NE.AND P5, PT, R37, -0x1, PT ;  /* 0xffffffff2500780c */ /* 0x000fe40003fa5270 */
[----:B------:R-:W-:Y:S01]  /*21c0*/  IADD3 R62, P2, PT, R66, R61, RZ ;  /* 0x0000003d423e7210 */ /* 0x000fe20007f5e0ff */
[----:B------:R-:W-:Y:S01]  /*21d0*/  IMAD.WIDE.U32 R68, R7, R6, R68 ;  /* 0x0000000607447225 */ /* 0x000fe200078e0044 */
[----:B------:R-:W-:-:S03]  /*21e0*/  IADD3.X R41, PT, PT, RZ, RZ, RZ, P4, P3 ;  /* 0x000000ffff297210 */ /* 0x000fc600027e64ff */
[----:B------:R-:W-:Y:S01]  /*21f0*/  IMAD.X R63, RZ, RZ, RZ, P2 ;  /* 0x000000ffff3f7224 */ /* 0x000fe200010e06ff */
[----:B------:R-:W-:Y:S01]  /*2200*/  IADD3 R66, P2, PT, R64, R69, RZ ;  /* 0x0000004540427210 */ /* 0x000fe20007f5e0ff */
[----:B------:R-:W-:Y:S01]  /*2210*/  IMAD.WIDE.U32 R58, R56, 0x3d1, R58 ;  /* 0x000003d1383a7825 */ /* 0x000fe200078e003a */
[----:B------:R-:W-:-:S03]  /*2220*/  IADD3 R41, PT, PT, R48, R41, R4 ;  /* 0x0000002930297210 */ /* 0x000fc60007ffe004 */
[----:B------:R-:W-:Y:S01]  /*2230*/  IMAD.WIDE.U32 R62, R9, R5, R62 ;  /* 0x00000005093e7225 */ /* 0x000fe200078e003e */
[----:B------:R-:W-:Y:S07]  /*2240*/  @P5 BRA `(.L_x_5) ;  /* 0x0000000000485947 */ /* 0x000fee0003800000 */
[----:B------:R-:W-:Y:S02]  /*2250*/  ISETP.GE.U32.AND P0, PT, R41, -0x3d1, PT ;  /* 0xfffffc2f2900780c */ /* 0x000fe40003f06070 */
[C---:B------:R-:W-:Y:S02]  /*2260*/  ISETP.NE.AND P3, PT, R31.reuse, -0x1, PT ;  /* 0xffffffff1f00780c */ /* 0x040fe40003f65270 */
[----:B------:R-:W-:-:S13]  /*2270*/  ISETP.NE.OR P0, PT, R31, -0x2, !P0 ;  /* 0xfffffffe1f00780c */ /* 0x000fda0004705670 */
[----:B------:R-:W-:Y:S05]  /*2280*/  @P0 BRA P3, `(.L_x_5) ;  /* 0x0000000000380947 */ /* 0x000fea0001800000 */
[----:B------:R-:W-:-:S04]  /*2290*/  IADD3 R41, P0, PT, R41, 0x3d1, RZ ;  /* 0x000003d129297810 */ /* 0x000fc80007f1e0ff */
[----:B------:R-:W-:-:S04]  /*22a0*/  IADD3.X R39, PT, PT, RZ, -0x1, RZ, P0, !PT ;  /* 0xffffffffff277810 */ /* 0x000fc800007fe4ff */
[--C-:B------:R-:W-:Y:S02]  /*22b0*/  SHF.R.S32.HI R4, RZ, 0x1f, R39.reuse ;  /* 0x0000001fff047819 */ /* 0x100fe40000011427 */
[----:B------:R-:W-:Y:S02]  /*22c0*/  SHF.R.S32.HI R39, RZ, 0x1f, R39 ;  /* 0x0000001fff277819 */ /* 0x000fe40000011427 */
[----:B------:R-:W-:-:S04]  /*22d0*/  IADD3 R31, P0, P3, R4, 0x2, R31 ;  /* 0x00000002041f7810 */ /* 0x000fc80007b1e01f */
[----:B------:R-:W-:-:S04]  /*22e0*/  IADD3.X R39, PT, PT, R39, -0x1, RZ, P0, P3 ;  /* 0xffffffff27277810 */ /* 0x000fc800007e64ff */
[--C-:B------:R-:W-:Y:S02]  /*22f0*/  SHF.R.S32.HI R33, RZ, 0x1f, R39.reuse ;  /* 0x0000001fff217819 */ /* 0x100fe40000011427 */
[----:B------:R-:W-:Y:S02]  /*2300*/  SHF.R.S32.HI R39, RZ, 0x1f, R39 ;  /* 0x0000001fff277819 */ /* 0x000fe40000011427 */
[----:B------:R-:W-:-:S03]  /*2310*/  LOP3.LUT R33, RZ, R33, RZ, 0x33, !PT ;  /* 0x00000021ff217212 */ /* 0x000fc600078e33ff */
[--C-:B------:R-:W-:Y:S01]  /*2320*/  IMAD.MOV.U32 R38, RZ, RZ, R39.reuse ;  /* 0x000000ffff267224 */ /* 0x100fe200078e0027 */
[----:B------:R-:W-:Y:S01]  /*2330*/  LEA.HI R40, R33, R40, RZ, 0x1 ;  /* 0x0000002821287211 */ /* 0x000fe200078f08ff */
[--C-:B------:R-:W-:Y:S01]  /*2340*/  IMAD.MOV.U32 R36, RZ, RZ, R39.reuse ;  /* 0x000000ffff247224 */ /* 0x100fe200078e0027 */
[----:B------:R-:W-:Y:S01]  /*2350*/  MOV R33, R39 ;  /* 0x0000002700217202 */ /* 0x000fe20000000f00 */
[----:B------:R-:W-:-:S07]  /*2360*/  IMAD.MOV.U32 R32, RZ, RZ, R39 ;  /* 0x000000ffff207224 */ /* 0x000fce00078e0027 */
.L_x_5:
[----:B0123--:R-:W-:Y:S05]  /*2370*/  BSYNC.RECONVERGENT B1 ;  /* 0x0000000000017941 */ /* 0x00ffea0003800200 */
.L_x_4:
[----:B------:R-:W-:Y:S01]  /*2380*/  UMOV UR4, URZ ;  /* 0x000000ff00047c82 */ /* 0x000fe20008000000 */
[----:B------:R-:W-:Y:S01]  /*2390*/  IMAD.MOV.U32 R49, RZ, RZ, RZ ;  /* 0x000000ffff317224 */ /* 0x000fe200078e00ff */
[----:B------:R-:W-:Y:S01]  /*23a0*/  IADD3 R68, P0, PT, R68, R63, RZ ;  /* 0x0000003f44447210 */ /* 0x000fe20007f1e0ff */
[----:B------:R-:W-:Y:S02]  /*23b0*/  VIADD R48, R59, UR4 ;  /* 0x000000043b307c36 */ /* 0x000fe40008000000 */
[----:B------:R-:W-:Y:S02]  /*23c0*/  HFMA2 R57, -RZ, RZ, 0, 0 ;  /* 0x00000000ff397431 */ /* 0x000fe400000001ff */
[----:B------:R-:W-:Y:S01]  /*23d0*/  IMAD.X R67, RZ, RZ, RZ, P2 ;  /* 0x000000ffff437224 */ /* 0x000fe200010e06ff */
[----:B------:R-:W-:Y:S01]  /*23e0*/  IADD3.X R69, PT, PT, RZ, RZ, RZ, P0, !PT ;  /* 0x000000ffff457210 */ /* 0x000fe200007fe4ff */
[----:B------:R-:W-:Y:S01]  /*23f0*/  IMAD.WIDE.U32 R48, R60, 0x3d1, R48 ;  /* 0x000003d13c307825 */ /* 0x000fe200078e0030 */
[----:B------:R-:W-:Y:S03]  /*2400*/  BSSY.RECONVERGENT B1, `(.L_x_6) ;  /* 0x000007b000017945 */ /* 0x000fe60003800200 */
[----:B------:R-:W-:Y:S01]  /*2410*/  IMAD.WIDE.U32 R66, R6, R6, R66 ;  /* 0x0000000606427225 */ /* 0x000fe200078e0042 */
[----:B------:R-:W-:-:S03]  /*2420*/  IADD3 R29, P0, PT, R26, R48, RZ ;  /* 0x000000301a1d7210 */ /* 0x000fc60007f1e0ff */
[----:B------:R-:W-:Y:S01]  /*2430*/  IMAD.WIDE.U32 R26, R8, R5, R68 ;  /* 0x00000005081a7225 */ /* 0x000fe200078e0044 */
[----:B------:R-:W-:Y:S02]  /*2440*/  IADD3.X R64, PT, PT, R49, UR4, RZ, P0, !PT ;  /* 0x0000000431407c10 */ /* 0x000fe400087fe4ff */
[----:B------:R-:W-:Y:S01]  /*2450*/  IADD3 R48, P0, PT, R65, R67, RZ ;  /* 0x0000004341307210 */ /* 0x000fe20007f1e0ff */
[----:B------:R-:W-:Y:S01]  /*2460*/  HFMA2 R65, -RZ, RZ, 0, 0 ;  /* 0x00000000ff417431 */ /* 0x000fe200000001ff */
[----:B------:R-:W-:-:S03]  /*2470*/  IADD3 R66, P2, PT, R66, R27, RZ ;  /* 0x0000001b42427210 */ /* 0x000fc60007f5e0ff */
[----:B------:R-:W-:Y:S02]  /*2480*/  IMAD.X R49, RZ, RZ, RZ, P0 ;  /* 0x000000ffff317224 */ /* 0x000fe400000e06ff */
[----:B------:R-:W-:Y:S02]  /*2490*/  IMAD.X R67, RZ, RZ, RZ, P2 ;  /* 0x000000ffff437224 */ /* 0x000fe400010e06ff */
[----:B------:R-:W-:-:S04]  /*24a0*/  IMAD.WIDE.U32 R48, R6, R5, R48 ;  /* 0x0000000506307225 */ /* 0x000fc800078e0030 */
[----:B------:R-:W-:-:S03]  /*24b0*/  IMAD.WIDE.U32 R64, R62, 0x3d1, R64 ;  /* 0x000003d13e407825 */ /* 0x000fc600078e0040 */
[----:B------:R-:W-:Y:S01]  /*24c0*/  IADD3 R4, P0, PT, R34, R64, RZ ;  /* 0x0000004022047210 */ /* 0x000fe20007f1e0ff */
[----:B------:R-:W-:-:S03]  /*24d0*/  IMAD.WIDE.U32 R34, R7, R5, R66 ;  /* 0x0000000507227225 */ /* 0x000fc600078e0042 */
[----:B------:R-:W-:Y:S02]  /*24e0*/  IADD3.X R64, PT, PT, R65, UR4, RZ, P0, !PT ;  /* 0x0000000441407c10 */ /* 0x000fe400087fe4ff */
[----:B------:R-:W-:-:S03]  /*24f0*/  MOV R65, RZ ;  /* 0x000000ff00417202 */ /* 0x000fc60000000f00 */
[----:B------:R-:W-:Y:S01]  /*2500*/  IMAD.WIDE.U32 R66, R26, 0x3d1, R64 ;  /* 0x000003d11a427825 */ /* 0x000fe200078e0040 */
[----:B------:R-:W-:Y:S02]  /*2510*/  IADD3 R64, P0, PT, R48, R35, RZ ;  /* 0x0000002330407210 */ /* 0x000fe40007f1e0ff */
[----:B------:R-:W-:-:S03]  /*2520*/  IADD3 R30, P2, PT, R46, R66, RZ ;  /* 0x000000422e1e7210 */ /* 0x000fc60007f5e0ff */
[----:B------:R-:W-:Y:S01]  /*2530*/  IMAD.X R65, RZ, RZ, RZ, P0 ;  /* 0x000000ffff417224 */ /* 0x000fe200000e06ff */
[----:B------:R-:W-:Y:S02]  /*2540*/  IADD3 R66, P0, PT, R56, R29, RZ ;  /* 0x0000001d38427210 */ /* 0x000fe40007f1e0ff */
[----:B------:R-:W-:Y:S01]  /*2550*/  IADD3.X R56, PT, PT, R67, UR4, RZ, P2, !PT ;  /* 0x0000000443387c10 */ /* 0x000fe200097fe4ff */
[----:B------:R-:W-:Y:S01]  /*2560*/  IMAD.WIDE.U32 R46, R6, R5, R64 ;  /* 0x00000005062e7225 */ /* 0x000fe200078e0040 */
[----:B------:R-:W-:Y:S02]  /*2570*/  MOV R65, R18 ;  /* 0x0000001200417202 */ /* 0x000fe40000000f00 */
[----:B------:R-:W-:Y:S01]  /*2580*/  MOV R77, R66 ;  /* 0x00000042004d7202 */ /* 0x000fe20000000f00 */
[----:B------:R-:W-:Y:S02]  /*2590*/  IMAD.X R27, RZ, RZ, RZ, P0 ;  /* 0x000000ffff1b7224 */ /* 0x000fe400000e06ff */
[----:B------:R-:W-:-:S03]  /*25a0*/  IMAD.WIDE.U32 R56, R34, 0x3d1, R56 ;  /* 0x000003d122387825 */ /* 0x000fc600078e0038 */
[----:B------:R-:W-:Y:S01]  /*25b0*/  IADD3 R48, P3, P4, R4, R60, R27 ;  /* 0x0000003c04307210 */ /* 0x000fe20007c7e01b */
[----:B------:R-:W-:Y:S01]  /*25c0*/  IMAD.MOV.U32 R64, RZ, RZ, R17 ;  /* 0x000000ffff407224 */ /* 0x000fe200078e0011 */
[----:B------:R-:W-:Y:S01]  /*25d0*/  IADD3 R4, P2, PT, R28, R56, RZ ;  /* 0x000000381c047210 */ /* 0x000fe20007f5e0ff */
[----:B------:R-:W-:Y:S01]  /*25e0*/  IMAD.MOV.U32 R60, RZ, RZ, R14 ;  /* 0x000000ffff3c7224 */ /* 0x000fe200078e000e */
[----:B------:R-:W-:Y:S02]  /*25f0*/  IADD3 R28, P0, PT, R49, R47, RZ ;  /* 0x0000002f311c7210 */ /* 0x000fe40007f1e0ff */
[----:B------:R-:W-:Y:S02]  /*2600*/  IADD3.X R35, PT, PT, RZ, RZ, RZ, P3, P4 ;  /* 0x000000ffff237210 */ /* 0x000fe40001fe84ff */
[----:B------:R-:W-:Y:S01]  /*2610*/  IADD3.X R56, PT, PT, R57, UR4, RZ, P2, !PT ;  /* 0x0000000439387c10 */ /* 0x000fe200097fe4ff */
[----:B------:R-:W-:Y:S02]  /*2620*/  IMAD.MOV.U32 R57, RZ, RZ, RZ ;  /* 0x000000ffff397224 */ /* 0x000fe400078e00ff */
[----:B------:R-:W-:Y:S01]  /*2630*/  IMAD.X R29, RZ, RZ, RZ, P0 ;  /* 0x000000ffff1d7224 */ /* 0x000fe200000e06ff */
[----:B------:R-:W-:Y:S01]  /*2640*/  IADD3 R35, P0, P2, R30, R62, R35 ;  /* 0x0000003e1e237210 */ /* 0x000fe20007a1e023 */
[----:B------:R-:W-:Y:S01]  /*2650*/  IMAD.WIDE.U32 R56, R46, 0x3d1, R56 ;  /* 0x000003d12e387825 */ /* 0x000fe200078e0038 */
[----:B------:R-:W-:-:S02]  /*2660*/  MOV R30, R15 ;  /* 0x0000000f001e7202 */ /* 0x000fc40000000f00 */
[----:B------:R-:W-:Y:S02]  /*2670*/  IADD3.X R45, PT, PT, RZ, RZ, RZ, P0, P2 ;  /* 0x000000ffff2d7210 */ /* 0x000fe400007e44ff */
[----:B------:R-:W-:Y:S02]  /*2680*/  IADD3 R42, P0, PT, R50, R56, RZ ;  /* 0x00000038322a7210 */ /* 0x000fe40007f1e0ff */
[----:B------:R-:W-:Y:S01]  /*2690*/  IADD3 R45, P2, P3, R4, R26, R45 ;  /* 0x0000001a042d7210 */ /* 0x000fe20007b5e02d */
[----:B------:R-:W-:Y:S01]  /*26a0*/  IMAD.WIDE.U32 R26, R5, R5, R28 ;  /* 0x00000005051a7225 */ /* 0x000fe200078e001c */
[----:B------:R-:W-:Y:S02]  /*26b0*/  IADD3.X R28, PT, PT, R57, UR4, RZ, P0, !PT ;  /* 0x00000004391c7c10 */ /* 0x000fe400087fe4ff */
[----:B------:R-:W-:Y:S02]  /*26c0*/  MOV R29, RZ ;  /* 0x000000ff001d7202 */ /* 0x000fe40000000f00 */
[----:B------:R-:W-:Y:S01]  /*26d0*/  IADD3.X R37, PT, PT, RZ, RZ, RZ, P2, P3 ;  /* 0x000000ffff257210 */ /* 0x000fe200017e64ff */
[----:B------:R-:W-:-:S03]  /*26e0*/  IMAD.WIDE.U32 R28, R26, 0x3d1, R28 ;  /* 0x000003d11a1c7825 */ /* 0x000fc600078e001c */
[----:B------:R-:W-:Y:S01]  /*26f0*/  IADD3 R42, P2, P3, R42, R34, R37 ;  /* 0x000000222a2a7210 */ /* 0x000fe20007b5e025 */
[----:B------:R-:W-:Y:S01]  /*2700*/  IMAD.MOV.U32 R34, RZ, RZ, R19 ;  /* 0x000000ffff227224 */ /* 0x000fe200078e0013 */
[----:B------:R-:W-:Y:S02]  /*2710*/  IADD3 R4, P0, PT, R52, R28, RZ ;  /* 0x0000001c34047210 */ /* 0x000fe40007f1e0ff */
[----:B------:R-:W-:Y:S02]  /*2720*/  IADD3.X R37, PT, PT, RZ, RZ, RZ, P2, P3 ;  /* 0x000000ffff257210 */ /* 0x000fe400017e64ff */
[----:B------:R-:W-:Y:S01]  /*2730*/  IADD3.X R28, PT, PT, R29, UR4, RZ, P0, !PT ;  /* 0x000000041d1c7c10 */ /* 0x000fe200087fe4ff */
[----:B------:R-:W-:Y:S01]  /*2740*/  IMAD.MOV.U32 R29, RZ, RZ, RZ ;  /* 0x000000ffff1d7224 */ /* 0x000fe200078e00ff */
[----:B------:R-:W-:Y:S01]  /*2750*/  IADD3 R4, P0, P2, R4, R46, R37 ;  /* 0x0000002e04047210 */ /* 0x000fe20007a1e025 */
[----:B------:R-:W-:Y:S02]  /*2760*/  IMAD.MOV.U32 R37, RZ, RZ, R13 ;  /* 0x000000ffff257224 */ /* 0x000fe400078e000d */
[----:B------:R-:W-:Y:S01]  /*2770*/  IMAD.WIDE.U32 R28, R27, 0x3d1, R28 ;  /* 0x000003d11b1c7825 */ /* 0x000fe200078e001c */
[----:B------:R-:W-:-:S02]  /*2780*/  IADD3.X R27, PT, PT, RZ, RZ, RZ, P0, P2 ;  /* 0x000000ffff1b7210 */ /* 0x000fc400007e44ff */
[----:B------:R-:W-:-:S04]  /*2790*/  IADD3 R54, P0, PT, R54, R28, RZ ;  /* 0x0000001c36367210 */ /* 0x000fc80007f1e0ff */
[----:B------:R-:W-:Y:S02]  /*27a0*/  IADD3 R27, P2, P3, R54, R26, R27 ;  /* 0x0000001a361b7210 */ /* 0x000fe40007b5e01b */
[----:B------:R-:W-:Y:S02]  /*27b0*/  IADD3.X R28, PT, PT, R29, UR4, RZ, P0, !PT ;  /* 0x000000041d1c7c10 */ /* 0x000fe400087fe4ff */
[----:B------:R-:W-:Y:S01]  /*27c0*/  ISETP.NE.AND P0, PT, R27, -0x1, PT ;  /* 0xffffffff1b00780c */ /* 0x000fe20003f05270 */
[----:B------:R-:W-:Y:S01]  /*27d0*/  IMAD.MOV.U32 R49, RZ, RZ, R27 ;  /* 0x000000ffff317224 */ /* 0x000fe200078e001b */
[----:B------:R-:W-:-:S04]  /*27e0*/  IADD3.X R75, PT, PT, RZ, RZ, RZ, P2, P3 ;  /* 0x000000ffff4b7210 */ /* 0x000fc800017e64ff */
[----:B------:R-:W-:Y:S01]  /*27f0*/  IADD3 R75, PT, PT, R58, R75, R28 ;  /* 0x0000004b3a4b7210 */ /* 0x000fe20007ffe01c */
[----:B------:R-:W-:-:S06]  /*2800*/  IMAD.MOV.U32 R58, RZ, RZ, R16 ;  /* 0x000000ffff3a7224 */ /* 0x000fcc00078e0010 */
[----:B------:R-:W-:Y:S05]  /*2810*/  @P0 BRA `(.L_x_7) ;  /* 0x0000000000e40947 */ /* 0x000fea0003800000 */
[----:B------:R-:W-:Y:S01]  /*2820*/  ISETP.NE.AND P0, PT, R4, -0x1, PT ;  /* 0xffffffff0400780c */ /* 0x000fe20003f05270 */
[----:B------:R-:W-:Y:S01]  /*2830*/  IMAD.MOV.U32 R49, RZ, RZ, -0x1 ;  /* 0xffffffffff317424 */ /* 0x000fe200078e00ff */
[----:B------:R-:W-:-:S11]  /*2840*/  MOV R77, R66 ;  /* 0x00000042004d7202 */ /* 0x000fd60000000f00 */
[----:B------:R-:W-:Y:S05]  /*2850*/  @P0 BRA `(.L_x_7) ;  /* 0x0000000000d40947 */ /* 0x000fea0003800000 */
[----:B------:R-:W-:Y:S01]  /*2860*/  ISETP.NE.AND P0, PT, R42, -0x1, PT ;  /* 0xffffffff2a00780c */ /* 0x000fe20003f05270 */
[----:B------:R-:W-:Y:S01]  /*2870*/  IMAD.MOV.U32 R49, RZ, RZ, -0x1 ;  /* 0xffffffffff317424 */ /* 0x000fe200078e00ff */
[----:B------:R-:W-:Y:S01]  /*2880*/  MOV R77, R66 ;  /* 0x00000042004d7202 */ /* 0x000fe20000000f00 */
[----:B------:R-:W-:-:S10]  /*2890*/  IMAD.MOV.U32 R4, RZ, RZ, -0x1 ;  /* 0xffffffffff047424 */ /* 0x000fd400078e00ff */
        /* <DEDUP_REMOVED lines=8> */
[----:B------:R-:W-:Y:S01]  /*2920*/  MOV R45, 0xffffffff ;  /* 0xffffffff002d7802 */ /* 0x000fe20000000f00 */
[----:B------:R-:W-:Y:S02]  /*2930*/  IMAD.MOV.U32 R4, RZ, RZ, -0x1 ;  /* 0xffffffffff047424 */ /* 0x000fe400078e00ff */
[----:B------:R-:W-:-:S08]  /*2940*/  IMAD.MOV.U32 R77, RZ, RZ, R66 ;  /* 0x000000ffff4d7224 */ /* 0x000fd000078e0042 */
[----:B------:R-:W-:Y:S05]  /*2950*/  @P0 BRA `(.L_x_7) ;  /* 0x0000000000940947 */ /* 0x000fea0003800000 */
[----:B------:R-:W-:Y:S01]  /*2960*/  ISETP.NE.AND P0, PT, R48, -0x1, PT ;  /* 0xffffffff3000780c */ /* 0x000fe20003f05270 */
[----:B------:R-:W-:Y:S01]  /*2970*/  IMAD.MOV.U32 R49, RZ, RZ, -0x1 ;  /* 0xffffffffff317424 */ /* 0x000fe200078e00ff */
[----:B------:R-:W-:Y:S01]  /*2980*/  MOV R42, 0xffffffff ;  /* 0xffffffff002a7802 */ /* 0x000fe20000000f00 */
[----:B------:R-:W-:Y:S02]  /*2990*/  IMAD.MOV.U32 R35, RZ, RZ, -0x1 ;  /* 0xffffffffff237424 */ /* 0x000fe400078e00ff */
[----:B------:R-:W-:-:S08]  /*29a0*/  IMAD.MOV.U32 R77, RZ, RZ, R66 ;  /* 0x000000ffff4d7224 */ /* 0x000fd000078e0042 */
[----:B------:R-:W-:Y:S05]  /*29b0*/  @P0 BRA `(.L_x_7) ;  /* 0x00000000007c0947 */ /* 0x000fea0003800000 */
[----:B------:R-:W-:-:S13]  /*29c0*/  ISETP.NE.AND P0, PT, R66, -0x1, PT ;  /* 0xffffffff4200780c */ /* 0x000fda0003f05270 */
[----:B------:R-:W-:Y:S05]  /*29d0*/  @!P0 BRA `(.L_x_8) ;  /* 0x0000000000448947 */ /* 0x000fea0003800000 */
[----:B------:R-:W-:Y:S01]  /*29e0*/  ISETP.NE.AND P0, PT, R66, -0x2, PT ;  /* 0xfffffffe4200780c */ /* 0x000fe20003f05270 */
[----:B------:R-:W-:Y:S01]  /*29f0*/  IMAD.MOV.U32 R4, RZ, RZ, -0x1 ;  /* 0xffffffffff047424 */ /* 0x000fe200078e00ff */
[----:B------:R-:W-:Y:S01]  /*2a00*/  MOV R49, 0xffffffff ;  /* 0xffffffff00317802 */ /* 0x000fe20000000f00 */
[----:B------:R-:W-:Y:S01]  /*2a10*/  IMAD.MOV.U32 R42, RZ, RZ, -0x1 ;  /* 0xffffffffff2a7424 */ /* 0x000fe200078e00ff */
[----:B------:R-:W-:Y:S01]  /*2a20*/  MOV R45, 0xffffffff ;  /* 0xffffffff002d7802 */ /* 0x000fe20000000f00 */
[----:B------:R-:W-:Y:S01]  /*2a30*/  IMAD.MOV.U32 R35, RZ, RZ, -0x1 ;  /* 0xffffffffff237424 */ /* 0x000fe200078e00ff */
[----:B------:R-:W-:Y:S01]  /*2a40*/  MOV R77, R66 ;  /* 0x00000042004d7202 */ /* 0x000fe20000000f00 */
[----:B------:R-:W-:-:S06]  /*2a50*/  IMAD.MOV.U32 R48, RZ, RZ, -0x1 ;  /* 0xffffffffff307424 */ /* 0x000fcc00078e00ff */
[----:B------:R-:W-:Y:S05]  /*2a60*/  @P0 BRA `(.L_x_7) ;  /* 0x0000000000500947 */ /* 0x000fea0003800000 */
[----:B------:R-:W-:Y:S01]  /*2a70*/  ISETP.GE.U32.AND P0, PT, R75, -0x3d1, PT ;  /* 0xfffffc2f4b00780c */ /* 0x000fe20003f06070 */
[----:B------:R-:W-:Y:S01]  /*2a80*/  IMAD.MOV.U32 R77, RZ, RZ, -0x2 ;  /* 0xfffffffeff4d7424 */ /* 0x000fe200078e00ff */
[----:B------:R-:W-:Y:S01]  /*2a90*/  MOV R42, 0xffffffff ;  /* 0xffffffff002a7802 */ /* 0x000fe20000000f00 */
[----:B------:R-:W-:Y:S01]  /*2aa0*/  IMAD.MOV.U32 R4, RZ, RZ, -0x1 ;  /* 0xffffffffff047424 */ /* 0x000fe200078e00ff */
[----:B------:R-:W-:Y:S01]  /*2ab0*/  MOV R48, 0xffffffff ;  /* 0xffffffff00307802 */ /* 0x000fe20000000f00 */
[----:B------:R-:W-:Y:S02]  /*2ac0*/  IMAD.MOV.U32 R45, RZ, RZ, -0x1 ;  /* 0xffffffffff2d7424 */ /* 0x000fe400078e00ff */
[----:B------:R-:W-:-:S06]  /*2ad0*/  IMAD.MOV.U32 R35, RZ, RZ, -0x1 ;  /* 0xffffffffff237424 */ /* 0x000fcc00078e00ff */
[----:B------:R-:W-:Y:S05]  /*2ae0*/  @!P0 BRA `(.L_x_7) ;  /* 0x0000000000308947 */ /* 0x000fea0003800000 */
.L_x_8:
[----:B------:R-:W-:-:S05]  /*2af0*/  IADD3 R75, P0, PT, R75, 0x3d1, RZ ;  /* 0x000003d14b4b7810 */ /* 0x000fca0007f1e0ff */
[----:B------:R-:W-:-:S05]  /*2b00*/  IMAD.X R48, RZ, RZ, -0x1, P0 ;  /* 0xffffffffff307424 */ /* 0x000fca00000e06ff */
[--C-:B------:R-:W-:Y:S02]  /*2b10*/  SHF.R.S32.HI R77, RZ, 0x1f, R48.reuse ;  /* 0x0000001fff4d7819 */ /* 0x100fe40000011430 */
[----:B------:R-:W-:Y:S02]  /*2b20*/  SHF.R.S32.HI R48, RZ, 0x1f, R48 ;  /* 0x0000001fff307819 */ /* 0x000fe40000011430 */
[----:B------:R-:W-:-:S04]  /*2b30*/  IADD3 R77, P0, P2, R77, 0x2, R66 ;  /* 0x000000024d4d7810 */ /* 0x000fc80007a1e042 */
[----:B------:R-:W-:-:S04]  /*2b40*/  IADD3.X R48, PT, PT, R48, -0x1, RZ, P0, P2 ;  /* 0xffffffff30307810 */ /* 0x000fc800007e44ff */
[----:B------:R-:W-:-:S04]  /*2b50*/  SHF.R.S32.HI R48, RZ, 0x1f, R48 ;  /* 0x0000001fff307819 */ /* 0x000fc80000011430 */
[----:B------:R-:W-:Y:S01]  /*2b60*/  IADD3 R49, PT, PT, R48, 0x1, R27 ;  /* 0x0000000130317810 */ /* 0x000fe20007ffe01b */
[--C-:B------:R-:W-:Y:S01]  /*2b70*/  IMAD.MOV.U32 R4, RZ, RZ, R48.reuse ;  /* 0x000000ffff047224 */ /* 0x100fe200078e0030 */
[----:B------:R-:W-:Y:S01]  /*2b80*/  MOV R42, R48 ;  /* 0x00000030002a7202 */ /* 0x000fe20000000f00 */
[--C-:B------:R-:W-:Y:S02]  /*2b90*/  IMAD.MOV.U32 R45, RZ, RZ, R48.reuse ;  /* 0x000000ffff2d7224 */ /* 0x100fe400078e0030 */
[----:B------:R-:W-:-:S07]  /*2ba0*/  IMAD.MOV.U32 R35, RZ, RZ, R48 ;  /* 0x000000ffff237224 */ /* 0x000fce00078e0030 */
.L_x_7:
[----:B------:R-:W-:Y:S05]  /*2bb0*/  BSYNC.RECONVERGENT B1 ;  /* 0x0000000000017941 */ /* 0x000fea0003800200 */
.L_x_6:
[----:B------:R-:W-:Y:S01]  /*2bc0*/  IMAD.WIDE.U32 R52, R75, R75, RZ ;  /* 0x0000004b4b347225 */ /* 0x000fe200078e00ff */
[----:B------:R-:W-:Y:S01]  /*2bd0*/  UMOV UR4, URZ ;  /* 0x000000ff00047c82 */ /* 0x000fe20008000000 */
[----:B------:R-:W-:Y:S01]  /*2be0*/  UMOV UR5, URZ ;  /* 0x000000ff00057c82 */ /* 0x000fe20008000000 */
[----:B------:R-:W-:Y:S01]  /*2bf0*/  UMOV UR24, URZ ;  /* 0x000000ff00187c82 */ /* 0x000fe20008000000 */
[----:B------:R-:W-:Y:S01]  /*2c00*/  IMAD.MOV.U32 R15, RZ, RZ, RZ ;  /* 0x000000ffff0f7224 */ /* 0x000fe200078e00ff */
[----:B------:R-:W-:Y:S01]  /*2c10*/  IADD3 R14, PT, PT, R53, UR4, RZ ;  /* 0x00000004350e7c10 */ /* 0x000fe2000fffe0ff */
[----:B------:R-:W-:Y:S01]  /*2c20*/  IMAD.MOV.U32 R51, RZ, RZ, RZ ;  /* 0x000000ffff337224 */ /* 0x000fe200078e00ff */
[----:B------:R-:W-:Y:S01]  /*2c30*/  UMOV UR25, URZ ;  /* 0x000000ff00197c82 */ /* 0x000fe20008000000 */
[----:B------:R-:W-:Y:S01]  /*2c40*/  IMAD.MOV.U32 R17, RZ, RZ, RZ ;  /* 0x000000ffff117224 */ /* 0x000fe200078e00ff */
[----:B------:R-:W-:Y:S01]  /*2c50*/  UMOV UR26, URZ ;  /* 0x000000ff001a7c82 */ /* 0x000fe20008000000 */
[----:B------:R-:W-:Y:S01]  /*2c60*/  IMAD.WIDE.U32 R14, R75, R77, R14 ;  /* 0x0000004d4b0e7225 */ /* 0x000fe200078e000e */
[----:B------:R-:W-:Y:S01]  /*2c70*/  MOV R53, RZ ;  /* 0x000000ff00357202 */ /* 0x000fe20000000f00 */
[----:B------:R-:W-:Y:S02]  /*2c80*/  BSSY.RECONVERGENT B1, `(.L_x_9) ;  /* 0x0000149000017945 */ /* 0x000fe40003800200 */
[----:B------:R-:W-:Y:S01]  /*2c90*/  VIADD R16, R15, UR4 ;  /* 0x000000040f107c36 */ /* 0x000fe20008000000 */
[----:B------:R-:W-:Y:S01]  /*2ca0*/  MOV R50, R14 ;  /* 0x0000000e00327202 */ /* 0x000fe20000000f00 */
[----:B------:R-:W-:-:S02]  /*2cb0*/  IMAD.MOV.U32 R27, RZ, RZ, RZ ;  /* 0x000000ffff1b7224 */ /* 0x000fc400078e00ff */
[----:B------:R-:W-:-:S04]  /*2cc0*/  IMAD.WIDE.U32 R14, R48, R75, R16 ;  /* 0x0000004b300e7225 */ /* 0x000fc800078e0010 */
[----:B------:R-:W-:-:S04]  /*2cd0*/  IMAD.WIDE.U32 R50, R75, R77, R50 ;  /* 0x0000004d4b327225 */ /* 0x000fc800078e0032 */
[----:B------:R-:W-:Y:S01]  /*2ce0*/  IMAD.WIDE.U32 R58, R58, 0x4, RZ ;  /* 0x000000043a3a7825 */ /* 0x000fe200078e00ff */
[----:B------:R-:W-:-:S04]  /*2cf0*/  IADD3 R17, PT, PT, R51, UR4, RZ ;  /* 0x0000000433117c10 */ /* 0x000fc8000fffe0ff */
[----:B------:R-:W-:Y:S01]  /*2d00*/  IADD3 R16, P0, PT, R17, R14, RZ ;  /* 0x0000000e11107210 */ /* 0x000fe20007f1e0ff */
[----:B------:R-:W-:Y:S02]  /*2d10*/  VIADD R14, R15, UR5 ;  /* 0x000000050f0e7c36 */ /* 0x000fe40008000000 */
[----:B------:R-:W-:Y:S02]  /*2d20*/  HFMA2 R15, -RZ, RZ, 0, 0 ;  /* 0x00000000ff0f7431 */ /* 0x000fe400000001ff */
[----:B------:R-:W-:Y:S02]  /*2d30*/  IMAD.X R17, RZ, RZ, RZ, P0 ;  /* 0x000000ffff117224 */ /* 0x000fe400000e06ff */
[----:B------:R-:W-:-:S04]  /*2d40*/  IMAD.WIDE.U32 R16, R77, R77, R16 ;  /* 0x0000004d4d107225 */ /* 0x000fc800078e0010 */
[----:B------:R-:W-:Y:S01]  /*2d50*/  IMAD.WIDE.U32 R14, R35, R75, R14 ;  /* 0x0000004b230e7225 */ /* 0x000fe200078e000e */
[----:B------:R-:W-:-:S03]  /*2d60*/  MOV R26, R16 ;  /* 0x00000010001a7202 */ /* 0x000fc60000000f00 */
[----:B------:R-:W-:Y:S02]  /*2d70*/  VIADD R19, R17, UR4 ;  /* 0x0000000411137c36 */ /* 0x000fe40008000000 */
[----:B------:R-:W-:-:S03]  /*2d80*/  IMAD.WIDE.U32 R26, R48, R75, R26 ;  /* 0x0000004b301a7225 */ /* 0x000fc600078e001a */
[----:B------:R-:W-:Y:S01]  /*2d90*/  IADD3 R18, P0, PT, R19, R14, RZ ;  /* 0x0000000e13127210 */ /* 0x000fe20007f1e0ff */
[----:B------:R-:W-:Y:S01]  /*2da0*/  VIADD R14, R15, UR4 ;  /* 0x000000040f0e7c36 */ /* 0x000fe20008000000 */
[----:B------:R-:W-:Y:S01]  /*2db0*/  IADD3 R29, PT, PT, R27, UR5, RZ ;  /* 0x000000051b1d7c10 */ /* 0x000fe2000fffe0ff */
[----:B------:R-:W-:Y:S02]  /*2dc0*/  IMAD.MOV.U32 R15, RZ, RZ, RZ ;  /* 0x000000ffff0f7224 */ /* 0x000fe400078e00ff */
[----:B------:R-:W-:Y:S02]  /*2dd0*/  IMAD.X R19, RZ, RZ, RZ, P0 ;  /* 0x000000ffff137224 */ /* 0x000fe400000e06ff */
[----:B------:R-:W-:-:S04]  /*2de0*/  IMAD.WIDE.U32 R14, R45, R75, R14 ;  /* 0x0000004b2d0e7225 */ /* 0x000fc800078e000e */
[----:B------:R-:W-:-:S04]  /*2df0*/  IMAD.WIDE.U32 R16, R48, R77, R18 ;  /* 0x0000004d30107225 */ /* 0x000fc800078e0012 */
[----:B------:R-:W-:Y:S01]  /*2e00*/  VIADD R19, R17, UR5 ;  /* 0x0000000511137c36 */ /* 0x000fe20008000000 */
[----:B------:R-:W-:-:S04]  /*2e10*/  IADD3 R28, P2, PT, R29, R16, RZ ;  /* 0x000000101d1c7210 */ /* 0x000fc80007f5e0ff */
[----:B------:R-:W-:Y:S01]  /*2e20*/  IADD3 R18, P0, PT, R19, R14, RZ ;  /* 0x0000000e13127210 */ /* 0x000fe20007f1e0ff */
[----:B------:R-:W-:Y:S01]  /*2e30*/  VIADD R14, R15, UR24 ;  /* 0x000000180f0e7c36 */ /* 0x000fe20008000000 */
[----:B------:R-:W-:Y:S01]  /*2e40*/  IADD3.X R29, PT, PT, RZ, RZ, RZ, P2, !PT ;  /* 0x000000ffff1d7210 */ /* 0x000fe200017fe4ff */
[----:B------:R-:W-:Y:S02]  /*2e50*/  IMAD.MOV.U32 R15, RZ, RZ, RZ ;  /* 0x000000ffff0f7224 */ /* 0x000fe400078e00ff */
[----:B------:R-:W-:Y:S02]  /*2e60*/  IMAD.X R19, RZ, RZ, RZ, P0 ;  /* 0x000000ffff137224 */ /* 0x000fe400000e06ff */
[----:B------:R-:W-:-:S04]  /*2e70*/  IMAD.WIDE.U32 R28, R48, R77, R28 ;  /* 0x0000004d301c7225 */ /* 0x000fc800078e001c */
[----:B------:R-:W-:Y:S01]  /*2e80*/  IMAD.WIDE.U32 R18, R35, R77, R18 ;  /* 0x0000004d23127225 */ /* 0x000fe200078e0012 */
[----:B------:R-:W-:-:S03]  /*2e90*/  IADD3 R47, PT, PT, R29, UR5, RZ ;  /* 0x000000051d2f7c10 */ /* 0x000fc6000fffe0ff */
[----:B------:R-:W-:Y:S01]  /*2ea0*/  IMAD.WIDE.U32 R16, R42, R75, R14 ;  /* 0x0000004b2a107225 */ /* 0x000fe200078e000e */
[----:B------:R-:W-:-:S03]  /*2eb0*/  IADD3 R46, P2, PT, R47, R18, RZ ;  /* 0x000000122f2e7210 */ /* 0x000fc60007f5e0ff */
[----:B------:R-:W-:Y:S01]  /*2ec0*/  VIADD R19, R19, UR4 ;  /* 0x0000000413137c36 */ /* 0x000fe20008000000 */
[----:B------:R-:W-:Y:S01]  /*2ed0*/  IADD3.X R47, PT, PT, RZ, RZ, RZ, P2, !PT ;  /* 0x000000ffff2f7210 */ /* 0x000fe200017fe4ff */
[----:B------:R-:W-:-:S03]  /*2ee0*/  IMAD.MOV.U32 R14, RZ, RZ, R28 ;  /* 0x000000ffff0e7224 */ /* 0x000fc600078e001c */
[----:B------:R-:W-:Y:S01]  /*2ef0*/  IADD3 R18, P0, PT, R19, R16, RZ ;  /* 0x0000001013127210 */ /* 0x000fe20007f1e0ff */
[----:B------:R-:W-:Y:S01]  /*2f00*/  IMAD.WIDE.U32 R14, R35, R75, R14 ;  /* 0x0000004b230e7225 */ /* 0x000fe200078e000e */
[----:B------:R-:W-:-:S03]  /*2f10*/  IADD3 R16, PT, PT, R17, UR25, RZ ;  /* 0x0000001911107c10 */ /* 0x000fc6000fffe0ff */
[----:B------:R-:W-:Y:S02]  /*2f20*/  HFMA2 R17, -RZ, RZ, 0, 0 ;  /* 0x00000000ff117431 */ /* 0x000fe400000001ff */
[----:B------:R-:W-:Y:S02]  /*2f30*/  IMAD.X R19, RZ, RZ, RZ, P0 ;  /* 0x000000ffff137224 */ /* 0x000fe400000e06ff */
[----:B------:R-:W-:-:S04]  /*2f40*/  IMAD.WIDE.U32 R28, R48, R48, R46 ;  /* 0x00000030301c7225 */ /* 0x000fc800078e002e */
[----:B------:R-:W-:Y:S02]  /*2f50*/  VIADD R47, R15, UR4 ;  /* 0x000000040f2f7c36 */ /* 0x000fe40008000000 */
[----:B------:R-:W-:-:S03]  /*2f60*/  IMAD.WIDE.U32 R18, R45, R77, R18 ;  /* 0x0000004d2d127225 */ /* 0x000fc600078e0012 */
[----:B------:R-:W-:Y:S01]  /*2f70*/  IADD3 R46, P0, PT, R47, R28, RZ ;  /* 0x0000001c2f2e7210 */ /* 0x000fe20007f1e0ff */
[----:B------:R-:W-:Y:S02]  /*2f80*/  VIADD R13, R29, UR5 ;  /* 0x000000051d0d7c36 */ /* 0x000fe40008000000 */
[----:B------:R-:W-:-:S03]  /*2f90*/  IMAD.WIDE.U32 R16, R4, R75, R16 ;  /* 0x0000004b04107225 */ /* 0x000fc600078e0010 */
[----:B------:R-:W-:Y:S01]  /*2fa0*/  IADD3 R18, P2, PT, R13, R18, RZ ;  /* 0x000000120d127210 */ /* 0x000fe20007f5e0ff */
[----:B------:R-:W-:Y:S02]  /*2fb0*/  VIADD R19, R19, UR24 ;  /* 0x0000001813137c36 */ /* 0x000fe40008000000 */
[----:B------:R-:W-:-:S03]  /*2fc0*/  IMAD.X R47, RZ, RZ, RZ, P0 ;  /* 0x000000ffff2f7224 */ /* 0x000fc600000e06ff */
[----:B------:R-:W-:Y:S01]  /*2fd0*/  IADD3 R28, P0, PT, R19, R16, RZ ;  /* 0x00000010131c7210 */ /* 0x000fe20007f1e0ff */
[----:B------:R-:W-:Y:S01]  /*2fe0*/  IMAD.WIDE.U32 R46, R35, R77, R46 ;  /* 0x0000004d232e7225 */ /* 0x000fe200078e002e */
[----:B------:R-:W-:Y:S02]  /*2ff0*/  IADD3.X R19, PT, PT, RZ, RZ, RZ, P2, !PT ;  /* 0x000000ffff137210 */ /* 0x000fe400017fe4ff */
[----:B------:R-:W-:Y:S01]  /*3000*/  IADD3 R16, PT, PT, R17, UR5, RZ ;  /* 0x0000000511107c10 */ /* 0x000fe2000fffe0ff */
[----:B------:R-:W-:Y:S02]  /*3010*/  IMAD.X R29, RZ, RZ, RZ, P0 ;  /* 0x000000ffff1d7224 */ /* 0x000fe400000e06ff */
[----:B------:R-:W-:-:S04]  /*3020*/  IMAD.WIDE.U32 R18, R48, R35, R18 ;  /* 0x0000002330127225 */ /* 0x000fc800078e0012 */
[----:B------:R-:W-:Y:S02]  /*3030*/  VIADD R55, R47, UR4 ;  /* 0x000000042f377c36 */ /* 0x000fe40008000000 */
[----:B------:R-:W-:Y:S02]  /*3040*/  IMAD.MOV.U32 R17, RZ, RZ, RZ ;  /* 0x000000ffff117224 */ /* 0x000fe400078e00ff */
[----:B------:R-:W-:Y:S01]  /*3050*/  IMAD.WIDE.U32 R28, R42, R77, R28 ;  /* 0x0000004d2a1c7225 */ /* 0x000fe200078e001c */
[----:B------:R-:W-:-:S03]  /*3060*/  IADD3 R54, P0, PT, R55, R18, RZ ;  /* 0x0000001237367210 */ /* 0x000fc60007f1e0ff */
[----:B------:R-:W-:Y:S01]  /*3070*/  VIADD R47, R19, UR4 ;  /* 0x00000004132f7c36 */ /* 0x000fe20008000000 */
[----:B------:R-:W-:Y:S01]  /*3080*/  IADD3 R29, PT, PT, R29, UR25, RZ ;  /* 0x000000191d1d7c10 */ /* 0x000fe2000fffe0ff */
[----:B------:R-:W-:-:S04]  /*3090*/  IMAD.WIDE.U32 R18, R75, R49, R16 ;  /* 0x000000314b127225 */ /* 0x000fc800078e0010 */
[----:B------:R-:W-:Y:S01]  /*30a0*/  IMAD.MOV.U32 R16, RZ, RZ, R46 ;  /* 0x000000ffff107224 */ /* 0x000fe200078e002e */
[----:B------:R-:W-:Y:S01]  /*30b0*/  IADD3 R46, P2, PT, R47, R28, RZ ;  /* 0x0000001c2f2e7210 */ /* 0x000fe20007f5e0ff */
[----:B------:R-:W-:Y:S01]  /*30c0*/  IMAD.X R55, RZ, RZ, RZ, P0 ;  /* 0x000000ffff377224 */ /* 0x000fe200000e06ff */
[----:B------:R-:W-:Y:S01]  /*30d0*/  IADD3 R28, P0, PT, R29, R18, RZ ;  /* 0x000000121d1c7210 */ /* 0x000fe20007f1e0ff */
[----:B------:R-:W-:-:S04]  /*30e0*/  IMAD.WIDE.U32 R16, R45, R75, R16 ;  /* 0x0000004b2d107225 */ /* 0x000fc800078e0010 */
[----:B------:R-:W-:Y:S01]  /*30f0*/  IMAD.WIDE.U32 R54, R48, R35, R54 ;  /* 0x0000002330367225 */ /* 0x000fe200078e0036 */
[----:B------:R-:W-:-:S03]  /*3100*/  IADD3 R57, PT, PT, R17, UR24, RZ ;  /* 0x0000001811397c10 */ /* 0x000fc6000fffe0ff */
[----:B------:R-:W-:Y:S01]  /*3110*/  IMAD.X R47, RZ, RZ, RZ, P2 ;  /* 0x000000ffff2f7224 */ /* 0x000fe200010e06ff */
[----:B------:R-:W-:Y:S01]  /*3120*/  IADD3 R55, PT, PT, R55, UR4, RZ ;  /* 0x0000000437377c10 */ /* 0x000fe2000fffe0ff */
[----:B------:R-:W-:Y:S01]  /*3130*/  IMAD.X R29, RZ, RZ, RZ, P0 ;  /* 0x000000ffff1d7224 */ /* 0x000fe200000e06ff */
[----:B------:R-:W-:Y:S01]  /*3140*/  IADD3 R56, P2, PT, R57, R54, RZ ;  /* 0x0000003639387210 */ /* 0x000fe20007f5e0ff */
[----:B------:R-:W-:-:S03]  /*3150*/  IMAD.WIDE.U32 R46, R48, R45, R46 ;  /* 0x0000002d302e7225 */ /* 0x000fc600078e002e */
[----:B------:R-:W-:Y:S01]  /*3160*/  IADD3.X R57, PT, PT, RZ, RZ, RZ, P2, !PT ;  /* 0x000000ffff397210 */ /* 0x000fe200017fe4ff */
[----:B------:R-:W-:Y:S01]  /*3170*/  VIADD R54, R19, UR26 ;  /* 0x0000001a13367c36 */ /* 0x000fe20008000000 */
[----:B------:R-:W-:Y:S01]  /*3180*/  IADD3 R46, P0, PT, R55, R46, RZ ;  /* 0x0000002e372e7210 */ /* 0x000fe20007f1e0ff */
[----:B------:R-:W-:-:S04]  /*3190*/  IMAD.WIDE.U32 R28, R4, R77, R28 ;  /* 0x0000004d041c7225 */ /* 0x000fc800078e001c */
[----:B------:R-:W-:Y:S02]  /*31a0*/  VIADD R19, R47, UR24 ;  /* 0x000000182f137c36 */ /* 0x000fe40008000000 */
[----:B------:R-:W-:Y:S02]  /*31b0*/  IMAD.X R47, RZ, RZ, RZ, P0 ;  /* 0x000000ffff2f7224 */ /* 0x000fe400000e06ff */
[----:B------:R-:W-:Y:S01]  /*31c0*/  VIADD R29, R29, UR5 ;  /* 0x000000051d1d7c36 */ /* 0x000fe20008000000 */
[----:B------:R-:W-:Y:S01]  /*31d0*/  IADD3 R18, P2, PT, R19, R28, RZ ;  /* 0x0000001c13127210 */ /* 0x000fe20007f5e0ff */
[----:B------:R-:W-:-:S03]  /*31e0*/  IMAD.WIDE.U32 R46, R35, R35, R46 ;  /* 0x00000023232e7225 */ /* 0x000fc600078e002e */
[----:B------:R-:W-:Y:S01]  /*31f0*/  IADD3.X R19, PT, PT, RZ, RZ, RZ, P2, !PT ;  /* 0x000000ffff137210 */ /* 0x000fe200017fe4ff */
[----:B------:R-:W-:Y:S01]  /*3200*/  IMAD.WIDE.U32 R56, R45, R77, R56 ;  /* 0x0000004d2d387225 */ /* 0x000fe200078e0038 */
[----:B------:R-:W-:Y:S02]  /*3210*/  IADD3 R28, P0, PT, R29, R54, RZ ;  /* 0x000000361d1c7210 */ /* 0x000fe40007f1e0ff */
[----:B------:R-:W-:Y:S01]  /*3220*/  IADD3 R55, PT, PT, R47, UR4, RZ ;  /* 0x000000042f377c10 */ /* 0x000fe2000fffe0ff */
[----:B------:R-:W-:-:S04]  /*3230*/  IMAD.WIDE.U32 R18, R48, R42, R18 ;  /* 0x0000002a30127225 */ /* 0x000fc800078e0012 */
[----:B------:R-:W-:Y:S01]  /*3240*/  VIADD R63, R57, UR24 ;  /* 0x00000018393f7c36 */ /* 0x000fe20008000000 */
[----:B------:R-:W-:Y:S01]  /*3250*/  IADD3 R54, P2, PT, R55, R18, RZ ;  /* 0x0000001237367210 */ /* 0x000fe20007f5e0ff */
[----:B------:R-:W-:Y:S01]  /*3260*/  IMAD.X R29, RZ, RZ, RZ, P0 ;  /* 0x000000ffff1d7224 */ /* 0x000fe200000e06ff */
[----:B------:R-:W-:Y:S01]  /*3270*/  MOV R18, R56 ;  /* 0x0000003800127202 */ /* 0x000fe20000000f00 */
[----:B------:R-:W-:Y:S01]  /*3280*/  VIADD R47, R19, UR25 ;  /* 0x00000019132f7c36 */ /* 0x000fe20008000000 */
[----:B------:R-:W-:Y:S01]  /*3290*/  IADD3 R62, P0, PT, R63, R46, RZ ;  /* 0x0000002e3f3e7210 */ /* 0x000fe20007f1e0ff */
[----:B------:R-:W-:Y:S02]  /*32a0*/  IMAD.MOV.U32 R19, RZ, RZ, RZ ;  /* 0x000000ffff137224 */ /* 0x000fe400078e00ff */
[----:B------:R-:W-:-:S04]  /*32b0*/  IMAD.WIDE.U32 R28, R49, R77, R28 ;  /* 0x0000004d311c7225 */ /* 0x000fc800078e001c */
[----:B------:R-:W-:Y:S01]  /*32c0*/  IMAD.X R63, RZ, RZ, RZ, P0 ;  /* 0x000000ffff3f7224 */ /* 0x000fe200000e06ff */
[----:B------:R-:W-:Y:S01]  /*32d0*/  IADD3 R46, P0, PT, R47, R28, RZ ;  /* 0x0000001c2f2e7210 */ /* 0x000fe20007f1e0ff */
[----:B------:R-:W-:-:S04]  /*32e0*/  IMAD.WIDE.U32 R18, R42, R75, R18 ;  /* 0x0000004b2a127225 */ /* 0x000fc800078e0012 */
[----:B------:R-:W-:Y:S02]  /*32f0*/  IMAD.X R55, RZ, RZ, RZ, P2 ;  /* 0x000000ffff377224 */ /* 0x000fe400010e06ff */
[----:B------:R-:W-:Y:S01]  /*3300*/  IMAD.WIDE.U32 R56, R48, R45, R62 ;  /* 0x0000002d30387225 */ /* 0x000fe200078e003e */
[----:B------:R-:W-:-:S03]  /*3310*/  IADD3 R63, PT, PT, R19, UR25, RZ ;  /* 0x00000019133f7c10 */ /* 0x000fc6000fffe0ff */
[----:B------:R-:W-:Y:S01]  /*3320*/  IMAD.X R47, RZ, RZ, RZ, P0 ;  /* 0x000000ffff2f7224 */ /* 0x000fe200000e06ff */
[----:B------:R-:W-:Y:S01]  /*3330*/  IADD3 R62, P2, PT, R63, R56, RZ ;  /* 0x000000383f3e7210 */ /* 0x000fe20007f5e0ff */
[----:B------:R-:W-:Y:S01]  /*3340*/  IMAD.WIDE.U32 R54, R35, R45, R54 ;  /* 0x0000002d23367225 */ /* 0x000fe200078e0036 */
[----:B------:R-:W-:-:S03]  /*3350*/  IADD3 R56, PT, PT, R29, UR26, RZ ;  /* 0x0000001a1d387c10 */ /* 0x000fc6000fffe0ff */
[----:B------:R-:W-:Y:S02]  /*3360*/  VIADD R57, R57, UR24 ;  /* 0x0000001839397c36 */ /* 0x000fe40008000000 */
[----:B------:R-:W-:-:S03]  /*3370*/  IMAD.WIDE.U32 R46, R48, R4, R46 ;  /* 0x00000004302e7225 */ /* 0x000fc600078e002e */
[----:B------:R-:W-:Y:S01]  /*3380*/  IADD3 R54, P0, PT, R57, R54, RZ ;  /* 0x0000003639367210 */ /* 0x000fe20007f1e0ff */
[----:B------:R-:W-:Y:S01]  /*3390*/  VIADD R29, R55, UR24 ;  /* 0x00000018371d7c36 */ /* 0x000fe20008000000 */
[----:B------:R-:W-:Y:S01]  /*33a0*/  IADD3 R47, PT, PT, R47, UR5, RZ ;  /* 0x000000052f2f7c10 */ /* 0x000fe2000fffe0ff */
[----:B------:R-:W-:Y:S02]  /*33b0*/  IMAD.X R63, RZ, RZ, RZ, P2 ;  /* 0x000000ffff3f7224 */ /* 0x000fe400010e06ff */
[----:B------:R-:W-:Y:S01]  /*33c0*/  IMAD.X R55, RZ, RZ, RZ, P0 ;  /* 0x000000ffff377224 */ /* 0x000fe200000e06ff */
[----:B------:R-:W-:Y:S01]  /*33d0*/  IADD3 R28, P2, PT, R29, R46, RZ ;  /* 0x0000002e1d1c7210 */ /* 0x000fe20007f5e0ff */
[----:B------:R-:W-:Y:S01]  /*33e0*/  IMAD.WIDE.U32 R62, R42, R77, R62 ;  /* 0x0000004d2a3e7225 */ /* 0x000fe200078e003e */
[----:B------:R-:W-:-:S03]  /*33f0*/  IADD3 R46, P0, PT, R47, R56, RZ ;  /* 0x000000382f2e7210 */ /* 0x000fc60007f1e0ff */
[----:B------:R-:W-:Y:S01]  /*3400*/  IMAD.X R29, RZ, RZ, RZ, P2 ;  /* 0x000000ffff1d7224 */ /* 0x000fe200010e06ff */
[----:B------:R-:W-:Y:S01]  /*3410*/  IADD3.X R47, PT, PT, RZ, RZ, RZ, P0, !PT ;  /* 0x000000ffff2f7210 */ /* 0x000fe200007fe4ff */
[----:B------:R-:W-:-:S04]  /*3420*/  IMAD.WIDE.U32 R54, R35, R45, R54 ;  /* 0x0000002d23367225 */ /* 0x000fc800078e0036 */
[----:B------:R-:W-:-:S04]  /*3430*/  IMAD.WIDE.U32 R28, R35, R42, R28 ;  /* 0x0000002a231c7225 */ /* 0x000fc800078e001c */
[----:B------:R-:W-:Y:S02]  /*3440*/  VIADD R67, R63, UR25 ;  /* 0x000000193f437c36 */ /* 0x000fe40008000000 */
[----:B------:R-:W-:Y:S01]  /*3450*/  VIADD R57, R55, UR24 ;  /* 0x0000001837397c36 */ /* 0x000fe20008000000 */
[----:B------:R-:W-:Y:S01]  /*3460*/  IADD3 R55, PT, PT, R29, UR25, RZ ;  /* 0x000000191d377c10 */ /* 0x000fe2000fffe0ff */
[----:B------:R-:W-:Y:S01]  /*3470*/  HFMA2 R29, -RZ, RZ, 0, 0 ;  /* 0x00000000ff1d7431 */ /* 0x000fe200000001ff */
[----:B------:R-:W-:Y:S01]  /*3480*/  IADD3 R66, P0, PT, R67, R54, RZ ;  /* 0x0000003643427210 */ /* 0x000fe20007f1e0ff */
[----:B------:R-:W-:Y:S01]  /*3490*/  IMAD.WIDE.U32 R46, R48, R49, R46 ;  /* 0x00000031302e7225 */ /* 0x000fe200078e002e */
[----:B------:R-:W-:-:S03]  /*34a0*/  IADD3 R56, P2, PT, R57, R28, RZ ;  /* 0x0000001c39387210 */ /* 0x000fc60007f5e0ff */
[----:B------:R-:W-:Y:S02]  /*34b0*/  IMAD.MOV.U32 R28, RZ, RZ, R62 ;  /* 0x000000ffff1c7224 */ /* 0x000fe400078e003e */
[----:B------:R-:W-:Y:S01]  /*34c0*/  IMAD.X R67, RZ, RZ, RZ, P0 ;  /* 0x000000ffff437224 */ /* 0x000fe200000e06ff */
[----:B------:R-:W-:Y:S01]  /*34d0*/  IADD3 R54, P0, PT, R55, R46, RZ ;  /* 0x0000002e37367210 */ /* 0x000fe20007f1e0ff */
[----:B------:R-:W-:-:S03]  /*34e0*/  IMAD.WIDE.U32 R28, R4, R75, R28 ;  /* 0x0000004b041c7225 */ /* 0x000fc600078e001c */
[----:B------:R-:W-:Y:S01]  /*34f0*/  IADD3.X R55, PT, PT, RZ, RZ, RZ, P0, !PT ;  /* 0x000000ffff377210 */ /* 0x000fe200007fe4ff */
        /* <DEDUP_REMOVED lines=8> */
[----:B------:R-:W-:Y:S01]  /*3580*/  VIADD R62, R47, UR26 ;  /* 0x0000001a2f3e7c36 */ /* 0x000fe20008000000 */
[----:B------:R-:W-:Y:S01]  /*3590*/  IADD3 R47, PT, PT, R57, UR24, RZ ;  /* 0x00000018392f7c10 */ /* 0x000fe2000fffe0ff */
[----:B------:R-:W-:Y:S01]  /*35a0*/  IMAD.X R67, RZ, RZ, RZ, P2 ;  /* 0x000000ffff437224 */ /* 0x000fe200010e06ff */
[----:B------:R-:W-:Y:S01]  /*35b0*/  IADD3.X R57, PT, PT, RZ, RZ, RZ, P0, !PT ;  /* 0x000000ffff397210 */ /* 0x000fe200007fe4ff */
[----:B------:R-:W-:Y:S01]  /*35c0*/  VIADD R55, R55, UR5 ;  /* 0x0000000537377c36 */ /* 0x000fe20008000000 */
[----:B------:R-:W-:Y:S01]  /*35d0*/  IADD3 R46, P2, PT, R47, R54, RZ ;  /* 0x000000362f2e7210 */ /* 0x000fe20007f5e0ff */
[----:B------:R-:W-:-:S03]  /*35e0*/  IMAD.WIDE.U32 R66, R4, R77, R66 ;  /* 0x0000004d04427225 */ /* 0x000fc600078e0042 */
[----:B------:R-:W-:Y:S01]  /*35f0*/  IADD3 R54, P0, PT, R55, R62, RZ ;  /* 0x0000003e37367210 */ /* 0x000fe20007f1e0ff */
[----:B------:R-:W-:Y:S01]  /*3600*/  IMAD.X R47, RZ, RZ, RZ, P2 ;  /* 0x000000ffff2f7224 */ /* 0x000fe200010e06ff */
[----:B------:R-:W-:Y:S01]  /*3610*/  IADD3 R69, PT, PT, R67, UR5, RZ ;  /* 0x0000000543457c10 */ /* 0x000fe2000fffe0ff */
[----:B------:R-:W-:-:S04]  /*3620*/  IMAD.WIDE.U32 R56, R35, R42, R56 ;  /* 0x0000002a23387225 */ /* 0x000fc800078e0038 */
[----:B------:R-:W-:-:S04]  /*3630*/  IMAD.WIDE.U32 R46, R45, R42, R46 ;  /* 0x0000002a2d2e7225 */ /* 0x000fc800078e002e */
[----:B------:R-:W-:Y:S02]  /*3640*/  VIADD R63, R57, UR25 ;  /* 0x00000019393f7c36 */ /* 0x000fe40008000000 */
[----:B------:R-:W-:Y:S01]  /*3650*/  IMAD.X R55, RZ, RZ, RZ, P0 ;  /* 0x000000ffff377224 */ /* 0x000fe200000e06ff */
[----:B------:R-:W-:Y:S01]  /*3660*/  IADD3 R68, P0, PT, R69, R56, RZ ;  /* 0x0000003845447210 */ /* 0x000fe20007f1e0ff */
[----:B------:R-:W-:Y:S01]  /*3670*/  VIADD R57, R47, UR25 ;  /* 0x000000192f397c36 */ /* 0x000fe20008000000 */
[----:B------:R-:W-:Y:S01]  /*3680*/  IADD3 R62, P2, PT, R63, R46, RZ ;  /* 0x0000002e3f3e7210 */ /* 0x000fe20007f5e0ff */
[----:B------:R-:W-:Y:S01]  /*3690*/  IMAD.WIDE.U32 R54, R35, R49, R54 ;  /* 0x0000003123367225 */ /* 0x000fe200078e0036 */
[----:B------:R-:W-:Y:S02]  /*36a0*/  IADD3.X R69, PT, PT, RZ, RZ, RZ, P0, !PT ;  /* 0x000000ffff457210 */ /* 0x000fe400007fe4ff */
[----:B------:R-:W-:Y:S01]  /*36b0*/  IADD3.X R63, PT, PT, RZ, RZ, RZ, P2, !PT ;  /* 0x000000ffff3f7210 */ /* 0x000fe200017fe4ff */
[----:B------:R-:W-:Y:S01]  /*36c0*/  IMAD.MOV.U32 R46, RZ, RZ, R66 ;  /* 0x000000ffff2e7224 */ /* 0x000fe200078e0042 */
[----:B------:R-:W-:Y:S01]  /*36d0*/  IADD3 R56, P0, PT, R57, R54, RZ ;  /* 0x0000003639387210 */ /* 0x000fe20007f1e0ff */
[----:B------:R-:W-:Y:S01]  /*36e0*/  IMAD.MOV.U32 R47, RZ, RZ, RZ ;  /* 0x000000ffff2f7224 */ /* 0x000fe200078e00ff */
[----:B------:R-:W-:Y:S01]  /*36f0*/  IADD3 R15, PT, PT, R55, UR26, RZ ;  /* 0x0000001a370f7c10 */ /* 0x000fe2000fffe0ff */
[----:B------:R-:W-:-:S04]  /*3700*/  IMAD.WIDE.U32 R66, R48, R4, R68 ;  /* 0x0000000430427225 */ /* 0x000fc800078e0044 */
[----:B------:R-:W-:Y:S01]  /*3710*/  IMAD.WIDE.U32 R46, R75, R49, R46 ;  /* 0x000000314b2e7225 */ /* 0x000fe200078e002e */
[----:B------:R-:W-:-:S03]  /*3720*/  IADD3 R67, PT, PT, R67, UR5, RZ ;  /* 0x0000000543437c10 */ /* 0x000fc6000fffe0ff */
[----:B------:R-:W-:Y:S02]  /*3730*/  VIADD R69, R47, UR26 ;  /* 0x0000001a2f457c36 */ /* 0x000fe40008000000 */
[----:B------:R-:W-:Y:S02]  /*3740*/  IMAD.X R57, RZ, RZ, RZ, P0 ;  /* 0x000000ffff397224 */ /* 0x000fe400000e06ff */
[----:B------:R-:W-:Y:S01]  /*3750*/  IMAD.WIDE.U32 R62, R45, R42, R62 ;  /* 0x0000002a2d3e7225 */ /* 0x000fe200078e003e */
[----:B------:R-:W-:-:S03]  /*3760*/  IADD3 R68, P0, PT, R69, R66, RZ ;  /* 0x0000004245447210 */ /* 0x000fc60007f1e0ff */
[----:B------:R-:W-:Y:S01]  /*3770*/  IMAD.WIDE.U32 R56, R45, R4, R56 ;  /* 0x000000042d387225 */ /* 0x000fe200078e0038 */
[----:B------:R-:W-:-:S03]  /*3780*/  IADD3 R66, P2, PT, R67, R62, RZ ;  /* 0x0000003e43427210 */ /* 0x000fc60007f5e0ff */
[----:B------:R-:W-:Y:S02]  /*3790*/  VIADD R13, R63, UR25 ;  /* 0x000000193f0d7c36 */ /* 0x000fe40008000000 */
[----:B------:R-:W-:Y:S02]  /*37a0*/  IMAD.X R69, RZ, RZ, RZ, P0 ;  /* 0x000000ffff457224 */ /* 0x000fe400000e06ff */
[----:B------:R-:W-:Y:S01]  /*37b0*/  IMAD.X R67, RZ, RZ, RZ, P2 ;  /* 0x000000ffff437224 */ /* 0x000fe200010e06ff */
[----:B------:R-:W-:Y:S01]  /*37c0*/  IADD3 R54, P0, PT, R13, R56, RZ ;  /* 0x000000380d367210 */ /* 0x000fe20007f1e0ff */
[----:B------:R-:W-:Y:S02]  /*37d0*/  VIADD R56, R57, UR5 ;  /* 0x0000000539387c36 */ /* 0x000fe40008000000 */
[----:B------:R-:W-:Y:S01]  /*37e0*/  IMAD.WIDE.U32 R62, R49, R77, R68 ;  /* 0x0000004d313e7225 */ /* 0x000fe200078e0044 */
[----:B------:R-:W-:Y:S02]  /*37f0*/  IADD3.X R55, PT, PT, RZ, RZ, RZ, P0, !PT ;  /* 0x000000ffff377210 */ /* 0x000fe400007fe4ff */
[----:B------:R-:W-:Y:S01]  /*3800*/  IADD3 R56, P0, PT, R56, R15, RZ ;  /* 0x0000000f38387210 */ /* 0x000fe20007f1e0ff */
[----:B------:R-:W-:-:S03]  /*3810*/  IMAD.WIDE.U32 R66, R35, R4, R66 ;  /* 0x0000000423427225 */ /* 0x000fc600078e0042 */
[----:B------:R-:W-:Y:S01]  /*3820*/  IADD3.X R57, PT, PT, RZ, RZ, RZ, P0, !PT ;  /* 0x000000ffff397210 */ /* 0x000fe200007fe4ff */
[----:B------:R-:W-:Y:S02]  /*3830*/  VIADD R71, R63, UR26 ;  /* 0x0000001a3f477c36 */ /* 0x000fe40008000000 */
[----:B------:R-:W-:-:S03]  /*3840*/  IMAD.WIDE.U32 R54, R42, R42, R54 ;  /* 0x0000002a2a367225 */ /* 0x000fc600078e0036 */
[----:B------:R-:W-:Y:S01]  /*3850*/  IADD3 R70, P2, PT, R71, R66, RZ ;  /* 0x0000004247467210 */ /* 0x000fe20007f5e0ff */
[----:B------:R-:W-:Y:S02]  /*3860*/  VIADD R67, R67, UR5 ;  /* 0x0000000543437c36 */ /* 0x000fe40008000000 */
[----:B------:R-:W-:Y:S02]  /*3870*/  VIADD R55, R55, UR25 ;  /* 0x0000001937377c36 */ /* 0x000fe40008000000 */
[----:B------:R-:W-:Y:S01]  /*3880*/  IMAD.WIDE.U32 R56, R45, R49, R56 ;  /* 0x000000312d387225 */ /* 0x000fe200078e0038 */
[----:B------:R-:W-:-:S03]  /*3890*/  IADD3 R66, P0, PT, R67, R54, RZ ;  /* 0x0000003643427210 */ /* 0x000fc60007f1e0ff */
[----:B------:R-:W-:Y:S02]  /*38a0*/  IMAD.X R71, RZ, RZ, RZ, P2 ;  /* 0x000000ffff477224 */ /* 0x000fe400010e06ff */
[----:B------:R-:W-:Y:S01]  /*38b0*/  IMAD.X R67, RZ, RZ, RZ, P0 ;  /* 0x000000ffff437224 */ /* 0x000fe200000e06ff */
[----:B------:R-:W-:Y:S01]  /*38c0*/  IADD3 R68, P0, PT, R55, R56, RZ ;  /* 0x0000003837447210 */ /* 0x000fe20007f1e0ff */
[----:B------:R-:W-:-:S04]  /*38d0*/  IMAD.WIDE.U32 R54, R48, R49, R70 ;  /* 0x0000003130367225 */ /* 0x000fc800078e0046 */
[----:B------:R-:W-:Y:S02]  /*38e0*/  HFMA2 R71, -RZ, RZ, 0, 0 ;  /* 0x00000000ff477431 */ /* 0x000fe400000001ff */
[----:B------:R-:W-:Y:S01]  /*38f0*/  IMAD.WIDE.U32 R66, R45, R4, R66 ;  /* 0x000000042d427225 */ /* 0x000fe200078e0042 */
[----:B------:R-:W-:-:S03]  /*3900*/  IADD3 R13, PT, PT, R55, UR26, RZ ;  /* 0x0000001a370d7c10 */ /* 0x000fc6000fffe0ff */
[----:B------:R-:W-:-:S04]  /*3910*/  IMAD.WIDE.U32 R52, R62, 0x3d1, R52 ;  /* 0x000003d13e347825 */ /* 0x000fc800078e0034 */
[----:B------:R-:W-:Y:S01]  /*3920*/  IMAD.X R69, RZ, RZ, RZ, P0 ;  /* 0x000000ffff457224 */ /* 0x000fe200000e06ff */
[----:B------:R-:W-:Y:S01]  /*3930*/  IADD3 R56, P0, PT, R13, R66, RZ ;  /* 0x000000420d387210 */ /* 0x000fe20007f1e0ff */
[----:B------:R-:W-:Y:S01]  /*3940*/  VIADD R70, R53, UR4 ;  /* 0x0000000435467c36 */ /* 0x000fe20008000000 */
[----:B------:R-:W-:Y:S01]  /*3950*/  SHF.R.U64 R53, R34, 0x1e, RZ ;  /* 0x0000001e22357819 */ /* 0x000fe200000012ff */
[----:B------:R-:W-:-:S04]  /*3960*/  IMAD.WIDE.U32 R68, R42, R4, R68 ;  /* 0x000000042a447225 */ /* 0x000fc800078e0044 */
[----:B------:R-:W-:Y:S02]  /*3970*/  VIADD R13, R67, UR5 ;  /* 0x00000005430d7c36 */ /* 0x000fe40008000000 */
[----:B------:R-:W-:-:S03]  /*3980*/  IMAD.WIDE.U32 R66, R54, 0x3d1, R70 ;  /* 0x000003d136427825 */ /* 0x000fc600078e0046 */
[----:B------:R-:W-:Y:S01]  /*3990*/  IADD3 R68, P2, PT, R13, R68, RZ ;  /* 0x000000440d447210 */ /* 0x000fe20007f5e0ff */
[----:B------:R-:W-:Y:S01]  /*39a0*/  VIADD R70, R57, UR26 ;  /* 0x0000001a39467c36 */ /* 0x000fe20008000000 */
[----:B------:R-:W-:Y:S01]  /*39b0*/  IADD3.X R57, PT, PT, RZ, RZ, RZ, P0, !PT ;  /* 0x000000ffff397210 */ /* 0x000fe200007fe4ff */
[----:B------:R-:W-:Y:S01]  /*39c0*/  VIADD R51, R69, UR5 ;  /* 0x0000000545337c36 */ /* 0x000fe20008000000 */
[----:B------:R-:W-:Y:S01]  /*39d0*/  IADD3 R13, P3, PT, R50, R66, RZ ;  /* 0x00000042320d7210 */ /* 0x000fe20007f7e0ff */
[----:B------:R-:W-:Y:S02]  /*39e0*/  IMAD.X R69, RZ, RZ, RZ, P2 ;  /* 0x000000ffff457224 */ /* 0x000fe400010e06ff */
[----:B------:R-:W-:Y:S01]  /*39f0*/  IMAD.WIDE.U32 R56, R35, R49, R56 ;  /* 0x0000003123387225 */ /* 0x000fe200078e0038 */
[----:B------:R-:W-:Y:S02]  /*3a00*/  IADD3 R50, P0, PT, R51, R70, RZ ;  /* 0x0000004633327210 */ /* 0x000fe40007f1e0ff */
[----:B------:R-:W-:Y:S01]  /*3a10*/  IADD3.X R70, PT, PT, R67, UR4, RZ, P3, !PT ;  /* 0x0000000443467c10 */ /* 0x000fe20009ffe4ff */
[----:B------:R-:W-:Y:S01]  /*3a20*/  IMAD.WIDE.U32 R68, R42, R4, R68 ;  /* 0x000000042a447225 */ /* 0x000fe200078e0044 */
[----:B------:R-:W-:-:S03]  /*3a30*/  IADD3 R15, PT, PT, R57, UR26, RZ ;  /* 0x0000001a390f7c10 */ /* 0x000fc6000fffe0ff */
[----:B------:R-:W-:Y:S02]  /*3a40*/  IMAD.X R51, RZ, RZ, RZ, P0 ;  /* 0x000000ffff337224 */ /* 0x000fe400000e06ff */
[----:B------:R-:W-:Y:S02]  /*3a50*/  VIADD R69, R69, UR5 ;  /* 0x0000000545457c36 */ /* 0x000fe40008000000 */
[----:B------:R-:W-:Y:S01]  /*3a60*/  IMAD.WIDE.U32 R66, R42, R49, R50 ;  /* 0x000000312a427225 */ /* 0x000fe200078e0032 */
[----:B------:R-:W-:-:S03]  /*3a70*/  IADD3 R50, P2, PT, R15, R68, RZ ;  /* 0x000000440f327210 */ /* 0x000fc60007f5e0ff */
[----:B------:R-:W-:Y:S01]  /*3a80*/  IMAD.WIDE.U32 R70, R56, 0x3d1, R70 ;  /* 0x000003d138467825 */ /* 0x000fe200078e0046 */
[----:B------:R-:W-:-:S03]  /*3a90*/  IADD3 R68, P0, PT, R69, R66, RZ ;  /* 0x0000004245447210 */ /* 0x000fc60007f1e0ff */
[----:B------:R-:W-:Y:S01]  /*3aa0*/  IMAD.X R51, RZ, RZ, RZ, P2 ;  /* 0x000000ffff337224 */ /* 0x000fe200010e06ff */
[----:B------:R-:W-:Y:S02]  /*3ab0*/  IADD3.X R69, PT, PT, RZ, RZ, RZ, P0, !PT ;  /* 0x000000ffff457210 */ /* 0x000fe400007fe4ff */
[----:B------:R-:W-:Y:S01]  /*3ac0*/  IADD3 R15, P0, PT, R26, R70, RZ ;  /* 0x000000461a0f7210 */ /* 0x000fe20007f1e0ff */
[----:B------:R-:W-:-:S03]  /*3ad0*/  IMAD.WIDE.U32 R50, R45, R49, R50 ;  /* 0x000000312d327225 */ /* 0x000fc600078e0032 */
[----:B------:R-:W-:Y:S01]  /*3ae0*/  IADD3.X R66, PT, PT, R71, UR4, RZ, P0, !PT ;  /* 0x0000000447427c10 */ /* 0x000fe200087fe4ff */
[----:B------:R-:W-:Y:S01]  /*3af0*/  IMAD.WIDE.U32 R26, R4, R4, R68 ;  /* 0x00000004041a7225 */ /* 0x000fe200078e0044 */
[----:B------:R-:W-:-:S03]  /*3b00*/  MOV R71, RZ ;  /* 0x000000ff00477202 */ /* 0x000fc60000000f00 */
[----:B------:R-:W-:Y:S01]  /*3b10*/  VIADD R17, R51, UR26 ;  /* 0x0000001a33117c36 */ /* 0x000fe20008000000 */
[----:B------:R-:W-:Y:S01]  /*3b20*/  IADD3 R27, PT, PT, R27, UR5, RZ ;  /* 0x000000051b1b7c10 */ /* 0x000fe2000fffe0ff */
[----:B------:R-:W-:Y:S02]  /*3b30*/  VIADD R68, R67, UR26 ;  /* 0x0000001a43447c36 */ /* 0x000fe40008000000 */
[----:B------:R-:W-:Y:S01]  /*3b40*/  IMAD.MOV.U32 R67, RZ, RZ, RZ ;  /* 0x000000ffff437224 */ /* 0x000fe200078e00ff */
[----:B------:R-:W-:Y:S02]  /*3b50*/  IADD3 R26, P2, PT, R17, R26, RZ ;  /* 0x0000001a111a7210 */ /* 0x000fe40007f5e0ff */
[----:B------:R-:W-:Y:S01]  /*3b60*/  IADD3 R68, P0, PT, R27, R68, RZ ;  /* 0x000000441b447210 */ /* 0x000fe20007f1e0ff */
[----:B------:R-:W-:-:S03]  /*3b70*/  IMAD.WIDE.U32 R66, R50, 0x3d1, R66 ;  /* 0x000003d132427825 */ /* 0x000fc600078e0042 */
[----:B------:R-:W-:Y:S01]  /*3b80*/  IADD3.X R69, PT, PT, RZ, RZ, RZ, P0, !PT ;  /* 0x000000ffff457210 */ /* 0x000fe200007fe4ff */
[----:B------:R-:W-:Y:S01]  /*3b90*/  IMAD.X R27, RZ, RZ, RZ, P2 ;  /* 0x000000ffff1b7224 */ /* 0x000fe200010e06ff */
[----:B------:R-:W-:Y:S02]  /*3ba0*/  IADD3 R17, P2, PT, R14, R66, RZ ;  /* 0x000000420e117210 */ /* 0x000fe40007f5e0ff */
[----:B------:R-:W-:Y:S01]  /*3bb0*/  IADD3 R13, P0, PT, R13, R62, RZ ;  /* 0x0000003e0d0d7210 */ /* 0x000fe20007f1e0ff */
[----:B------:R-:W-:Y:S01]  /*3bc0*/  IMAD.WIDE.U32 R26, R42, R49, R26 ;  /* 0x000000312a1a7225 */ /* 0x000fe200078e001a */
[----:B------:R-:W-:-:S03]  /*3bd0*/  IADD3.X R70, PT, PT, R67, UR4, RZ, P2, !PT ;  /* 0x0000000443467c10 */ /* 0x000fc600097fe4ff */
[----:B------:R-:W-:-:S04]  /*3be0*/  IMAD.WIDE.U32 R62, R4, R49, R68 ;  /* 0x00000031043e7225 */ /* 0x000fc800078e0044 */
[----:B------:R-:W-:Y:S02]  /*3bf0*/  VIADD R67, R27, UR26 ;  /* 0x0000001a1b437c36 */ /* 0x000fe40008000000 */
[----:B------:R-:W-:Y:S02]  /*3c00*/  IMAD.X R14, RZ, RZ, RZ, P0 ;  /* 0x000000ffff0e7224 */ /* 0x000fe400000e06ff */
[----:B------:R-:W-:Y:S01]  /*3c10*/  IMAD.WIDE.U32 R68, R26, 0x3d1, R70 ;  /* 0x000003d11a447825 */ /* 0x000fe200078e0046 */
[----:B------:R-:W-:Y:S02]  /*3c20*/  IADD3 R66, P0, PT, R67, R62, RZ ;  /* 0x0000003e43427210 */ /* 0x000fe40007f1e0ff */
[----:B------:R-:W-:Y:S01]  /*3c30*/  IADD3 R15, P2, P3, R15, R54, R14 ;  /* 0x000000360f0f7210 */ /* 0x000fe20007b5e00e */
[----:B------:R-:W-:Y:S02]  /*3c40*/  VIADD R63, R63, UR26 ;  /* 0x0000001a3f3f7c36 */ /* 0x000fe40008000000 */
[----:B------:R-:W-:Y:S01]  /*3c50*/  IMAD.X R67, RZ, RZ, RZ, P0 ;  /* 0x000000ffff437224 */ /* 0x000fe200000e06ff */
[----:B------:R-:W-:-:S02]  /*3c60*/  IADD3 R29, P0, PT, R16, R68, RZ ;  /* 0x00000044101d7210 */ /* 0x000fc40007f1e0ff */
[----:B------:R-:W-:Y:S01]  /*3c70*/  IADD3.X R16, PT, PT, RZ, RZ, RZ, P2, P3 ;  /* 0x000000ffff107210 */ /* 0x000fe200017e64ff */
[----:B------:R-:W-:Y:S01]  /*3c80*/  IMAD.WIDE.U32 R54, R4, R49, R66 ;  /* 0x0000003104367225 */ /* 0x000fe200078e0042 */
[----:B------:R-:W-:Y:S02]  /*3c90*/  IADD3.X R68, PT, PT, R69, UR4, RZ, P0, !PT ;  /* 0x0000000445447c10 */ /* 0x000fe400087fe4ff */
[----:B------:R-:W-:Y:S01]  /*3ca0*/  IADD3 R17, P2, P3, R17, R56, R16 ;  /* 0x0000003811117210 */ /* 0x000fe20007b5e010 */
[----:B------:R-:W-:Y:S01]  /*3cb0*/  IMAD.MOV.U32 R69, RZ, RZ, RZ ;  /* 0x000000ffff457224 */ /* 0x000fe200078e00ff */
[----:B------:R-:W-:Y:S01]  /*3cc0*/  IADD3 R62, PT, PT, R55, UR26, RZ ;  /* 0x0000001a373e7c10 */ /* 0x000fe2000fffe0ff */
[----:B------:R-:W-:Y:S01]  /*3cd0*/  IMAD.MOV.U32 R55, RZ, RZ, RZ ;  /* 0x000000ffff377224 */ /* 0x000fe200078e00ff */
[----:B------:R-:W-:Y:S01]  /*3ce0*/  IADD3.X R19, PT, PT, RZ, RZ, RZ, P2, P3 ;  /* 0x000000ffff137210 */ /* 0x000fe200017e64ff */
[----:B------:R-:W-:Y:S01]  /*3cf0*/  IMAD.WIDE.U32 R56, R54, 0x3d1, R68 ;  /* 0x000003d136387825 */ /* 0x000fe200078e0044 */
[----:B------:R-:W-:-:S02]  /*3d00*/  IADD3 R62, P0, PT, R62, R63, RZ ;  /* 0x0000003f3e3e7210 */ /* 0x000fc40007f1e0ff */
[----:B------:R-:W-:-:S03]  /*3d10*/  IADD3 R27, P2, PT, R18, R56, RZ ;  /* 0x00000038121b7210 */ /* 0x000fc60007f5e0ff */
[----:B------:R-:W-:Y:S01]  /*3d20*/  IMAD.X R63, RZ, RZ, RZ, P0 ;  /* 0x000000ffff3f7224 */ /* 0x000fe200000e06ff */
[----:B------:R-:W-:Y:S02]  /*3d30*/  IADD3 R18, P0, P3, R29, R50, R19 ;  /* 0x000000321d127210 */ /* 0x000fe40007b1e013 */
[----:B------:R-:W-:Y:S01]  /*3d40*/  IADD3.X R56, PT, PT, R57, UR4, RZ, P2, !PT ;  /* 0x0000000439387c10 */ /* 0x000fe200097fe4ff */
[----:B------:R-:W-:Y:S02]  /*3d50*/  HFMA2 R57, -RZ, RZ, 0, 0 ;  /* 0x00000000ff397431 */ /* 0x000fe400000001ff */
[----:B------:R-:W-:Y:S01]  /*3d60*/  IMAD.WIDE.U32 R50, R49, R49, R62 ;  /* 0x0000003131327225 */ /* 0x000fe200078e003e */
[----:B------:R-:W-:-:S03]  /*3d70*/  IADD3.X R19, PT, PT, RZ, RZ, RZ, P0, P3 ;  /* 0x000000ffff137210 */ /* 0x000fc600007e64ff */
[----:B------:R-:W-:Y:S01]  /*3d80*/  VIADD R63, R51, UR26 ;  /* 0x0000001a333f7c36 */ /* 0x000fe20008000000 */
[----:B------:R-:W-:Y:S01]  /*3d90*/  IADD3 R26, P2, P3, R27, R26, R19 ;  /* 0x0000001a1b1a7210 */ /* 0x000fe20007b5e013 */
[----:B------:R-:W-:Y:S02]  /*3da0*/  IMAD.MOV.U32 R51, RZ, RZ, RZ ;  /* 0x000000ffff337224 */ /* 0x000fe400078e00ff */
[----:B------:R-:W-:Y:S01]  /*3db0*/  IMAD.WIDE.U32 R56, R50, 0x3d1, R56 ;  /* 0x000003d132387825 */ /* 0x000fe200078e0038 */
[----:B------:R-:W-:Y:S02]  /*3dc0*/  IADD3.X R27, PT, PT, RZ, RZ, RZ, P2, P3 ;  /* 0x000000ffff1b7210 */ /* 0x000fe400017e64ff */
[----:B------:R-:W-:-:S04]  /*3dd0*/  IADD3 R29, P0, PT, R28, R56, RZ ;  /* 0x000000381c1d7210 */ /* 0x000fc80007f1e0ff */
[----:B------:R-:W-:Y:S01]  /*3de0*/  IADD3.X R56, PT, PT, R57, UR4, RZ, P0, !PT ;  /* 0x0000000439387c10 */ /* 0x000fe200087fe4ff */
[----:B------:R-:W-:Y:S01]  /*3df0*/  IMAD.MOV.U32 R57, RZ, RZ, RZ ;  /* 0x000000ffff397224 */ /* 0x000fe200078e00ff */
[----:B------:R-:W-:Y:S02]  /*3e00*/  IADD3 R29, P0, P2, R29, R54, R27 ;  /* 0x000000361d1d7210 */ /* 0x000fe40007a1e01b */
[----:B------:R-:W-:Y:S01]  /*3e10*/  MOV R54, R59 ;  /* 0x0000003b00367202 */ /* 0x000fe20000000f00 */
[----:B------:R-:W-:Y:S01]  /*3e20*/  IMAD.WIDE.U32 R62, R63, 0x3d1, R56 ;  /* 0x000003d13f3e7825 */ /* 0x000fe200078e0038 */
[----:B------:R-:W-:-:S03]  /*3e30*/  IADD3.X R28, PT, PT, RZ, RZ, RZ, P0, P2 ;  /* 0x000000ffff1c7210 */ /* 0x000fc600007e44ff */
[----:B------:R-:W-:Y:S01]  /*3e40*/  IMAD.WIDE.U32 R54, R30, 0x4, R54 ;  /* 0x000000041e367825 */ /* 0x000fe200078e0036 */
[----:B------:R-:W-:-:S03]  /*3e50*/  IADD3 R47, P2, PT, R46, R62, RZ ;  /* 0x0000003e2e2f7210 */ /* 0x000fc60007f5e0ff */
[----:B------:R-:W-:Y:S01]  /*3e60*/  IMAD.MOV.U32 R46, RZ, RZ, R55 ;  /* 0x000000ffff2e7224 */ /* 0x000fe200078e0037 */
[----:B------:R-:W-:Y:S01]  /*3e70*/  IADD3 R30, P3, P4, R47, R50, R28 ;  /* 0x000000322f1e7210 */ /* 0x000fe20007c7e01c */
[----:B------:R-:W-:Y:S01]  /*3e80*/  HFMA2 R47, -RZ, RZ, 0, 0 ;  /* 0x00000000ff2f7431 */ /* 0x000fe200000001ff */
[----:B------:R-:W-:Y:S01]  /*3e90*/  IADD3.X R66, PT, PT, R63, UR4, RZ, P2, !PT ;  /* 0x000000043f427c10 */ /* 0x000fe200097fe4ff */
[----:B------:R-:W-:-:S04]  /*3ea0*/  IMAD.WIDE.U32 R62, R65, 0x4, RZ ;  /* 0x00000004413e7825 */ /* 0x000fc800078e00ff */
[----:B------:R-:W-:Y:S01]  /*3eb0*/  IMAD.WIDE.U32 R60, R60, 0x4, R46 ;  /* 0x000000043c3c7825 */ /* 0x000fe200078e002e */
[----:B------:R-:W-:-:S03]  /*3ec0*/  LOP3.LUT R46, R26, R30, R29, 0x80, !PT ;  /* 0x0000001e1a2e7212 */ /* 0x000fc600078e801d */
[----:B------:R-:W-:Y:S01]  /*3ed0*/  IMAD.MOV.U32 R56, RZ, RZ, R61 ;  /* 0x000000ffff387224 */ /* 0x000fe200078e003d */
[----:B------:R-:W-:Y:S01]  /*3ee0*/  LOP3.LUT R46, R17, R46, R18, 0x80, !PT ;  /* 0x0000002e112e7212 */ /* 0x000fe200078e8012 */
[----:B------:R-:W-:Y:S02]  /*3ef0*/  IMAD.SHL.U32 R47, R34, 0x4, RZ ;  /* 0x00000004222f7824 */ /* 0x000fe400078e00ff */
[----:B------:R-:W-:Y:S01]  /*3f00*/  IMAD.WIDE.U32 R56, R37, 0x4, R56 ;  /* 0x0000000425387825 */ /* 0x000fe200078e0038 */
[----:B------:R-:W-:Y:S02]  /*3f10*/  LOP3.LUT R46, R46, R15, RZ, 0xc0, !PT ;  /* 0x0000000f2e2e7212 */ /* 0x000fe400078ec0ff */
[----:B------:R-:W-:Y:S02]  /*3f20*/  IADD3.X R37, PT, PT, RZ, RZ, RZ, P3, P4 ;  /* 0x000000ffff257210 */ /* 0x000fe40001fe84ff */
[----:B------:R-:W-:Y:S02]  /*3f30*/  ISETP.NE.AND P0, PT, R46, -0x1, PT ;  /* 0xffffffff2e00780c */ /* 0x000fe40003f05270 */
[----:B------:R-:W-:-:S02]  /*3f40*/  MOV R50, R57 ;  /* 0x0000003900327202 */ /* 0x000fc40000000f00 */
[----:B------:R-:W-:Y:S01]  /*3f50*/  LOP3.LUT R46, R47, 0xfffffffc, RZ, 0xc0, !PT ;  /* 0xfffffffc2f2e7812 */ /* 0x000fe200078ec0ff */
[----:B------:R-:W-:Y:S01]  /*3f60*/  IMAD.MOV.U32 R47, RZ, RZ, RZ ;  /* 0x000000ffff2f7224 */ /* 0x000fe200078e00ff */
[----:B------:R-:W-:Y:S01]  /*3f70*/  IADD3 R34, PT, PT, R52, R37, R66 ;  /* 0x0000002534227210 */ /* 0x000fe20007ffe042 */
[----:B------:R-:W-:-:S06]  /*3f80*/  IMAD.WIDE.U32 R50, R78, 0x4, R50 ;  /* 0x000000044e327825 */ /* 0x000fcc00078e0032 */
[----:B------:R-:W-:Y:S01]  /*3f90*/  IMAD.WIDE.U32 R46, R51, 0x3d1, R46 ;  /* 0x000003d1332e7825 */ /* 0x000fe200078e002e */
[----:B------:R-:W-:Y:S06]  /*3fa0*/  @P0 BRA `(.L_x_10) ;  /* 0x0000000000580947 */ /* 0x000fec0003800000 */
        /* <DEDUP_REMOVED lines=12> */
[-C--:B------:R-:W-:Y:S01]  /*4070*/  LOP3.LUT R15, RZ, R16.reuse, RZ, 0x33, !PT ;  /* 0x00000010ff0f7212 */ /* 0x080fe200078e33ff */
[--C-:B------:R-:W-:Y:S01]  /*4080*/  IMAD.MOV.U32 R28, RZ, RZ, R16.reuse ;  /* 0x000000ffff1c7224 */ /* 0x100fe200078e0010 */
[----:B------:R-:W-:Y:S01]  /*4090*/  MOV R27, R16 ;  /* 0x00000010001b7202 */ /* 0x000fe20000000f00 */
[--C-:B------:R-:W-:Y:S01]  /*40a0*/  IMAD.MOV.U32 R26, RZ, RZ, R29.reuse ;  /* 0x000000ffff1a7224 */ /* 0x100fe200078e001d */
[----:B------:R-:W-:Y:S01]  /*40b0*/  LEA.HI R30, P0, R15, R30, RZ, 0x1 ;  /* 0x0000001e0f1e7211 */ /* 0x000fe200078108ff */
[----:B------:R-:W-:Y:S01]  /*40c0*/  IMAD.MOV.U32 R18, RZ, RZ, R29 ;  /* 0x000000ffff127224 */ /* 0x000fe200078e001d */
[----:B------:R-:W-:Y:S01]  /*40d0*/  MOV R17, R29 ;  /* 0x0000001d00117202 */ /* 0x000fe20000000f00 */
[----:B------:R-:W-:-:S02]  /*40e0*/  IMAD.MOV.U32 R19, RZ, RZ, R16 ;  /* 0x000000ffff137224 */ /* 0x000fc400078e0010 */
[----:B------:R-:W-:Y:S02]  /*40f0*/  IMAD.MOV.U32 R15, RZ, RZ, R29 ;  /* 0x000000ffff0f7224 */ /* 0x000fe400078e001d */
[----:B------:R-:W-:-:S07]  /*4100*/  IMAD.X R37, RZ, RZ, R37, P0 ;  /* 0x000000ffff257224 */ /* 0x000fce00000e0625 */
.L_x_10:
[----:B------:R-:W-:Y:S05]  /*4110*/  BSYNC.RECONVERGENT B1 ;  /* 0x0000000000017941 */ /* 0x000fea0003800200 */
.L_x_9:
[----:B------:R-:W-:Y:S01]  /*4120*/  UMOV UR4, URZ ;  /* 0x000000ff00047c82 */ /* 0x000fe20008000000 */
[----:B------:R-:W-:Y:S01]  /*4130*/  LOP3.LUT R52, R62, R53, RZ, 0xfc, !PT ;  /* 0x000000353e347212 */ /* 0x000fe200078efcff */
[----:B------:R-:W-:Y:S01]  /*4140*/  IMAD.WIDE.U32 R64, R64, 0x4, RZ ;  /* 0x0000000440407825 */ /* 0x000fe200078e00ff */
[----:B------:R-:W-:Y:S01]  /*4150*/  IADD3 R73, PT, PT, R47, UR4, RZ ;  /* 0x000000042f497c10 */ /* 0x000fe2000fffe0ff */
[----:B------:R-:W-:Y:S03]  /*4160*/  BSSY.RECONVERGENT B1, `(.L_x_11) ;  /* 0x0000037000017945 */ /* 0x000fe60003800200 */
[----:B------:R-:W-:Y:S02]  /*4170*/  IADD3 R73, P0, PT, R73, R52, RZ ;  /* 0x0000003449497210 */ /* 0x000fe40007f1e0ff */
[----:B------:R-:W-:Y:S02]  /*4180*/  LOP3.LUT R63, R64, R63, RZ, 0xfc, !PT ;  /* 0x0000003f403f7212 */ /* 0x000fe400078efcff */
[----:B------:R-:W-:Y:S01]  /*4190*/  IADD3 R73, P2, PT, R51, R73, RZ ;  /* 0x0000004933497210 */ /* 0x000fe20007f5e0ff */
[----:B------:R-:W-:Y:S01]  /*41a0*/  IMAD.X R52, RZ, RZ, RZ, P0 ;  /* 0x000000ffff347224 */ /* 0x000fe200000e06ff */
[----:B------:R-:W-:-:S03]  /*41b0*/  LOP3.LUT R58, R58, R65, RZ, 0xfc, !PT ;  /* 0x000000413a3a7212 */ /* 0x000fc600078efcff */
[----:B------:R-:W-:Y:S01]  /*41c0*/  IMAD.X R79, RZ, RZ, RZ, P2 ;  /* 0x000000ffff4f7224 */ /* 0x000fe200010e06ff */
[----:B------:R-:W-:-:S04]  /*41d0*/  IADD3 R52, P0, PT, R52, R63, RZ ;  /* 0x0000003f34347210 */ /* 0x000fc80007f1e0ff */
[----:B------:R-:W-:Y:S02]  /*41e0*/  IADD3.X R47, PT, PT, RZ, RZ, RZ, P0, !PT ;  /* 0x000000ffff2f7210 */ /* 0x000fe400007fe4ff */
[----:B------:R-:W-:Y:S02]  /*41f0*/  IADD3 R79, P2, PT, R79, R52, RZ ;  /* 0x000000344f4f7210 */ /* 0x000fe40007f5e0ff */
[----:B------:R-:W-:-:S03]  /*4200*/  IADD3 R47, P0, PT, R47, R58, RZ ;  /* 0x0000003a2f2f7210 */ /* 0x000fc60007f1e0ff */
[----:B------:R-:W-:Y:S02]  /*4210*/  IMAD.X R74, RZ, RZ, RZ, P2 ;  /* 0x000000ffff4a7224 */ /* 0x000fe400010e06ff */
[----:B------:R-:W-:-:S03]  /*4220*/  IMAD.X R51, RZ, RZ, RZ, P0 ;  /* 0x000000ffff337224 */ /* 0x000fc600000e06ff */
[----:B------:R-:W-:Y:S02]  /*4230*/  IADD3 R74, P2, PT, R74, R47, RZ ;  /* 0x0000002f4a4a7210 */ /* 0x000fe40007f5e0ff */
[----:B------:R-:W-:Y:S02]  /*4240*/  IADD3 R54, P0, PT, R54, R51, RZ ;  /* 0x0000003336367210 */ /* 0x000fe40007f1e0ff */
[----:B------:R-:W-:-:S03]  /*4250*/  IADD3.X R55, PT, PT, RZ, RZ, RZ, P2, !PT ;  /* 0x000000ffff377210 */ /* 0x000fc600017fe4ff */
[----:B------:R-:W-:Y:S01]  /*4260*/  IMAD.X R47, RZ, RZ, RZ, P0 ;  /* 0x000000ffff2f7224 */ /* 0x000fe200000e06ff */
[----:B------:R-:W-:-:S04]  /*4270*/  IADD3 R55, P2, PT, R55, R54, RZ ;  /* 0x0000003637377210 */ /* 0x000fc80007f5e0ff */
[----:B------:R-:W-:Y:S01]  /*4280*/  IADD3 R60, P0, PT, R60, R47, RZ ;  /* 0x0000002f3c3c7210 */ /* 0x000fe20007f1e0ff */
[----:B------:R-:W-:-:S03]  /*4290*/  IMAD.X R51, RZ, RZ, RZ, P2 ;  /* 0x000000ffff337224 */ /* 0x000fc600010e06ff */
[----:B------:R-:W-:Y:S02]  /*42a0*/  IADD3.X R57, PT, PT, RZ, RZ, RZ, P0, !PT ;  /* 0x000000ffff397210 */ /* 0x000fe400007fe4ff */
[----:B------:R-:W-:Y:S02]  /*42b0*/  IADD3 R51, P2, PT, R51, R60, RZ ;  /* 0x0000003c33337210 */ /* 0x000fe40007f5e0ff */
[----:B------:R-:W-:-:S03]  /*42c0*/  IADD3 R57, P0, PT, R56, R57, RZ ;  /* 0x0000003938397210 */ /* 0x000fc60007f1e0ff */
[----:B------:R-:W-:Y:S02]  /*42d0*/  IMAD.X R54, RZ, RZ, RZ, P2 ;  /* 0x000000ffff367224 */ /* 0x000fe400010e06ff */
[----:B------:R-:W-:-:S03]  /*42e0*/  IMAD.X R47, RZ, RZ, RZ, P0 ;  /* 0x000000ffff2f7224 */ /* 0x000fc600000e06ff */
[----:B------:R-:W-:Y:S02]  /*42f0*/  IADD3 R54, P0, PT, R54, R57, RZ ;  /* 0x0000003936367210 */ /* 0x000fe40007f1e0ff */
[----:B------:R-:W-:Y:S02]  /*4300*/  IADD3 R47, P2, PT, R50, R47, RZ ;  /* 0x0000002f322f7210 */ /* 0x000fe40007f5e0ff */
[----:B------:R-:W-:-:S04]  /*4310*/  IADD3.X R50, PT, PT, RZ, RZ, RZ, P0, !PT ;  /* 0x000000ffff327210 */ /* 0x000fc800007fe4ff */
[----:B------:R-:W-:-:S04]  /*4320*/  IADD3 R50, P3, PT, R50, R47, RZ ;  /* 0x0000002f32327210 */ /* 0x000fc80007f7e0ff */
[----:B------:R-:W-:Y:S01]  /*4330*/  LOP3.LUT R47, R51, R50, R54, 0x80, !PT ;  /* 0x00000032332f7212 */ /* 0x000fe200078e8036 */
[----:B------:R-:W-:-:S03]  /*4340*/  IMAD.X R71, RZ, RZ, RZ, P3 ;  /* 0x000000ffff477224 */ /* 0x000fc600018e06ff */
[----:B------:R-:W-:Y:S01]  /*4350*/  LOP3.LUT R52, R74, R47, R55, 0x80, !PT ;  /* 0x0000002f4a347212 */ /* 0x000fe200078e8037 */
[----:B------:R-:W-:-:S03]  /*4360*/  IMAD.X R47, RZ, RZ, RZ, P2 ;  /* 0x000000ffff2f7224 */ /* 0x000fc600010e06ff */
[----:B------:R-:W-:Y:S02]  /*4370*/  LOP3.LUT R52, R52, R79, RZ, 0xc0, !PT ;  /* 0x0000004f34347212 */ /* 0x000fe400078ec0ff */
[----:B------:R-:W-:Y:S02]  /*4380*/  IADD3 R71, PT, PT, R46, R71, R47 ;  /* 0x000000472e477210 */ /* 0x000fe40007ffe02f */
[----:B------:R-:W-:-:S13]  /*4390*/  ISETP.NE.AND P0, PT, R52, -0x1, PT ;  /* 0xffffffff3400780c */ /* 0x000fda0003f05270 */
[----:B------:R-:W-:Y:S05]  /*43a0*/  @P0 BRA `(.L_x_12) ;  /* 0x0000000000480947 */ /* 0x000fea0003800000 */
        /* <DEDUP_REMOVED lines=12> */
[----:B------:R-:W-:Y:S02]  /*4470*/  LOP3.LUT R47, RZ, R47, RZ, 0x33, !PT ;  /* 0x0000002fff2f7212 */ /* 0x000fe400078e33ff */
[----:B------:R-:W-:Y:S01]  /*4480*/  MOV R74, R54 ;  /* 0x00000036004a7202 */ /* 0x000fe20000000f00 */
[--C-:B------:R-:W-:Y:S01]  /*4490*/  IMAD.MOV.U32 R51, RZ, RZ, R54.reuse ;  /* 0x000000ffff337224 */ /* 0x100fe200078e0036 */
[----:B------:R-:W-:Y:S01]  /*44a0*/  LEA.HI R50, R47, R50, RZ, 0x1 ;  /* 0x000000322f327211 */ /* 0x000fe200078f08ff */
[--C-:B------:R-:W-:Y:S02]  /*44b0*/  IMAD.MOV.U32 R55, RZ, RZ, R54.reuse ;  /* 0x000000ffff377224 */ /* 0x100fe400078e0036 */
[----:B------:R-:W-:-:S07]  /*44c0*/  IMAD.MOV.U32 R79, RZ, RZ, R54 ;  /* 0x000000ffff4f7224 */ /* 0x000fce00078e0036 */
.L_x_12:
[----:B------:R-:W-:Y:S05]  /*44d0*/  BSYNC.RECONVERGENT B1 ;  /* 0x0000000000017941 */ /* 0x000fea0003800200 */
.L_x_11:
[----:B------:R-:W-:Y:S02]  /*44e0*/  HFMA2 R47, -RZ, RZ, 0, 0 ;  /* 0x00000000ff2f7431 */ /* 0x000fe400000001ff */
[----:B------:R-:W-:Y:S01]  /*44f0*/  IMAD.WIDE.U32 R68, R71, R75, RZ ;  /* 0x0000004b47447225 */ /* 0x000fe200078e00ff */
[----:B------:R-:W-:Y:S01]  /*4500*/  UMOV UR4, URZ ;  /* 0x000000ff00047c82 */ /* 0x000fe20008000000 */
[----:B------:R-:W-:Y:S01]  /*4510*/  MOV R63, RZ ;  /* 0x000000ff003f7202 */ /* 0x000fe20000000f00 */
[----:B------:R-:W-:Y:S01]  /*4520*/  UMOV UR5, URZ ;  /* 0x000000ff00057c82 */ /* 0x000fe20008000000 */
[----:B------:R-:W-:Y:S01]  /*4530*/  VIADD R46, R69, UR4 ;  /* 0x00000004452e7c36 */ /* 0x000fe20008000000 */
[----:B------:R-:W-:Y:S01]  /*4540*/  UMOV UR24, URZ ;  /* 0x000000ff00187c82 */ /* 0x000fe20008000000 */
[----:B------:R-:W-:Y:S01]  /*4550*/  IMAD.MOV.U32 R53, RZ, RZ, RZ ;  /* 0x000000ffff357224 */ /* 0x000fe200078e00ff */
[----:B------:R-:W-:Y:S01]  /*4560*/  UMOV UR25, URZ ;  /* 0x000000ff00197c82 */ /* 0x000fe20008000000 */
[----:B------:R-:W-:Y:S01]  /*4570*/  IMAD.MOV.U32 R65, RZ, RZ, RZ ;  /* 0x000000ffff417224 */ /* 0x000fe200078e00ff */
[----:B------:R-:W-:Y:S01]  /*4580*/  UMOV UR26, URZ ;  /* 0x000000ff001a7c82 */ /* 0x000fe20008000000 */
[----:B------:R-:W-:Y:S01]  /*4590*/  IMAD.WIDE.U32 R46, R77, R71, R46 ;  /* 0x000000474d2e7225 */ /* 0x000fe200078e002e */
[----:B------:R-:W-:Y:S03]  /*45a0*/  BSSY.RECONVERGENT B1, `(.L_x_13) ;  /* 0x0000166000017945 */ /* 0x000fe60003800200 */
[----:B------:R-:W-:-:S02]  /*45b0*/  IMAD.MOV.U32 R62, RZ, RZ, R46 ;  /* 0x000000ffff3e7224 */ /* 0x000fc400078e002e */
[----:B------:R-:W-:Y:S02]  /*45c0*/  VIADD R52, R47, UR4 ;  /* 0x000000042f347c36 */ /* 0x000fe40008000000 */
[----:B------:R-:W-:-:S04]  /*45d0*/  IMAD.WIDE.U32 R62, R75, R73, R62 ;  /* 0x000000494b3e7225 */ /* 0x000fc800078e003e */
[----:B------:R-:W-:-:S04]  /*45e0*/  IMAD.WIDE.U32 R46, R48, R71, R52 ;  /* 0x00000047302e7225 */ /* 0x000fc800078e0034 */
[----:B------:R-:W-:Y:S02]  /*45f0*/  VIADD R53, R63, UR5 ;  /* 0x000000053f357c36 */ /* 0x000fe40008000000 */
[----:B------:R-:W-:Y:S02]  /*4600*/  IMAD.MOV.U32 R96, RZ, RZ, R68 ;  /* 0x000000ffff607224 */ /* 0x000fe400078e0044 */
[----:B------:R-:W-:Y:S01]  /*4610*/  IMAD.MOV.U32 R97, RZ, RZ, RZ ;  /* 0x000000ffff617224 */ /* 0x000fe200078e00ff */
[----:B------:R-:W-:Y:S01]  /*4620*/  IADD3 R52, P0, PT, R53, R46, RZ ;  /* 0x0000002e35347210 */ /* 0x000fe20007f1e0ff */
[----:B------:R-:W-:Y:S02]  /*4630*/  VIADD R46, R47, UR4 ;  /* 0x000000042f2e7c36 */ /* 0x000fe40008000000 */
[----:B------:R-:W-:Y:S01]  /*4640*/  IMAD.MOV.U32 R47, RZ, RZ, RZ ;  /* 0x000000ffff2f7224 */ /* 0x000fe200078e00ff */
[----:B------:R-:W-:Y:S01]  /*4650*/  IADD3.X R53, PT, PT, RZ, RZ, RZ, P0, !PT ;  /* 0x000000ffff357210 */ /* 0x000fe200007fe4ff */
[----:B------:R-:W-:-:S04]  /*4660*/  IMAD.WIDE.U32 R56, R35, R71, R46 ;  /* 0x0000004723387225 */ /* 0x000fc800078e002e */
[----:B------:R-:W-:-:S05]  /*4670*/  IMAD.WIDE.U32 R52, R77, R73, R52 ;  /* 0x000000494d347225 */ /* 0x000fca00078e0034 */
[----:B------:R-:W-:Y:S02]  /*4680*/  IADD3 R47, PT, PT, R53, UR5, RZ ;  /* 0x00000005352f7c10 */ /* 0x000fe4000fffe0ff */
[----:B------:R-:W-:Y:S02]  /*4690*/  MOV R64, R52 ;  /* 0x0000003400407202 */ /* 0x000fe40000000f00 */
[----:B------:R-:W-:Y:S01]  /*46a0*/  IADD3 R46, P0, PT, R47, R56, RZ ;  /* 0x000000382f2e7210 */ /* 0x000fe20007f1e0ff */
[----:B------:R-:W-:Y:S02]  /*46b0*/  VIADD R56, R57, UR4 ;  /* 0x0000000439387c36 */ /* 0x000fe40008000000 */
[----:B------:R-:W-:Y:S02]  /*46c0*/  HFMA2 R57, -RZ, RZ, 0, 0 ;  /* 0x00000000ff397431 */ /* 0x000fe400000001ff */
[----:B------:R-:W-:-:S04]  /*46d0*/  IMAD.WIDE.U32 R64, R75, R79, R64 ;  /* 0x0000004f4b407225 */ /* 0x000fc800078e0040 */
[----:B------:R-:W-:Y:S02]  /*46e0*/  IMAD.X R47, RZ, RZ, RZ, P0 ;  /* 0x000000ffff2f7224 */ /* 0x000fe400000e06ff */
[----:B------:R-:W-:Y:S02]  /*46f0*/  VIADD R61, R65, UR24 ;  /* 0x00000018413d7c36 */ /* 0x000fe40008000000 */
[----:B------:R-:W-:-:S04]  /*4700*/  IMAD.WIDE.U32 R46, R48, R73, R46 ;  /* 0x00000049302e7225 */ /* 0x000fc800078e002e */
[----:B------:R-:W-:Y:S01]  /*4710*/  IMAD.WIDE.U32 R56, R45, R71, R56 ;  /* 0x000000472d387225 */ /* 0x000fe200078e0038 */
[----:B------:R-:W-:-:S03]  /*4720*/  IADD3 R60, P2, PT, R61, R46, RZ ;  /* 0x0000002e3d3c7210 */ /* 0x000fc60007f5e0ff */
[----:B------:R-:W-:Y:S02]  /*4730*/  VIADD R47, R47, UR5 ;  /* 0x000000052f2f7c36 */ /* 0x000fe40008000000 */
[----:B------:R-:W-:Y:S02]  /*4740*/  IMAD.X R61, RZ, RZ, RZ, P2 ;  /* 0x000000ffff3d7224 */ /* 0x000fe400010e06ff */
[----:B------:R-:W-:Y:S01]  /*4750*/  IMAD.MOV.U32 R65, RZ, RZ, RZ ;  /* 0x000000ffff417224 */ /* 0x000fe200078e00ff */
[----:B------:R-:W-:Y:S01]  /*4760*/  IADD3 R46, P0, PT, R47, R56, RZ ;  /* 0x000000382f2e7210 */ /* 0x000fe20007f1e0ff */
[----:B------:R-:W-:-:S03]  /*4770*/  IMAD.WIDE.U32 R60, R77, R79, R60 ;  /* 0x0000004f4d3c7225 */ /* 0x000fc600078e003c */
[----:B------:R-:W-:Y:S01]  /*4780*/  IADD3.X R47, PT, PT, RZ, RZ, RZ, P0, !PT ;  /* 0x000000ffff2f7210 */ /* 0x000fe200007fe4ff */
[----:B------:R-:W-:Y:S01]  /*4790*/  VIADD R56, R57, UR4 ;  /* 0x0000000439387c36 */ /* 0x000fe20008000000 */
[----:B------:R-:W-:Y:S01]  /*47a0*/  MOV R57, RZ ;  /* 0x000000ff00397202 */ /* 0x000fe20000000f00 */
[----:B------:R-:W-:Y:S02]  /*47b0*/  VIADD R53, R61, UR24 ;  /* 0x000000183d357c36 */ /* 0x000fe40008000000 */
[----:B------:R-:W-:Y:S02]  /*47c0*/  HFMA2 R61, -RZ, RZ, 0, 0 ;  /* 0x00000000ff3d7431 */ /* 0x000fe400000001ff */
[----:B------:R-:W-:-:S04]  /*47d0*/  IMAD.WIDE.U32 R46, R35, R73, R46 ;  /* 0x00000049232e7225 */ /* 0x000fc800078e002e */
[----:B------:R-:W-:Y:S01]  /*47e0*/  IMAD.WIDE.U32 R56, R42, R71, R56 ;  /* 0x000000472a387225 */ /* 0x000fe200078e0038 */
[----:B------:R-:W-:-:S03]  /*47f0*/  IADD3 R46, P2, PT, R53, R46, RZ ;  /* 0x0000002e352e7210 */ /* 0x000fc60007f5e0ff */
[----:B------:R-:W-:Y:S02]  /*4800*/  VIADD R67, R47, UR5 ;  /* 0x000000052f437c36 */ /* 0x000fe40008000000 */
[----:B------:R-:W-:Y:S02]  /*4810*/  IMAD.X R47, RZ, RZ, RZ, P2 ;  /* 0x000000ffff2f7224 */ /* 0x000fe400010e06ff */
[----:B------:R-:W-:Y:S01]  /*4820*/  IMAD.WIDE.U32 R60, R75, R74, R60 ;  /* 0x0000004a4b3c7225 */ /* 0x000fe200078e003c */
[----:B------:R-:W-:Y:S02]  /*4830*/  IADD3 R66, P0, PT, R67, R56, RZ ;  /* 0x0000003843427210 */ /* 0x000fe40007f1e0ff */
[----:B------:R-:W-:Y:S01]  /*4840*/  IADD3 R56, PT, PT, R57, UR4, RZ ;  /* 0x0000000439387c10 */ /* 0x000fe2000fffe0ff */
[----:B------:R-:W-:-:S04]  /*4850*/  IMAD.WIDE.U32 R46, R48, R79, R46 ;  /* 0x0000004f302e7225 */ /* 0x000fc800078e002e */
[----:B------:R-:W-:Y:S02]  /*4860*/  IMAD.X R67, RZ, RZ, RZ, P0 ;  /* 0x000000ffff437224 */ /* 0x000fe400000e06ff */
[----:B------:R-:W-:Y:S02]  /*4870*/  VIADD R59, R61, UR25 ;  /* 0x000000193d3b7c36 */ /* 0x000fe40008000000 */
[----:B------:R-:W-:-:S03]  /*4880*/  IMAD.WIDE.U32 R66, R45, R73, R66 ;  /* 0x000000492d427225 */ /* 0x000fc600078e0042 */
[----:B------:R-:W-:Y:S01]  /*4890*/  IADD3 R58, P0, PT, R59, R46, RZ ;  /* 0x0000002e3b3a7210 */ /* 0x000fe20007f1e0ff */
[----:B------:R-:W-:Y:S01]  /*48a0*/  VIADD R47, R47, UR24 ;  /* 0x000000182f2f7c36 */ /* 0x000fe20008000000 */
[----:B------:R-:W-:Y:S01]  /*48b0*/  IADD3 R53, PT, PT, R67, UR5, RZ ;  /* 0x0000000543357c10 */ /* 0x000fe2000fffe0ff */
[----:B------:R-:W-:Y:S02]  /*48c0*/  IMAD.MOV.U32 R57, RZ, RZ, RZ ;  /* 0x000000ffff397224 */ /* 0x000fe400078e00ff */
[----:B------:R-:W-:Y:S01]  /*48d0*/  IMAD.X R59, RZ, RZ, RZ, P0 ;  /* 0x000000ffff3b7224 */ /* 0x000fe200000e06ff */
[----:B------:R-:W-:Y:S01]  /*48e0*/  IADD3 R66, P2, PT, R47, R66, RZ ;  /* 0x000000422f427210 */ /* 0x000fe20007f5e0ff */
[----:B------:R-:W-:-:S04]  /*48f0*/  IMAD.WIDE.U32 R56, R4, R71, R56 ;  /* 0x0000004704387225 */ /* 0x000fc800078e0038 */
[----:B------:R-:W-:Y:S01]  /*4900*/  IMAD.X R67, RZ, RZ, RZ, P2 ;  /* 0x000000ffff437224 */ /* 0x000fe200010e06ff */
[----:B------:R-:W-:Y:S01]  /*4910*/  IADD3 R46, P0, PT, R53, R56, RZ ;  /* 0x00000038352e7210 */ /* 0x000fe20007f1e0ff */
[----:B------:R-:W-:-:S03]  /*4920*/  IMAD.WIDE.U32 R58, R77, R74, R58 ;  /* 0x0000004a4d3a7225 */ /* 0x000fc600078e003a */
[----:B------:R-:W-:Y:S01]  /*4930*/  IADD3.X R47, PT, PT, RZ, RZ, RZ, P0, !PT ;  /* 0x000000ffff2f7210 */ /* 0x000fe200007fe4ff */
[----:B------:R-:W-:-:S04]  /*4940*/  IMAD.WIDE.U32 R66, R35, R79, R66 ;  /* 0x0000004f23427225 */ /* 0x000fc800078e0042 */
[----:B------:R-:W-:Y:S01]  /*4950*/  VIADD R53, R59, UR25 ;  /* 0x000000193b357c36 */ /* 0x000fe20008000000 */
[----:B------:R-:W-:Y:S01]  /*4960*/  IADD3 R59, PT, PT, R67, UR24, RZ ;  /* 0x00000018433b7c10 */ /* 0x000fe2000fffe0ff */
[----:B------:R-:W-:-:S03]  /*4970*/  IMAD.WIDE.U32 R46, R42, R73, R46 ;  /* 0x000000492a2e7225 */ /* 0x000fc600078e002e */
[----:B------:R-:W-:Y:S01]  /*4980*/  IADD3 R66, P0, PT, R53, R66, RZ ;  /* 0x0000004235427210 */ /* 0x000fe20007f1e0ff */
[----:B------:R-:W-:Y:S01]  /*4990*/  VIADD R56, R57, UR4 ;  /* 0x0000000439387c36 */ /* 0x000fe20008000000 */
[----:B------:R-:W-:Y:S01]  /*49a0*/  IADD3 R52, P2, PT, R59, R46, RZ ;  /* 0x0000002e3b347210 */ /* 0x000fe20007f5e0ff */
[----:B------:R-:W-:Y:S01]  /*49b0*/  IMAD.MOV.U32 R57, RZ, RZ, RZ ;  /* 0x000000ffff397224 */ /* 0x000fe200078e00ff */
[----:B------:R-:W-:Y:S01]  /*49c0*/  IADD3.X R67, PT, PT, RZ, RZ, RZ, P0, !PT ;  /* 0x000000ffff437210 */ /* 0x000fe200007fe4ff */
[----:B------:R-:W-:Y:S02]  /*49d0*/  IMAD.MOV.U32 R59, RZ, RZ, RZ ;  /* 0x000000ffff3b7224 */ /* 0x000fe400078e00ff */
[----:B------:R-:W-:-:S04]  /*49e0*/  IMAD.WIDE.U32 R56, R49, R71, R56 ;  /* 0x0000004731387225 */ /* 0x000fc800078e0038 */
[----:B------:R-:W-:Y:S02]  /*49f0*/  VIADD R47, R47, UR5 ;  /* 0x000000052f2f7c36 */ /* 0x000fe40008000000 */
[----:B------:R-:W-:-:S03]  /*4a00*/  IMAD.WIDE.U32 R58, R75, R55, R58 ;  /* 0x000000374b3a7225 */ /* 0x000fc600078e003a */
[----:B------:R-:W-:Y:S01]  /*4a10*/  IADD3 R46, P0, PT, R47, R56, RZ ;  /* 0x000000382f2e7210 */ /* 0x000fe20007f1e0ff */
[----:B------:R-:W-:Y:S01]  /*4a20*/  IMAD.X R53, RZ, RZ, RZ, P2 ;  /* 0x000000ffff357224 */ /* 0x000fe200010e06ff */
[----:B------:R-:W-:Y:S01]  /*4a30*/  IADD3 R59, PT, PT, R59, UR26, RZ ;  /* 0x0000001a3b3b7c10 */ /* 0x000fe2000fffe0ff */
[----:B------:R-:W-:-:S04]  /*4a40*/  IMAD.WIDE.U32 R66, R48, R74, R66 ;  /* 0x0000004a30427225 */ /* 0x000fc800078e0042 */
        /* <DEDUP_REMOVED lines=17> */
[----:B------:R-:W-:Y:S02]  /*4b60*/  VIADD R57, R57, UR26 ;  /* 0x0000001a39397c36 */ /* 0x000fe40008000000 */
[----:B------:R-:W-:-:S03]  /*4b70*/  IMAD.WIDE.U32 R46, R42, R79, R46 ;  /* 0x0000004f2a2e7225 */ /* 0x000fc600078e002e */
[----:B------:R-:W-:Y:S01]  /*4b80*/  IADD3 R70, P0, PT, R57, R70, RZ ;  /* 0x0000004639467210 */ /* 0x000fe20007f1e0ff */
[----:B------:R-:W-:Y:S01]  /*4b90*/  VIADD R59, R71, UR25 ;  /* 0x00000019473b7c36 */ /* 0x000fe20008000000 */
[----:B------:R-:W-:Y:S01]  /*4ba0*/  IADD3 R47, PT, PT, R47, UR24, RZ ;  /* 0x000000182f2f7c10 */ /* 0x000fe2000fffe0ff */
[----:B------:R-:W-:Y:S02]  /*4bb0*/  IMAD.MOV.U32 R57, RZ, RZ, RZ ;  /* 0x000000ffff397224 */ /* 0x000fe400078e00ff */
[----:B------:R-:W-:Y:S01]  /*4bc0*/  IMAD.WIDE.U32 R52, R49, R73, R52 ;  /* 0x0000004931347225 */ /* 0x000fe200078e0034 */
[----:B------:R-:W-:-:S03]  /*4bd0*/  IADD3 R46, P2, PT, R59, R46, RZ ;  /* 0x0000002e3b2e7210 */ /* 0x000fc60007f5e0ff */
[----:B------:R-:W-:Y:S01]  /*4be0*/  IMAD.X R71, RZ, RZ, RZ, P0 ;  /* 0x000000ffff477224 */ /* 0x000fe200000e06ff */
[----:B------:R-:W-:Y:S01]  /*4bf0*/  IADD3 R66, P0, PT, R47, R52, RZ ;  /* 0x000000342f427210 */ /* 0x000fe20007f1e0ff */
[----:B------:R-:W-:Y:S01]  /*4c00*/  IMAD.WIDE.U32 R56, R75, R51, R56 ;  /* 0x000000334b387225 */ /* 0x000fe200078e0038 */
[----:B------:R-:W-:-:S03]  /*4c10*/  IADD3.X R47, PT, PT, RZ, RZ, RZ, P2, !PT ;  /* 0x000000ffff2f7210 */ /* 0x000fc600017fe4ff */
[----:B------:R-:W-:-:S04]  /*4c20*/  IMAD.WIDE.U32 R70, R48, R55, R70 ;  /* 0x0000003730467225 */ /* 0x000fc800078e0046 */
[----:B------:R-:W-:Y:S01]  /*4c30*/  VIADD R57, R57, UR4 ;  /* 0x0000000439397c36 */ /* 0x000fe20008000000 */
[----:B------:R-:W-:Y:S01]  /*4c40*/  IADD3 R71, PT, PT, R71, UR26, RZ ;  /* 0x0000001a47477c10 */ /* 0x000fe2000fffe0ff */
[----:B------:R-:W-:Y:S02]  /*4c50*/  IMAD.X R67, RZ, RZ, RZ, P0 ;  /* 0x000000ffff437224 */ /* 0x000fe400000e06ff */
[----:B------:R-:W-:Y:S01]  /*4c60*/  IMAD.WIDE.U32 R46, R45, R74, R46 ;  /* 0x0000004a2d2e7225 */ /* 0x000fe200078e002e */
[----:B------:R-:W-:-:S03]  /*4c70*/  IADD3 R52, P2, PT, R57, R70, RZ ;  /* 0x0000004639347210 */ /* 0x000fc60007f5e0ff */
[----:B------:R-:W-:Y:S01]  /*4c80*/  IMAD.WIDE.U32 R66, R4, R79, R66 ;  /* 0x0000004f04427225 */ /* 0x000fe200078e0042 */
[----:B------:R-:W-:-:S03]  /*4c90*/  IADD3 R72, P0, PT, R71, R46, RZ ;  /* 0x0000002e47487210 */ /* 0x000fc60007f1e0ff */
[----:B------:R-:W-:Y:S01]  /*4ca0*/  VIADD R57, R53, UR5 ;  /* 0x0000000535397c36 */ /* 0x000fe20008000000 */
[----:B------:R-:W-:Y:S01]  /*4cb0*/  IADD3.X R53, PT, PT, RZ, RZ, RZ, P2, !PT ;  /* 0x000000ffff357210 */ /* 0x000fe200017fe4ff */
[----:B------:R-:W-:Y:S02]  /*4cc0*/  VIADD R46, R67, UR24 ;  /* 0x00000018432e7c36 */ /* 0x000fe40008000000 */
[----:B------:R-:W-:Y:S02]  /*4cd0*/  VIADD R47, R47, UR25 ;  /* 0x000000192f2f7c36 */ /* 0x000fe40008000000 */
[----:B------:R-:W-:Y:S01]  /*4ce0*/  IMAD.X R73, RZ, RZ, RZ, P0 ;  /* 0x000000ffff497224 */ /* 0x000fe200000e06ff */
[----:B------:R-:W-:Y:S01]  /*4cf0*/  IADD3 R46, P0, PT, R46, R57, RZ ;  /* 0x000000392e2e7210 */ /* 0x000fe20007f1e0ff */
[----:B------:R-:W-:Y:S01]  /*4d00*/  IMAD.WIDE.U32 R52, R77, R51, R52 ;  /* 0x000000334d347225 */ /* 0x000fe200078e0034 */
[----:B------:R-:W-:-:S03]  /*4d10*/  IADD3 R66, P2, PT, R47, R66, RZ ;  /* 0x000000422f427210 */ /* 0x000fc60007f5e0ff */
[----:B------:R-:W-:Y:S01]  /*4d20*/  IMAD.WIDE.U32 R72, R35, R55, R72 ;  /* 0x0000003723487225 */ /* 0x000fe200078e0048 */
[----:B------:R-:W-:-:S03]  /*4d30*/  IADD3.X R67, PT, PT, RZ, RZ, RZ, P2, !PT ;  /* 0x000000ffff437210 */ /* 0x000fc600017fe4ff */
[----:B------:R-:W-:Y:S01]  /*4d40*/  VIADD R53, R53, UR4 ;  /* 0x0000000435357c36 */ /* 0x000fe20008000000 */
[----:B------:R-:W-:Y:S01]  /*4d50*/  IADD3 R57, PT, PT, R73, UR26, RZ ;  /* 0x0000001a49397c10 */ /* 0x000fe2000fffe0ff */
[----:B------:R-:W-:Y:S02]  /*4d60*/  IMAD.X R47, RZ, RZ, RZ, P0 ;  /* 0x000000ffff2f7224 */ /* 0x000fe400000e06ff */
[----:B------:R-:W-:Y:S01]  /*4d70*/  IMAD.WIDE.U32 R66, R42, R74, R66 ;  /* 0x0000004a2a427225 */ /* 0x000fe200078e0042 */
[----:B------:R-:W-:-:S03]  /*4d80*/  IADD3 R72, P0, PT, R53, R72, RZ ;  /* 0x0000004835487210 */ /* 0x000fc60007f1e0ff */
[----:B------:R-:W-:Y:S02]  /*4d90*/  HFMA2 R53, -RZ, RZ, 0, 0 ;  /* 0x00000000ff357431 */ /* 0x000fe400000001ff */
[----:B------:R-:W-:Y:S01]  /*4da0*/  IMAD.WIDE.U32 R46, R49, R79, R46 ;  /* 0x0000004f312e7225 */ /* 0x000fe200078e002e */
[----:B------:R-:W-:-:S03]  /*4db0*/  IADD3 R66, P2, PT, R57, R66, RZ ;  /* 0x0000004239427210 */ /* 0x000fc60007f5e0ff */
[----:B------:R-:W-:Y:S02]  /*4dc0*/  VIADD R67, R67, UR25 ;  /* 0x0000001943437c36 */ /* 0x000fe40008000000 */
[----:B------:R-:W-:Y:S02]  /*4dd0*/  IMAD.X R73, RZ, RZ, RZ, P0 ;  /* 0x000000ffff497224 */ /* 0x000fe400000e06ff */
        /* <DEDUP_REMOVED lines=10> */
[----:B------:R-:W-:-:S03]  /*4e80*/  IMAD.WIDE.U32 R70, R4, R74, R70 ;  /* 0x0000004a04467225 */ /* 0x000fc600078e0046 */
[----:B------:R-:W-:Y:S01]  /*4e90*/  IADD3 R72, P0, PT, R73, R66, RZ ;  /* 0x0000004249487210 */ /* 0x000fe20007f1e0ff */
[----:B------:R-:W-:Y:S02]  /*4ea0*/  VIADD R53, R47, UR24 ;  /* 0x000000182f357c36 */ /* 0x000fe40008000000 */
[----:B------:R-:W-:Y:S01]  /*4eb0*/  IMAD.X R47, RZ, RZ, RZ, P2 ;  /* 0x000000ffff2f7224 */ /* 0x000fe200010e06ff */
[----:B------:R-:W-:Y:S01]  /*4ec0*/  IADD3 R70, P2, PT, R67, R70, RZ ;  /* 0x0000004643467210 */ /* 0x000fe20007f5e0ff */
[----:B------:R-:W-:Y:S01]  /*4ed0*/  VIADD R66, R71, UR25 ;  /* 0x0000001947427c36 */ /* 0x000fe20008000000 */
[----:B------:R-:W-:Y:S01]  /*4ee0*/  IADD3.X R73, PT, PT, RZ, RZ, RZ, P0, !PT ;  /* 0x000000ffff497210 */ /* 0x000fe200007fe4ff */
        /* <DEDUP_REMOVED lines=8> */
[----:B------:R-:W-:-:S03]  /*4f70*/  MOV R47, RZ ;  /* 0x000000ff002f7202 */ /* 0x000fc60000000f00 */
[----:B------:R-:W-:Y:S02]  /*4f80*/  VIADD R53, R73, UR4 ;  /* 0x0000000449357c36 */ /* 0x000fe40008000000 */
[----:B------:R-:W-:-:S03]  /*4f90*/  IMAD.WIDE.U32 R66, R49, R74, R66 ;  /* 0x0000004a31427225 */ /* 0x000fc600078e0042 */
[----:B------:R-:W-:Y:S01]  /*4fa0*/  IADD3 R74, P2, PT, R53, R70, RZ ;  /* 0x00000046354a7210 */ /* 0x000fe20007f5e0ff */
[----:B------:R-:W-:Y:S02]  /*4fb0*/  VIADD R71, R71, UR26 ;  /* 0x0000001a47477c36 */ /* 0x000fe40008000000 */
[----:B------:R-:W-:Y:S02]  /*4fc0*/  IMAD.X R73, RZ, RZ, RZ, P0 ;  /* 0x000000ffff497224 */ /* 0x000fe400000e06ff */
[----:B------:R-:W-:Y:S01]  /*4fd0*/  IMAD.WIDE.U32 R46, R75, R50, R46 ;  /* 0x000000324b2e7225 */ /* 0x000fe200078e002e */
[----:B------:R-:W-:-:S03]  /*4fe0*/  IADD3 R70, P0, PT, R71, R66, RZ ;  /* 0x0000004247467210 */ /* 0x000fc60007f1e0ff */
[----:B------:R-:W-:Y:S01]  /*4ff0*/  IMAD.X R75, RZ, RZ, RZ, P2 ;  /* 0x000000ffff4b7224 */ /* 0x000fe200010e06ff */
[----:B------:R-:W-:Y:S01]  /*5000*/  IADD3 R47, PT, PT, R47, UR24, RZ ;  /* 0x000000182f2f7c10 */ /* 0x000fe2000fffe0ff */
[----:B------:R-:W-:-:S04]  /*5010*/  IMAD.WIDE.U32 R72, R48, R54, R72 ;  /* 0x0000003630487225 */ /* 0x000fc800078e0048 */
[----:B------:R-:W-:Y:S01]  /*5020*/  IMAD.X R71, RZ, RZ, RZ, P0 ;  /* 0x000000ffff477224 */ /* 0x000fe200000e06ff */
[----:B------:R-:W-:Y:S01]  /*5030*/  IADD3 R72, P2, PT, R47, R72, RZ ;  /* 0x000000482f487210 */ /* 0x000fe20007f5e0ff */
[----:B------:R-:W-:-:S04]  /*5040*/  IMAD.WIDE.U32 R74, R45, R51, R74 ;  /* 0x000000332d4a7225 */ /* 0x000fc800078e004a */
[----:B------:R-:W-:Y:S01]  /*5050*/  VIADD R73, R73, UR5 ;  /* 0x0000000549497c36 */ /* 0x000fe20008000000 */
[----:B------:R-:W-:Y:S01]  /*5060*/  IADD3 R47, PT, PT, R75, UR4, RZ ;  /* 0x000000044b2f7c10 */ /* 0x000fe2000fffe0ff */
[----:B------:R-:W-:-:S03]  /*5070*/  IMAD.WIDE.U32 R70, R4, R55, R70 ;  /* 0x0000003704467225 */ /* 0x000fc600078e0046 */
[----:B------:R-:W-:Y:S01]  /*5080*/  IADD3 R74, P0, PT, R73, R74, RZ ;  /* 0x0000004a494a7210 */ /* 0x000fe20007f1e0ff */
[----:B------:R-:W-:Y:S01]  /*5090*/  IMAD.X R73, RZ, RZ, RZ, P2 ;  /* 0x000000ffff497224 */ /* 0x000fe200010e06ff */
[----:B------:R-:W-:Y:S01]  /*50a0*/  IADD3 R66, P2, PT, R47, R70, RZ ;  /* 0x000000462f427210 */ /* 0x000fe20007f5e0ff */
[----:B------:R-:W-:Y:S01]  /*50b0*/  VIADD R67, R67, UR25 ;  /* 0x0000001943437c36 */ /* 0x000fe20008000000 */
[----:B------:R-:W-:Y:S01]  /*50c0*/  IADD3 R70, PT, PT, R71, UR26, RZ ;  /* 0x0000001a47467c10 */ /* 0x000fe2000fffe0ff */
[----:B------:R-:W-:Y:S02]  /*50d0*/  IMAD.X R75, RZ, RZ, RZ, P0 ;  /* 0x000000ffff4b7224 */ /* 0x000fe400000e06ff */
[----:B------:R-:W-:Y:S01]  /*50e0*/  IMAD.WIDE.U32 R72, R77, R50, R72 ;  /* 0x000000324d487225 */ /* 0x000fe200078e0048 */
[----:B------:R-:W-:-:S03]  /*50f0*/  IADD3 R70, P0, PT, R70, R67, RZ ;  /* 0x0000004346467210 */ /* 0x000fc60007f1e0ff */
[----:B------:R-:W-:Y:S01]  /*5100*/  IMAD.WIDE.U32 R74, R35, R54, R74 ;  /* 0x00000036234a7225 */ /* 0x000fe200078e004a */
[----:B------:R-:W-:-:S03]  /*5110*/  IADD3 R47, PT, PT, R73, UR24, RZ ;  /* 0x00000018492f7c10 */ /* 0x000fc6000fffe0ff */
[----:B------:R-:W-:Y:S02]  /*5120*/  IMAD.X R67, RZ, RZ, RZ, P2 ;  /* 0x000000ffff437224 */ /* 0x000fe400010e06ff */
        /* <DEDUP_REMOVED lines=10> */
[----:B------:R-:W-:Y:S01]  /*51d0*/  IADD3.X R67, PT, PT, RZ, RZ, RZ, P2, !PT ;  /* 0x000000ffff437210 */ /* 0x000fe200017fe4ff */
[----:B------:R-:W-:Y:S01]  /*51e0*/  IMAD.WIDE.U32 R74, R48, R50, R74 ;  /* 0x00000032304a7225 */ /* 0x000fe200078e004a */
[----:B------:R-:W-:-:S03]  /*51f0*/  IADD3.X R71, PT, PT, RZ, RZ, RZ, P0, !PT ;  /* 0x000000ffff477210 */ /* 0x000fc600007fe4ff */
[----:B------:R-:W-:-:S04]  /*5200*/  IMAD.WIDE.U32 R96, R72, 0x3d1, R96 ;  /* 0x000003d148607825 */ /* 0x000fc800078e0060 */
[----:B------:R-:W-:-:S04]  /*5210*/  IMAD.WIDE.U32 R68, R45, R54, R66 ;  /* 0x000000362d447225 */ /* 0x000fc800078e0042 */
[----:B------:R-:W-:Y:S01]  /*5220*/  VIADD R47, R75, UR24 ;  /* 0x000000184b2f7c36 */ /* 0x000fe20008000000 */
[----:B------:R-:W-:Y:S01]  /*5230*/  IADD3 R53, PT, PT, R69, UR5, RZ ;  /* 0x0000000545357c10 */ /* 0x000fe2000fffe0ff */
[----:B------:R-:W-:Y:S02]  /*5240*/  VIADD R66, R97, UR25 ;  /* 0x0000001961427c36 */ /* 0x000fe40008000000 */
[----:B------:R-:W-:Y:S01]  /*5250*/  IMAD.MOV.U32 R67, RZ, RZ, RZ ;  /* 0x000000ffff437224 */ /* 0x000fe200078e00ff */
[----:B------:R-:W-:Y:S01]  /*5260*/  IADD3 R68, P0, PT, R47, R68, RZ ;  /* 0x000000442f447210 */ /* 0x000fe20007f1e0ff */
[----:B------:R-:W-:-:S03]  /*5270*/  IMAD.WIDE.U32 R70, R4, R51, R70 ;  /* 0x0000003304467225 */ /* 0x000fc600078e0046 */
[----:B------:R-:W-:Y:S01]  /*5280*/  IADD3.X R69, PT, PT, RZ, RZ, RZ, P0, !PT ;  /* 0x000000ffff457210 */ /* 0x000fe200007fe4ff */
[----:B------:R-:W-:Y:S01]  /*5290*/  IMAD.WIDE.U32 R66, R74, 0x3d1, R66 ;  /* 0x000003d14a427825 */ /* 0x000fe200078e0042 */
[----:B------:R-:W-:-:S03]  /*52a0*/  IADD3 R70, P2, PT, R53, R70, RZ ;  /* 0x0000004635467210 */ /* 0x000fc60007f5e0ff */
        /* <DEDUP_REMOVED lines=8> */
[----:B------:R-:W-:Y:S02]  /*5330*/  HFMA2 R67, -RZ, RZ, 0, 0 ;  /* 0x00000000ff437431 */ /* 0x000fe400000001ff */
[----:B------:R-:W-:Y:S01]  /*5340*/  IMAD.X R63, RZ, RZ, RZ, P0 ;  /* 0x000000ffff3f7224 */ /* 0x000fe200000e06ff */
[----:B------:R-:W-:Y:S01]  /*5350*/  IADD3 R88, P2, PT, R89, R70, RZ ;  /* 0x0000004659587210 */ /* 0x000fe20007f5e0ff */
[----:B------:R-:W-:Y:S02]  /*5360*/  VIADD R71, R71, UR5 ;  /* 0x0000000547477c36 */ /* 0x000fe40008000000 */
[----:B------:R-:W-:-:S04]  /*5370*/  IMAD.WIDE.U32 R62, R49, R51, R62 ;  /* 0x00000033313e7225 */ /* 0x000fc800078e003e */
[----:B------:R-:W-:Y:S01]  /*5380*/  IMAD.X R89, RZ, RZ, RZ, P2 ;  /* 0x000000ffff597224 */ /* 0x000fe200010e06ff */
[----:B------:R-:W-:Y:S01]  /*5390*/  IADD3 R70, P0, PT, R71, R62, RZ ;  /* 0x0000003e47467210 */ /* 0x000fe20007f1e0ff */
[----:B------:R-:W-:Y:S01]  /*53a0*/  IMAD.WIDE.U32 R66, R68, 0x3d1, R66 ;  /* 0x000003d144427825 */ /* 0x000fe200078e0042 */
[----:B------:R-:W-:-:S03]  /*53b0*/  IADD3 R63, PT, PT, R63, UR4, RZ ;  /* 0x000000043f3f7c10 */ /* 0x000fc6000fffe0ff */
[----:B------:R-:W-:Y:S01]  /*53c0*/  IMAD.X R71, RZ, RZ, RZ, P0 ;  /* 0x000000ffff477224 */ /* 0x000fe200000e06ff */
[----:B------:R-:W-:Y:S01]  /*53d0*/  IADD3 R35, P0, PT, R64, R66, RZ ;  /* 0x0000004240237210 */ /* 0x000fe20007f1e0ff */
[----:B------:R-:W-:-:S03]  /*53e0*/  IMAD.WIDE.U32 R88, R45, R50, R88 ;  /* 0x000000322d587225 */ /* 0x000fc600078e0058 */
[----:B------:R-:W-:Y:S01]  /*53f0*/  IADD3.X R64, PT, PT, R67, UR25, RZ, P0, !PT ;  /* 0x0000001943407c10 */ /* 0x000fe200087fe4ff */
[----:B------:R-:W-:-:S04]  /*5400*/  IMAD.WIDE.U32 R70, R4, R54, R70 ;  /* 0x0000003604467225 */ /* 0x000fc800078e0046 */
[----:B------:R-:W-:Y:S02]  /*5410*/  VIADD R87, R89, UR24 ;  /* 0x0000001859577c36 */ /* 0x000fe40008000000 */
[----:B------:R-:W-:Y:S02]  /*5420*/  VIADD R62, R71, UR5 ;  /* 0x00000005473e7c36 */ /* 0x000fe40008000000 */
[----:B------:R-:W-:Y:S01]  /*5430*/  IMAD.WIDE.U32 R64, R88, 0x3d1, R64 ;  /* 0x000003d158407825 */ /* 0x000fe200078e0040 */
[----:B------:R-:W-:-:S03]  /*5440*/  IADD3 R86, P0, PT, R87, R70, RZ ;  /* 0x0000004657567210 */ /* 0x000fc60007f1e0ff */
[----:B------:R-:W-:Y:S01]  /*5450*/  IMAD.MOV.U32 R59, RZ, RZ, RZ ;  /* 0x000000ffff3b7224 */ /* 0x000fe200078e00ff */
[----:B------:R-:W-:Y:S02]  /*5460*/  IADD3.X R87, PT, PT, RZ, RZ, RZ, P0, !PT ;  /* 0x000000ffff577210 */ /* 0x000fe400007fe4ff */
[----:B------:R-:W-:Y:S02]  /*5470*/  IADD3 R62, P0, PT, R62, R63, RZ ;  /* 0x0000003f3e3e7210 */ /* 0x000fe40007f1e0ff */
[----:B------:R-:W-:Y:S01]  /*5480*/  IADD3 R92, P2, PT, R60, R64, RZ ;  /* 0x000000403c5c7210 */ /* 0x000fe20007f5e0ff */
[----:B------:R-:W-:-:S03]  /*5490*/  IMAD.WIDE.U32 R86, R42, R50, R86 ;  /* 0x000000322a567225 */ /* 0x000fc600078e0056 */
[----:B------:R-:W-:Y:S01]  /*54a0*/  IADD3.X R64, PT, PT, R65, UR4, RZ, P2, !PT ;  /* 0x0000000441407c10 */ /* 0x000fe200097fe4ff */
[----:B------:R-:W-:Y:S01]  /*54b0*/  IMAD.X R63, RZ, RZ, RZ, P0 ;  /* 0x000000ffff3f7224 */ /* 0x000fe200000e06ff */
[----:B------:R-:W-:Y:S01]  /*54c0*/  IADD3 R47, P0, PT, R47, R72, RZ ;  /* 0x000000482f2f7210 */ /* 0x000fe20007f1e0ff */
[----:B------:R-:W-:Y:S02]  /*54d0*/  VIADD R55, R87, UR24 ;  /* 0x0000001857377c36 */ /* 0x000fe40008000000 */
[----:B------:R-:W-:Y:S01]  /*54e0*/  IMAD.WIDE.U32 R60, R49, R54, R62 ;  /* 0x00000036313c7225 */ /* 0x000fe200078e003e */
[----:B------:R-:W-:-:S03]  /*54f0*/  IADD3.X R73, PT, PT, RZ, RZ, RZ, P0, !PT ;  /* 0x000000ffff497210 */ /* 0x000fc600007fe4ff */
[----:B------:R-:W-:Y:S01]  /*5500*/  IMAD.MOV.U32 R65, RZ, RZ, RZ ;  /* 0x000000ffff417224 */ /* 0x000fe200078e00ff */
[----:B------:R-:W-:Y:S02]  /*5510*/  IADD3 R54, P0, PT, R55, R60, RZ ;  /* 0x0000003c37367210 */ /* 0x000fe40007f1e0ff */
[----:B------:R-:W-:Y:S01]  /*5520*/  IADD3 R94, P2, P3, R35, R74, R73 ;  /* 0x0000004a235e7210 */ /* 0x000fe20007b5e049 */
[----:B------:R-:W-:Y:S01]  /*5530*/  IMAD.WIDE.U32 R62, R86, 0x3d1, R64 ;  /* 0x000003d1563e7825 */ /* 0x000fe200078e0040 */
[----:B------:R-:W-:Y:S02]  /*5540*/  IADD3 R61, PT, PT, R61, UR5, RZ ;  /* 0x000000053d3d7c10 */ /* 0x000fe4000fffe0ff */
[----:B------:R-:W-:Y:S01]  /*5550*/  IADD3.X R69, PT, PT, RZ, RZ, RZ, P2, P3 ;  /* 0x000000ffff457210 */ /* 0x000fe200017e64ff */
[----:B------:R-:W-:Y:S01]  /*5560*/  IMAD.X R55, RZ, RZ, RZ, P0 ;  /* 0x000000ffff377224 */ /* 0x000fe200000e06ff */
[----:B------:R-:W-:Y:S02]  /*5570*/  IADD3 R42, P0, PT, R58, R62, RZ ;  /* 0x0000003e3a2a7210 */ /* 0x000fe40007f1e0ff */
[----:B------:R-:W-:Y:S01]  /*5580*/  IADD3 R92, P2, P3, R92, R68, R69 ;  /* 0x000000445c5c7210 */ /* 0x000fe20007b5e045 */
[----:B------:R-:W-:Y:S01]  /*5590*/  IMAD.WIDE.U32 R54, R4, R50, R54 ;  /* 0x0000003204367225 */ /* 0x000fe200078e0036 */
[----:B------:R-:W-:-:S02]  /*55a0*/  IADD3.X R58, PT, PT, R63, UR4, RZ, P0, !PT ;  /* 0x000000043f3a7c10 */ /* 0x000fc400087fe4ff */
[----:B------:R-:W-:Y:S01]  /*55b0*/  IADD3.X R35, PT, PT, RZ, RZ, RZ, P2, P3 ;  /* 0x000000ffff237210 */ /* 0x000fe200017e64ff */
[----:B------:R-:W-:Y:S02]  /*55c0*/  VIADD R60, R55, UR24 ;  /* 0x00000018373c7c36 */ /* 0x000fe40008000000 */
[----:B------:R-:W-:-:S03]  /*55d0*/  IMAD.WIDE.U32 R58, R54, 0x3d1, R58 ;  /* 0x000003d1363a7825 */ /* 0x000fc600078e003a */
[----:B------:R-:W-:Y:S01]  /*55e0*/  IADD3 R60, P0, PT, R60, R61, RZ ;  /* 0x0000003d3c3c7210 */ /* 0x000fe20007f1e0ff */
[----:B------:R-:W-:Y:S01]  /*55f0*/  IMAD.MOV.U32 R4, RZ, RZ, R47 ;  /* 0x000000ffff047224 */ /* 0x000fe200078e002f */
[----:B------:R-:W-:Y:S02]  /*5600*/  IADD3 R56, P2, PT, R56, R58, RZ ;  /* 0x0000003a38387210 */ /* 0x000fe40007f5e0ff */
[----:B------:R-:W-:Y:S02]  /*5610*/  IADD3.X R61, PT, PT, RZ, RZ, RZ, P0, !PT ;  /* 0x000000ffff3d7210 */ /* 0x000fe400007fe4ff */
[----:B------:R-:W-:Y:S02]  /*5620*/  IADD3.X R48, PT, PT, R59, UR4, RZ, P2, !PT ;  /* 0x000000043b307c10 */ /* 0x000fe400097fe4ff */
[----:B------:R-:W-:Y:S01]  /*5630*/  IADD3 R88, P0, P3, R42, R88, R35 ;  /* 0x000000582a587210 */ /* 0x000fe20007b1e023 */
[----:B------:R-:W-:-:S03]  /*5640*/  IMAD.WIDE.U32 R50, R49, R50, R60 ;  /* 0x0000003231327225 */ /* 0x000fc600078e003c */
[----:B------:R-:W-:Y:S01]  /*5650*/  IADD3.X R57, PT, PT, RZ, RZ, RZ, P0, P3 ;  /* 0x000000ffff397210 */ /* 0x000fe200007e64ff */
[----:B------:R-:W-:Y:S02]  /*5660*/  IMAD.MOV.U32 R49, RZ, RZ, RZ ;  /* 0x000000ffff317224 */ /* 0x000fe400078e00ff */
[----:B------:R-:W-:Y:S01]  /*5670*/  VIADD R35, R51, UR24 ;  /* 0x0000001833237c36 */ /* 0x000fe20008000000 */
[----:B------:R-:W-:Y:S01]  /*5680*/  IADD3 R86, P2, P3, R56, R86, R57 ;  /* 0x0000005638567210 */ /* 0x000fe20007b5e039 */
[----:B------:R-:W-:-:S03]  /*5690*/  IMAD.WIDE.U32 R48, R50, 0x3d1, R48 ;  /* 0x000003d132307825 */ /* 0x000fc600078e0030 */
[----:B------:R-:W-:Y:S02]  /*56a0*/  IADD3.X R55, PT, PT, RZ, RZ, RZ, P2, P3 ;  /* 0x000000ffff377210 */ /* 0x000fe400017e64ff */
[----:B------:R-:W-:-:S04]  /*56b0*/  IADD3 R52, P0, PT, R52, R48, RZ ;  /* 0x0000003034347210 */ /* 0x000fc80007f1e0ff */
[----:B------:R-:W-:Y:S02]  /*56c0*/  IADD3.X R48, PT, PT, R49, UR4, RZ, P0, !PT ;  /* 0x0000000431307c10 */ /* 0x000fe400087fe4ff */
[----:B------:R-:W-:Y:S02]  /*56d0*/  MOV R49, RZ ;  /* 0x000000ff00317202 */ /* 0x000fe40000000f00 */
[----:B------:R-:W-:Y:S01]  /*56e0*/  IADD3 R68, P0, P2, R52, R54, R55 ;  /* 0x0000003634447210 */ /* 0x000fe20007a1e037 */
[----:B------:R-:W-:-:S03]  /*56f0*/  IMAD.WIDE.U32 R48, R35, 0x3d1, R48 ;  /* 0x000003d123307825 */ /* 0x000fc600078e0030 */
[----:B------:R-:W-:Y:S02]  /*5700*/  IADD3.X R87, PT, PT, RZ, RZ, RZ, P0, P2 ;  /* 0x000000ffff577210 */ /* 0x000fe400007e44ff */
[----:B------:R-:W-:-:S04]  /*5710*/  IADD3 R35, P0, PT, R46, R48, RZ ;  /* 0x000000302e237210 */ /* 0x000fc80007f1e0ff */
[----:B------:R-:W-:Y:S02]  /*5720*/  IADD3 R35, P2, P3, R35, R50, R87 ;  /* 0x0000003223237210 */ /* 0x000fe40007b5e057 */
[----:B------:R-:W-:Y:S02]  /*5730*/  IADD3.X R48, PT, PT, R49, UR4, RZ, P0, !PT ;  /* 0x0000000431307c10 */ /* 0x000fe400087fe4ff */
[----:B------:R-:W-:Y:S02]  /*5740*/  ISETP.NE.AND P0, PT, R35, -0x1, PT ;  /* 0xffffffff2300780c */ /* 0x000fe40003f05270 */
[----:B------:R-:W-:-:S04]  /*5750*/  IADD3.X R45, PT, PT, RZ, RZ, RZ, P2, P3 ;  /* 0x000000ffff2d7210 */ /* 0x000fc800017e64ff */
[----:B------:R-:W-:-:S07]  /*5760*/  IADD3 R96, PT, PT, R96, R45, R48 ;  /* 0x0000002d60607210 */ /* 0x000fce0007ffe030 */
        /* <DEDUP_REMOVED lines=8> */
[----:B------:R-:W-:-:S10]  /*57f0*/  IMAD.MOV.U32 R87, RZ, RZ, RZ ;  /* 0x000000ffff577224 */ /* 0x000fd400078e00ff */
[----:B------:R-:W-:Y:S05]  /*5800*/  @P0 BRA `(.L_x_14) ;  /* 0x0000000000fc0947 */ /* 0x000fea0003800000 */
[----:B------:R-:W-:Y:S01]  /*5810*/  ISETP.NE.AND P0, PT, R88, -0x1, PT ;  /* 0xffffffff5800780c */ /* 0x000fe20003f05270 */
[----:B------:R-:W-:Y:S01]  /*5820*/  IMAD.MOV.U32 R68, RZ, RZ, -0x1 ;  /* 0xffffffffff447424 */ /* 0x000fe200078e00ff */
[----:B------:R-:W-:Y:S01]  /*5830*/  MOV R86, 0xffffffff ;  /* 0xffffffff00567802 */ /* 0x000fe20000000f00 */
[----:B------:R-:W-:Y:S02]  /*5840*/  IMAD.MOV.U32 R87, RZ, RZ, RZ ;  /* 0x000000ffff577224 */ /* 0x000fe400078e00ff */
[----:B------:R-:W-:Y:S02]  /*5850*/  IMAD.MOV.U32 R55, RZ, RZ, RZ ;  /* 0x000000ffff377224 */ /* 0x000fe400078e00ff */
[----:B------:R-:W-:-:S06]  /*5860*/  IMAD.MOV.U32 R4, RZ, RZ, R47 ;  /* 0x000000ffff047224 */ /* 0x000fcc00078e002f */
[----:B------:R-:W-:Y:S05]  /*5870*/  @P0 BRA `(.L_x_14) ;  /* 0x0000000000e00947 */ /* 0x000fea0003800000 */
[----:B------:R-:W-:Y:S01]  /*5880*/  ISETP.NE.AND P0, PT, R92, -0x1, PT ;  /* 0xffffffff5c00780c */ /* 0x000fe20003f05270 */
[----:B------:R-:W-:Y:S01]  /*5890*/  HFMA2 R57, -RZ, RZ, 0, 0 ;  /* 0x00000000ff397431 */ /* 0x000fe200000001ff */
[----:B------:R-:W-:Y:S01]  /*58a0*/  MOV R68, 0xffffffff ;  /* 0xffffffff00447802 */ /* 0x000fe20000000f00 */
[----:B------:R-:W-:Y:S02]  /*58b0*/  IMAD.MOV.U32 R87, RZ, RZ, RZ ;  /* 0x000000ffff577224 */ /* 0x000fe400078e00ff */
[----:B------:R-:W-:Y:S02]  /*58c0*/  IMAD.MOV.U32 R88, RZ, RZ, -0x1 ;  /* 0xffffffffff587424 */ /* 0x000fe400078e00ff */
[----:B------:R-:W-:-:S06]  /*58d0*/  IMAD.MOV.U32 R4, RZ, RZ, R47 ;  /* 0x000000ffff047224 */ /* 0x000fcc00078e002f */
[----:B------:R-:W-:Y:S05]  /*58e0*/  @P0 BRA `(.L_x_14) ;  /* 0x0000000000c40947 */ /* 0x000fea0003800000 */
[----:B------:R-:W-:Y:S01]  /*58f0*/  ISETP.NE.AND P0, PT, R94, -0x1, PT ;  /* 0xffffffff5e00780c */ /* 0x000fe20003f05270 */
[----:B------:R-:W-:Y:S01]  /*5900*/  IMAD.MOV.U32 R68, RZ, RZ, -0x1 ;  /* 0xffffffffff447424 */ /* 0x000fe200078e00ff */
[----:B------:R-:W-:Y:S01]  /*5910*/  MOV R87, RZ ;  /* 0x000000ff00577202 */ /* 0x000fe20000000f00 */
[----:B------:R-:W-:Y:S01]  /*5920*/  IMAD.MOV.U32 R86, RZ, RZ, -0x1 ;  /* 0xffffffffff567424 */ /* 0x000fe200078e00ff */
[----:B------:R-:W-:Y:S01]  /*5930*/  MOV R92, 0xffffffff ;  /* 0xffffffff005c7802 */ /* 0x000fe20000000f00 */
[----:B------:R-:W-:Y:S02]  /*5940*/  IMAD.MOV.U32 R55, RZ, RZ, RZ ;  /* 0x000000ffff377224 */ /* 0x000fe400078e00ff */
[----:B------:R-:W-:-:S06]  /*5950*/  IMAD.MOV.U32 R4, RZ, RZ, R47 ;  /* 0x000000ffff047224 */ /* 0x000fcc00078e002f */
[----:B------:R-:W-:Y:S05]  /*5960*/  @P0 BRA `(.L_x_14) ;  /* 0x0000000000a40947 */ /* 0x000fea0003800000 */
[----:B------:R-:W-:-:S13]  /*5970*/  ISETP.NE.AND P0, PT, R47, -0x1, PT ;  /* 0xffffffff2f00780c */ /* 0x000fda0003f05270 */
[----:B------:R-:W-:Y:S05]  /*5980*/  @!P0 BRA `(.L_x_15) ;  /* 0x00000000005c8947 */ /* 0x000fea0003800000 */
[----:B------:R-:W-:Y:S01]  /*5990*/  ISETP.NE.AND P0, PT, R47, -0x2, PT ;  /* 0xfffffffe2f00780c */ /* 0x000fe20003f05270 */
[----:B------:R-:W-:Y:S01]  /*59a0*/  IMAD.MOV.U32 R68, RZ, RZ, -0x1 ;  /* 0xffffffffff447424 */ /* 0x000fe200078e00ff */
[----:B------:R-:W-:Y:S01]  /*59b0*/  MOV R87, RZ ;  /* 0x000000ff00577202 */ /* 0x000fe20000000f00 */
[----:B------:R-:W-:Y:S01]  /*59c0*/  IMAD.MOV.U32 R86, RZ, RZ, -0x1 ;  /* 0xffffffffff567424 */ /* 0x000fe200078e00ff */
[----:B------:R-:W-:Y:S01]  /*59d0*/  MOV R88, 0xffffffff ;  /* 0xffffffff00587802 */ /* 0x000fe20000000f00 */
[----:B------:R-:W-:Y:S01]  /*59e0*/  IMAD.MOV.U32 R55, RZ, RZ, RZ ;  /* 0x000000ffff377224 */ /* 0x000fe200078e00ff */
[----:B------:R-:W-:Y:S01]  /*59f0*/  MOV R94, 0xffffffff ;  /* 0xffffffff005e7802 */ /* 0x000fe20000000f00 */
[----:B------:R-:W-:Y:S02]  /*5a00*/  IMAD.MOV.U32 R57, RZ, RZ, RZ ;  /* 0x000000ffff397224 */ /* 0x000fe400078e00ff */
[----:B------:R-:W-:Y:S02]  /*5a10*/  IMAD.MOV.U32 R92, RZ, RZ, -0x1 ;  /* 0xffffffffff5c7424 */ /* 0x000fe400078e00ff */
[----:B------:R-:W-:-:S02]  /*5a20*/  IMAD.MOV.U32 R69, RZ, RZ, RZ ;  /* 0x000000ffff457224 */ /* 0x000fc400078e00ff */
[----:B------:R-:W-:Y:S01]  /*5a30*/  IMAD.MOV.U32 R4, RZ, RZ, R47 ;  /* 0x000000ffff047224 */ /* 0x000fe200078e002f */
[----:B------:R-:W-:Y:S06]  /*5a40*/  @P0 BRA `(.L_x_14) ;  /* 0x00000000006c0947 */ /* 0x000fec0003800000 */
[----:B------:R-:W-:Y:S01]  /*5a50*/  ISETP.GE.U32.AND P0, PT, R96, -0x3d1, PT ;  /* 0xfffffc2f6000780c */ /* 0x000fe20003f06070 */
[----:B------:R-:W-:Y:S01]  /*5a60*/  HFMA2 R55, -RZ, RZ, 0, 0 ;  /* 0x00000000ff377431 */ /* 0x000fe200000001ff */
[----:B------:R-:W-:Y:S01]  /*5a70*/  MOV R4, 0xfffffffe ;  /* 0xfffffffe00047802 */ /* 0x000fe20000000f00 */
[----:B------:R-:W-:Y:S01]  /*5a80*/  IMAD.MOV.U32 R73, RZ, RZ, RZ ;  /* 0x000000ffff497224 */ /* 0x000fe200078e00ff */
[----:B------:R-:W-:Y:S01]  /*5a90*/  MOV R92, 0xffffffff ;  /* 0xffffffff005c7802 */ /* 0x000fe20000000f00 */
[----:B------:R-:W-:Y:S02]  /*5aa0*/  IMAD.MOV.U32 R86, RZ, RZ, -0x1 ;  /* 0xffffffffff567424 */ /* 0x000fe400078e00ff */
[----:B------:R-:W-:Y:S02]  /*5ab0*/  IMAD.MOV.U32 R88, RZ, RZ, -0x1 ;  /* 0xffffffffff587424 */ /* 0x000fe400078e00ff */
[----:B------:R-:W-:Y:S02]  /*5ac0*/  IMAD.MOV.U32 R57, RZ, RZ, RZ ;  /* 0x000000ffff397224 */ /* 0x000fe400078e00ff */
[----:B------:R-:W-:-:S02]  /*5ad0*/  IMAD.MOV.U32 R94, RZ, RZ, -0x1 ;  /* 0xffffffffff5e7424 */ /* 0x000fc400078e00ff */
[----:B------:R-:W-:Y:S01]  /*5ae0*/  IMAD.MOV.U32 R69, RZ, RZ, RZ ;  /* 0x000000ffff457224 */ /* 0x000fe200078e00ff */
[----:B------:R-:W-:Y:S06]  /*5af0*/  @!P0 BRA `(.L_x_14) ;  /* 0x0000000000408947 */ /* 0x000fec0003800000 */
.L_x_15:
        /* <DEDUP_REMOVED lines=8> */
[----:B------:R-:W-:Y:S01]  /*5b80*/  MOV R92, R68 ;  /* 0x00000044005c7202 */ /* 0x000fe20000000f00 */
[--C-:B------:R-:W-:Y:S01]  /*5b90*/  IMAD.MOV.U32 R35, RZ, RZ, R68.reuse ;  /* 0x000000ffff237224 */ /* 0x100fe200078e0044 */
[----:B------:R-:W-:Y:S01]  /*5ba0*/  MOV R55, R87 ;  /* 0x0000005700377202 */ /* 0x000fe20000000f00 */
[--C-:B------:R-:W-:Y:S02]  /*5bb0*/  IMAD.MOV.U32 R86, RZ, RZ, R68.reuse ;  /* 0x000000ffff567224 */ /* 0x100fe400078e0044 */
[----:B------:R-:W-:Y:S02]  /*5bc0*/  IMAD.MOV.U32 R88, RZ, RZ, R68 ;  /* 0x000000ffff587224 */ /* 0x000fe400078e0044 */
[----:B------:R-:W-:-:S02]  /*5bd0*/  IMAD.MOV.U32 R57, RZ, RZ, R87 ;  /* 0x000000ffff397224 */ /* 0x000fc400078e0057 */
[----:B------:R-:W-:Y:S02]  /*5be0*/  IMAD.MOV.U32 R94, RZ, RZ, R68 ;  /* 0x000000ffff5e7224 */ /* 0x000fe400078e0044 */
[----:B------:R-:W-:-:S07]  /*5bf0*/  IMAD.MOV.U32 R69, RZ, RZ, R87 ;  /* 0x000000ffff457224 */ /* 0x000fce00078e0057 */
.L_x_14:
[----:B------:R-:W-:Y:S05]  /*5c00*/  BSYNC.RECONVERGENT B1 ;  /* 0x0000000000017941 */ /* 0x000fea0003800200 */
.L_x_13:
[----:B------:R-:W-:Y:S01]  /*5c10*/  IMAD.WIDE.U32 R46, R41, 0x3, RZ ;  /* 0x00000003292e7825 */ /* 0x000fe200078e00ff */
[----:B------:R-:W-:-:S03]  /*5c20*/  UMOV UR4, URZ ;  /* 0x000000ff00047c82 */ /* 0x000fc60008000000 */
[----:B------:R-:W-:Y:S01]  /*5c30*/  HFMA2 R51, -RZ, RZ, 0, 0 ;  /* 0x00000000ff337431 */ /* 0x000fe200000001ff */
[----:B------:R-:W-:Y:S01]  /*5c40*/  BSSY.RECONVERGENT B1, `(.L_x_16) ;  /* 0x0000072000017945 */ /* 0x000fe20003800200 */
[----:B------:R-:W-:Y:S01]  /*5c50*/  IMAD.MOV.U32 R49, RZ, RZ, RZ ;  /* 0x000000ffff317224 */ /* 0x000fe200078e00ff */
[----:B------:R-:W-:Y:S01]  /*5c60*/  IADD3 R48, PT, PT, R47, UR4, RZ ;  /* 0x000000042f307c10 */ /* 0x000fe2000fffe0ff */
[----:B------:R-:W-:Y:S02]  /*5c70*/  IMAD.MOV.U32 R53, RZ, RZ, RZ ;  /* 0x000000ffff357224 */ /* 0x000fe400078e00ff */
[----:B------:R-:W-:Y:S02]  /*5c80*/  IMAD.MOV.U32 R59, RZ, RZ, RZ ;  /* 0x000000ffff3b7224 */ /* 0x000fe400078e00ff */
[----:B------:R-:W-:-:S04]  /*5c90*/  IMAD.WIDE.U32 R48, R31, 0x3, R48 ;  /* 0x000000031f307825 */ /* 0x000fc800078e0030 */
[----:B------:R-:W-:Y:S02]  /*5ca0*/  VIADD R50, R49, UR4 ;  /* 0x0000000431327c36 */ /* 0x000fe40008000000 */
[----:B------:R-:W-:Y:S02]  /*5cb0*/  IMAD.MOV.U32 R61, RZ, RZ, RZ ;  /* 0x000000ffff3d7224 */ /* 0x000fe400078e00ff */
[----:B------:R-:W-:-:S04]  /*5cc0*/  IMAD.WIDE.U32 R50, R32, 0x3, R50 ;  /* 0x0000000320327825 */ /* 0x000fc800078e0032 */
[----:B------:R-:W-:Y:S02]  /*5cd0*/  VIADD R52, R51, UR4 ;  /* 0x0000000433347c36 */ /* 0x000fe40008000000 */
[----:B------:R-:W-:Y:S02]  /*5ce0*/  IMAD.MOV.U32 R76, RZ, RZ, R46 ;  /* 0x000000ffff4c7224 */ /* 0x000fe400078e002e */
[----:B------:R-:W-:-:S04]  /*5cf0*/  IMAD.WIDE.U32 R32, R33, 0x3, R52 ;  /* 0x0000000321207825 */ /* 0x000fc800078e0034 */
[----:B------:R-:W-:Y:S01]  /*5d00*/  IMAD.MOV.U32 R77, RZ, RZ, RZ ;  /* 0x000000ffff4d7224 */ /* 0x000fe200078e00ff */
[----:B------:R-:W-:-:S05]  /*5d10*/  IADD3 R52, PT, PT, R33, UR4, RZ ;  /* 0x0000000421347c10 */ /* 0x000fca000fffe0ff */
[----:B------:R-:W-:-:S04]  /*5d20*/  IMAD.WIDE.U32 R52, R36, 0x3, R52 ;  /* 0x0000000324347825 */ /* 0x000fc800078e0034 */
[----:B------:R-:W-:-:S04]  /*5d30*/  VIADD R58, R53, UR4 ;  /* 0x00000004353a7c36 */ /* 0x000fc80008000000 */
[----:B------:R-:W-:-:S05]  /*5d40*/  IMAD.WIDE.U32 R58, R38, 0x3, R58 ;  /* 0x00000003263a7825 */ /* 0x000fca00078e003a */
[----:B------:R-:W-:-:S05]  /*5d50*/  IADD3 R60, PT, PT, R59, UR4, RZ ;  /* 0x000000043b3c7c10 */ /* 0x000fca000fffe0ff */
[----:B------:R-:W-:-:S04]  /*5d60*/  IMAD.WIDE.U32 R38, R39, 0x3, R60 ;  /* 0x0000000327267825 */ /* 0x000fc800078e003c */
[----:B------:R-:W-:-:S04]  /*5d70*/  VIADD R60, R39, UR4 ;  /* 0x00000004273c7c36 */ /* 0x000fc80008000000 */
[----:B------:R-:W-:-:S05]  /*5d80*/  IMAD.WIDE.U32 R40, R40, 0x3, R60 ;  /* 0x0000000328287825 */ /* 0x000fca00078e003c */
[----:B------:R-:W-:-:S05]  /*5d90*/  IADD3 R33, PT, PT, R41, UR4, RZ ;  /* 0x0000000429217c10 */ /* 0x000fca000fffe0ff */
[----:B------:R-:W-:-:S05]  /*5da0*/  IMAD.WIDE.U32 R76, R33, 0x3d1, R76 ;  /* 0x000003d1214c7825 */ /* 0x000fca00078e004c */
[----:B------:R-:W-:-:S04]  /*5db0*/  IADD3 R31, PT, PT, R77, UR4, RZ ;  /* 0x000000044d1f7c10 */ /* 0x000fc8000fffe0ff */
[----:B------:R-:W-:-:S04]  /*5dc0*/  IADD3 R48, P0, PT, R31, R48, RZ ;  /* 0x000000301f307210 */ /* 0x000fc80007f1e0ff */
[----:B------:R-:W-:Y:S01]  /*5dd0*/  IADD3 R48, P2, PT, R48, R33, RZ ;  /* 0x0000002130307210 */ /* 0x000fe20007f5e0ff */
[----:B------:R-:W-:-:S03]  /*5de0*/  IMAD.X R51, RZ, RZ, RZ, P0 ;  /* 0x000000ffff337224 */ /* 0x000fc600000e06ff */
[----:B------:R-:W-:Y:S01]  /*5df0*/  MOV R79, R48 ;  /* 0x00000030004f7202 */ /* 0x000fe20000000f00 */
        /* <DEDUP_REMOVED lines=24> */
[----:B------:R-:W-:Y:S01]  /*5f80*/  ISETP.NE.AND P0, PT, R33, -0x1, PT ;  /* 0xffffffff2100780c */ /* 0x000fe20003f05270 */
[----:B------:R-:W-:Y:S02]  /*5f90*/  IMAD.X R31, RZ, RZ, RZ, P2 ;  /* 0x000000ffff1f7224 */ /* 0x000fe400010e06ff */
[----:B------:R-:W-:-:S03]  /*5fa0*/  IMAD.MOV.U32 R36, RZ, RZ, R33 ;  /* 0x000000ffff247224 */ /* 0x000fc600078e0021 */
        /* <DEDUP_REMOVED lines=47> */
.L_x_18:
        /* <DEDUP_REMOVED lines=12> */
.L_x_17:
[----:B------:R-:W-:Y:S05]  /*6360*/  BSYNC.RECONVERGENT B1 ;  /* 0x0000000000017941 */ /* 0x000fea0003800200 */
.L_x_16:
[----:B------:R-:W-:Y:S02]  /*6370*/  HFMA2 R74, -RZ, RZ, 0, 0 ;  /* 0x00000000ff4a7431 */ /* 0x000fe400000001ff */
[----:B------:R-:W-:-:S04]  /*6380*/  IMAD.WIDE.U32 R46, R76, R76, RZ ;  /* 0x0000004c4c2e7225 */ /* 0x000fc800078e00ff */
[----:B------:R-:W-:Y:S01]  /*6390*/  HFMA2 R41, -RZ, RZ, 0, 0 ;  /* 0x00000000ff297431 */ /* 0x000fe200000001ff */
[----:B------:R-:W-:Y:S01]  /*63a0*/  MOV R42, RZ ;  /* 0x000000ff002a7202 */ /* 0x000fe20000000f00 */
[----:B------:R-:W-:Y:S02]  /*63b0*/  HFMA2 R53, -RZ, RZ, 0, 0 ;  /* 0x00000000ff357431 */ /* 0x000fe400000001ff */
[----:B------:R-:W-:Y:S01]  /*63c0*/  IMAD.MOV.U32 R33, RZ, RZ, RZ ;  /* 0x000000ffff217224 */ /* 0x000fe200078e00ff */
[----:B------:R-:W-:Y:S01]  /*63d0*/  MOV R54, RZ ;  /* 0x000000ff00367202 */ /* 0x000fe20000000f00 */
[----:B------:R-:W-:Y:S01]  /*63e0*/  IMAD.MOV.U32 R49, RZ, RZ, RZ ;  /* 0x000000ffff317224 */ /* 0x000fe200078e00ff */
[----:B------:R-:W-:Y:S01]  /*63f0*/  UMOV UR4, URZ ;  /* 0x000000ff00047c82 */ /* 0x000fe20008000000 */
[----:B------:R-:W-:Y:S01]  /*6400*/  IMAD.MOV.U32 R38, RZ, RZ, RZ ;  /* 0x000000ffff267224 */ /* 0x000fe200078e00ff */
[----:B------:R-:W-:Y:S01]  /*6410*/  BSSY.RECONVERGENT B1, `(.L_x_19) ;  /* 0x000013f000017945 */ /* 0x000fe20003800200 */
[----:B------:R-:W-:-:S02]  /*6420*/  IMAD.IADD R32, R47, 0x1, R74 ;  /* 0x000000012f207824 */ /* 0x000fc400078e024a */
[----:B------:R-:W-:Y:S02]  /*6430*/  IMAD.MOV.U32 R81, RZ, RZ, RZ ;  /* 0x000000ffff517224 */ /* 0x000fe400078e00ff */
[----:B------:R-:W-:-:S04]  /*6440*/  IMAD.WIDE.U32 R32, R76, R79, R32 ;  /* 0x0000004f4c207225 */ /* 0x000fc800078e0020 */
[----:B------:R-:W-:Y:S02]  /*6450*/  IMAD.MOV.U32 R40, RZ, RZ, R32 ;  /* 0x000000ffff287224 */ /* 0x000fe400078e0020 */
[----:B------:R-:W-:Y:S02]  /*6460*/  IMAD.IADD R48, R33, 0x1, R42 ;  /* 0x0000000121307824 */ /* 0x000fe400078e022a */
[----:B------:R-:W-:-:S04]  /*6470*/  IMAD.WIDE.U32 R40, R76, R79, R40 ;  /* 0x0000004f4c287225 */ /* 0x000fc800078e0028 */
[----:B------:R-:W-:-:S04]  /*6480*/  IMAD.WIDE.U32 R32, R72, R76, R48 ;  /* 0x0000004c48207225 */ /* 0x000fc800078e0030 */
[----:B------:R-:W-:Y:S02]  /*6490*/  IMAD.IADD R85, R42, 0x1, R41 ;  /* 0x000000012a557824 */ /* 0x000fe400078e0229 */
[----:B------:R-:W-:-:S03]  /*64a0*/  IMAD.MOV.U32 R41, RZ, RZ, RZ ;  /* 0x000000ffff297224 */ /* 0x000fc600078e00ff */
[----:B------:R-:W-:Y:S01]  /*64b0*/  IADD3 R84, P0, PT, R85, R32, RZ ;  /* 0x0000002055547210 */ /* 0x000fe20007f1e0ff */
[----:B------:R-:W-:Y:S02]  /*64c0*/  IMAD.IADD R32, R33, 0x1, R54 ;  /* 0x0000000121207824 */ /* 0x000fe400078e0236 */
[----:B------:R-:W-:Y:S02]  /*64d0*/  HFMA2 R33, -RZ, RZ, 0, 0 ;  /* 0x00000000ff217431 */ /* 0x000fe400000001ff */
[----:B------:R-:W-:Y:S02]  /*64e0*/  IMAD.X R85, RZ, RZ, RZ, P0 ;  /* 0x000000ffff557224 */ /* 0x000fe400000e06ff */
[----:B------:R-:W-:-:S04]  /*64f0*/  IMAD.WIDE.U32 R84, R79, R79, R84 ;  /* 0x0000004f4f547225 */ /* 0x000fc800078e0054 */
[----:B------:R-:W-:-:S04]  /*6500*/  IMAD.WIDE.U32 R32, R77, R76, R32 ;  /* 0x0000004c4d207225 */ /* 0x000fc800078e0020 */
[----:B------:R-:W-:Y:S02]  /*6510*/  IMAD.IADD R83, R42, 0x1, R85 ;  /* 0x000000012a537824 */ /* 0x000fe400078e0255 */
[----:B------:R-:W-:-:S03]  /*6520*/  IMAD.MOV.U32 R85, RZ, RZ, RZ ;  /* 0x000000ffff557224 */ /* 0x000fc600078e00ff */
[----:B------:R-:W-:Y:S01]  /*6530*/  IADD3 R82, P0, PT, R83, R32, RZ ;  /* 0x0000002053527210 */ /* 0x000fe20007f1e0ff */
[----:B------:R-:W-:-:S03]  /*6540*/  IMAD.WIDE.U32 R84, R72, R76, R84 ;  /* 0x0000004c48547225 */ /* 0x000fc600078e0054 */
[----:B------:R-:W-:Y:S01]  /*6550*/  IADD3.X R83, PT, PT, RZ, RZ, RZ, P0, !PT ;  /* 0x000000ffff537210 */ /* 0x000fe200007fe4ff */
[----:B------:R-:W-:Y:S01]  /*6560*/  IMAD.IADD R32, R33, 0x1, R41 ;  /* 0x0000000121207824 */ /* 0x000fe200078e0229 */
[----:B------:R-:W-:Y:S01]  /*6570*/  IADD3 R31, PT, PT, R54, R85, RZ ;  /* 0x00000055361f7210 */ /* 0x000fe20007ffe0ff */
[----:B------:R-:W-:Y:S02]  /*6580*/  IMAD.MOV.U32 R33, RZ, RZ, RZ ;  /* 0x000000ffff217224 */ /* 0x000fe400078e00ff */
[----:B------:R-:W-:-:S04]  /*6590*/  IMAD.WIDE.U32 R82, R72, R79, R82 ;  /* 0x0000004f48527225 */ /* 0x000fc800078e0052 */
[----:B------:R-:W-:Y:S01]  /*65a0*/  IMAD.WIDE.U32 R32, R56, R76, R32 ;  /* 0x0000004c38207225 */ /* 0x000fe200078e0020 */
[----:B------:R-:W-:-:S03]  /*65b0*/  IADD3 R82, P2, PT, R31, R82, RZ ;  /* 0x000000521f527210 */ /* 0x000fc60007f5e0ff */
[----:B------:R-:W-:Y:S01]  /*65c0*/  IMAD.IADD R49, R54, 0x1, R83 ;  /* 0x0000000136317824 */ /* 0x000fe200078e0253 */
[----:B------:R-:W-:-:S04]  /*65d0*/  IADD3.X R83, PT, PT, RZ, RZ, RZ, P2, !PT ;  /* 0x000000ffff537210 */ /* 0x000fc800017fe4ff */
[----:B------:R-:W-:Y:S01]  /*65e0*/  IADD3 R48, P0, PT, R49, R32, RZ ;  /* 0x0000002031307210 */ /* 0x000fe20007f1e0ff */
[----:B------:R-:W-:Y:S01]  /*65f0*/  IMAD.WIDE.U32 R82, R72, R79, R82 ;  /* 0x0000004f48527225 */ /* 0x000fe200078e0052 */
[----:B------:R-:W-:-:S03]  /*6600*/  IADD3 R32, PT, PT, R33, R38, RZ ;  /* 0x0000002621207210 */ /* 0x000fc60007ffe0ff */
[----:B------:R-:W-:Y:S02]  /*6610*/  IMAD.X R49, RZ, RZ, RZ, P0 ;  /* 0x000000ffff317224 */ /* 0x000fe400000e06ff */
[----:B------:R-:W-:Y:S02]  /*6620*/  IMAD.IADD R31, R54, 0x1, R83 ;  /* 0x00000001361f7824 */ /* 0x000fe400078e0253 */
[----:B------:R-:W-:-:S04]  /*6630*/  IMAD.WIDE.U32 R48, R77, R79, R48 ;  /* 0x0000004f4d307225 */ /* 0x000fc800078e0030 */
[----:B------:R-:W-:Y:S01]  /*6640*/  IMAD.MOV.U32 R33, RZ, RZ, RZ ;  /* 0x000000ffff217224 */ /* 0x000fe200078e00ff */
[----:B------:R-:W-:Y:S01]  /*6650*/  IADD3 R61, PT, PT, R41, R49, RZ ;  /* 0x00000031293d7210 */ /* 0x000fe20007ffe0ff */
[----:B------:R-:W-:Y:S01]  /*6660*/  IMAD.MOV.U32 R83, RZ, RZ, RZ ;  /* 0x000000ffff537224 */ /* 0x000fe200078e00ff */
[----:B------:R-:W-:Y:S01]  /*6670*/  IADD3 R48, P2, PT, R31, R48, RZ ;  /* 0x000000301f307210 */ /* 0x000fe20007f5e0ff */
[----:B------:R-:W-:Y:S01]  /*6680*/  IMAD.WIDE.U32 R32, R45, R76, R32 ;  /* 0x0000004c2d207225 */ /* 0x000fe200078e0020 */
[----:B------:R-:W-:-:S03]  /*6690*/  MOV R31, RZ ;  /* 0x000000ff001f7202 */ /* 0x000fc60000000f00 */
[----:B------:R-:W-:Y:S01]  /*66a0*/  IMAD.X R49, RZ, RZ, RZ, P2 ;  /* 0x000000ffff317224 */ /* 0x000fe200010e06ff */
[----:B------:R-:W-:Y:S01]  /*66b0*/  IADD3 R60, P0, PT, R61, R32, RZ ;  /* 0x000000203d3c7210 */ /* 0x000fe20007f1e0ff */
[----:B------:R-:W-:Y:S01]  /*66c0*/  IMAD.WIDE.U32 R82, R77, R76, R82 ;  /* 0x0000004c4d527225 */ /* 0x000fe200078e0052 */
[----:B------:R-:W-:-:S03]  /*66d0*/  IADD3 R32, PT, PT, R33, R31, RZ ;  /* 0x0000001f21207210 */ /* 0x000fc60007ffe0ff */
[----:B------:R-:W-:Y:S02]  /*66e0*/  IMAD.X R61, RZ, RZ, RZ, P0 ;  /* 0x000000ffff3d7224 */ /* 0x000fe400000e06ff */
[----:B------:R-:W-:-:S04]  /*66f0*/  IMAD.WIDE.U32 R48, R72, R72, R48 ;  /* 0x0000004848307225 */ /* 0x000fc800078e0030 */
[----:B------:R-:W-:Y:S02]  /*6700*/  IMAD.IADD R51, R41, 0x1, R83 ;  /* 0x0000000129337824 */ /* 0x000fe400078e0253 */
[----:B------:R-:W-:-:S03]  /*6710*/  IMAD.WIDE.U32 R60, R56, R79, R60 ;  /* 0x0000004f383c7225 */ /* 0x000fc600078e003c */
[----:B------:R-:W-:Y:S01]  /*6720*/  IADD3 R50, P0, PT, R51, R48, RZ ;  /* 0x0000003033327210 */ /* 0x000fe20007f1e0ff */
[----:B------:R-:W-:Y:S01]  /*6730*/  IMAD.IADD R49, R54, 0x1, R49 ;  /* 0x0000000136317824 */ /* 0x000fe200078e0231 */
[----:B------:R-:W-:Y:S01]  /*6740*/  IADD3 R47, PT, PT, R38, R61, RZ ;  /* 0x0000003d262f7210 */ /* 0x000fe20007ffe0ff */
        /* <DEDUP_REMOVED lines=9> */
[----:B------:R-:W-:Y:S01]  /*67e0*/  IMAD.MOV.U32 R32, RZ, RZ, RZ ;  /* 0x000000ffff207224 */ /* 0x000fe200078e00ff */
[C---:B------:R-:W-:Y:S01]  /*67f0*/  IADD3 R59, PT, PT, R41.reuse, R61, RZ ;  /* 0x0000003d293b7210 */ /* 0x040fe20007ffe0ff */
[----:B------:R-:W-:Y:S01]  /*6800*/  IMAD.IADD R47, R41, 0x1, R51 ;  /* 0x00000001292f7824 */ /* 0x000fe200078e0233 */
[----:B------:R-:W-:Y:S01]  /*6810*/  MOV R51, RZ ;  /* 0x000000ff00337202 */ /* 0x000fe20000000f00 */
[----:B------:R-:W-:-:S03]  /*6820*/  IMAD.WIDE.U32 R48, R45, R79, R48 ;  /* 0x0000004f2d307225 */ /* 0x000fc600078e0030 */
[----:B------:R-:W-:Y:S01]  /*6830*/  IADD3 R60, P0, PT, R47, R60, RZ ;  /* 0x0000003c2f3c7210 */ /* 0x000fe20007f1e0ff */
[----:B------:R-:W-:Y:S01]  /*6840*/  IMAD.IADD R52, R33, 0x1, R32 ;  /* 0x0000000121347824 */ /* 0x000fe200078e0220 */
[----:B------:R-:W-:Y:S01]  /*6850*/  IADD3 R58, P2, PT, R59, R48, RZ ;  /* 0x000000303b3a7210 */ /* 0x000fe20007f5e0ff */
[----:B------:R-:W-:Y:S02]  /*6860*/  IMAD.IADD R49, R31, 0x1, R49 ;  /* 0x000000011f317824 */ /* 0x000fe400078e0231 */
[----:B------:R-:W-:-:S04]  /*6870*/  IMAD.WIDE.U32 R52, R76, R36, R52 ;  /* 0x000000244c347225 */ /* 0x000fc800078e0034 */
[----:B------:R-:W-:Y:S01]  /*6880*/  IMAD.X R61, RZ, RZ, RZ, P0 ;  /* 0x000000ffff3d7224 */ /* 0x000fe200000e06ff */
[----:B------:R-:W-:Y:S01]  /*6890*/  IADD3 R48, P0, PT, R49, R52, RZ ;  /* 0x0000003431307210 */ /* 0x000fe20007f1e0ff */
[----:B------:R-:W-:-:S03]  /*68a0*/  IMAD.WIDE.U32 R50, R56, R76, R50 ;  /* 0x0000004c38327225 */ /* 0x000fc600078e0032 */
[----:B------:R-:W-:Y:S01]  /*68b0*/  IADD3.X R49, PT, PT, RZ, RZ, RZ, P0, !PT ;  /* 0x000000ffff317210 */ /* 0x000fe200007fe4ff */
        /* <DEDUP_REMOVED lines=8> */
[----:B------:R-:W-:Y:S01]  /*6940*/  IMAD.WIDE.U32 R48, R39, R79, R48 ;  /* 0x0000004f27307225 */ /* 0x000fe200078e0030 */
[----:B------:R-:W-:-:S03]  /*6950*/  IADD3 R62, P0, PT, R61, R58, RZ ;  /* 0x0000003a3d3e7210 */ /* 0x000fc60007f1e0ff */
[----:B------:R-:W-:Y:S01]  /*6960*/  IMAD.IADD R47, R53, 0x1, R33 ;  /* 0x00000001352f7824 */ /* 0x000fe200078e0221 */
[----:B------:R-:W-:Y:S01]  /*6970*/  IADD3.X R63, PT, PT, RZ, RZ, RZ, P0, !PT ;  /* 0x000000ffff3f7210 */ /* 0x000fe200007fe4ff */
[----:B------:R-:W-:Y:S01]  /*6980*/  IMAD.X R53, RZ, RZ, RZ, P2 ;  /* 0x000000ffff357224 */ /* 0x000fe200010e06ff */
[----:B------:R-:W-:Y:S01]  /*6990*/  IADD3 R48, P2, PT, R59, R48, RZ ;  /* 0x000000303b307210 */ /* 0x000fe20007f5e0ff */
[----:B------:R-:W-:Y:S02]  /*69a0*/  IMAD.IADD R58, R32, 0x1, R49 ;  /* 0x00000001203a7824 */ /* 0x000fe400078e0231 */
[----:B------:R-:W-:-:S03]  /*69b0*/  IMAD.WIDE.U32 R52, R56, R79, R52 ;  /* 0x0000004f38347225 */ /* 0x000fc600078e0034 */
[----:B------:R-:W-:Y:S01]  /*69c0*/  IADD3 R58, P0, PT, R58, R47, RZ ;  /* 0x0000002f3a3a7210 */ /* 0x000fe20007f1e0ff */
[----:B------:R-:W-:Y:S01]  /*69d0*/  IMAD.X R49, RZ, RZ, RZ, P2 ;  /* 0x000000ffff317224 */ /* 0x000fe200010e06ff */
[----:B------:R-:W-:Y:S01]  /*69e0*/  IADD3 R47, PT, PT, R38, R53, RZ ;  /* 0x00000035262f7210 */ /* 0x000fe20007ffe0ff */
[----:B------:R-:W-:-:S04]  /*69f0*/  IMAD.WIDE.U32 R62, R77, R77, R62 ;  /* 0x0000004d4d3e7225 */ /* 0x000fc800078e003e */
[----:B------:R-:W-:Y:S01]  /*6a00*/  IMAD.X R59, RZ, RZ, RZ, P0 ;  /* 0x000000ffff3b7224 */ /* 0x000fe200000e06ff */
[----:B------:R-:W-:Y:S01]  /*6a10*/  IADD3 R62, P0, PT, R47, R62, RZ ;  /* 0x0000003e2f3e7210 */ /* 0x000fe20007f1e0ff */
[----:B------:R-:W-:-:S04]  /*6a20*/  IMAD.WIDE.U32 R48, R72, R45, R48 ;  /* 0x0000002d48307225 */ /* 0x000fc800078e0030 */
[----:B------:R-:W-:Y:S01]  /*6a30*/  IMAD.IADD R51, R41, 0x1, R63 ;  /* 0x0000000129337824 */ /* 0x000fe200078e023f */
[----:B------:R-:W-:Y:S01]  /*6a40*/  IADD3.X R63, PT, PT, RZ, RZ, RZ, P0, !PT ;  /* 0x000000ffff3f7210 */ /* 0x000fe200007fe4ff */
[----:B------:R-:W-:Y:S02]  /*6a50*/  IMAD.MOV.U32 R53, RZ, RZ, RZ ;  /* 0x000000ffff357224 */ /* 0x000fe400078e00ff */
[----:B------:R-:W-:Y:S01]  /*6a60*/  IMAD.WIDE.U32 R58, R36, R79, R58 ;  /* 0x0000004f243a7225 */ /* 0x000fe200078e003a */
[----:B------:R-:W-:-:S03]  /*6a70*/  IADD3 R48, P2, PT, R51, R48, RZ ;  /* 0x0000003033307210 */ /* 0x000fc60007f5e0ff */
        /* <DEDUP_REMOVED lines=8> */
[----:B------:R-:W-:Y:S01]  /*6b00*/  IMAD.WIDE.U32 R48, R77, R56, R48 ;  /* 0x000000384d307225 */ /* 0x000fe200078e0030 */
[----:B------:R-:W-:-:S03]  /*6b10*/  IADD3 R47, PT, PT, R33, R59, RZ ;  /* 0x0000003b212f7210 */ /* 0x000fc60007ffe0ff */
[----:B------:R-:W-:Y:S02]  /*6b20*/  IMAD.IADD R63, R38, 0x1, R63 ;  /* 0x00000001263f7824 */ /* 0x000fe400078e023f */
[----:B------:R-:W-:-:S03]  /*6b30*/  IMAD.WIDE.U32 R60, R72, R39, R60 ;  /* 0x00000027483c7225 */ /* 0x000fc600078e003c */
[----:B------:R-:W-:Y:S01]  /*6b40*/  IADD3 R64, P0, PT, R63, R48, RZ ;  /* 0x000000303f407210 */ /* 0x000fe20007f1e0ff */
[----:B------:R-:W-:Y:S01]  /*6b50*/  IMAD.IADD R49, R38, 0x1, R49 ;  /* 0x0000000126317824 */ /* 0x000fe200078e0231 */
[----:B------:R-:W-:Y:S01]  /*6b60*/  IADD3 R48, PT, PT, R32, R61, RZ ;  /* 0x0000003d20307210 */ /* 0x000fe20007ffe0ff */
        /* <DEDUP_REMOVED lines=21> */
[----:B------:R-:W-:Y:S01]  /*6cc0*/  IMAD.IADD R47, R32, 0x1, R59 ;  /* 0x00000001202f7824 */ /* 0x000fe200078e023b */
[----:B------:R-:W-:Y:S01]  /*6cd0*/  IADD3 R65, PT, PT, R31, R65, RZ ;  /* 0x000000411f417210 */ /* 0x000fe20007ffe0ff */
[----:B------:R-:W-:Y:S02]  /*6ce0*/  IMAD.X R63, RZ, RZ, RZ, P0 ;  /* 0x000000ffff3f7224 */ /* 0x000fe400000e06ff */
[----:B------:R-:W-:Y:S01]  /*6cf0*/  IMAD.WIDE.U32 R60, R56, R56, R60 ;  /* 0x00000038383c7225 */ /* 0x000fe200078e003c */
[----:B------:R-:W-:-:S03]  /*6d00*/  IADD3 R48, P2, PT, R47, R64, RZ ;  /* 0x000000402f307210 */ /* 0x000fc60007f5e0ff */
[----:B------:R-:W-:Y:S01]  /*6d10*/  IMAD.WIDE.U32 R62, R77, R39, R62 ;  /* 0x000000274d3e7225 */ /* 0x000fe200078e003e */
[----:B------:R-:W-:-:S03]  /*6d20*/  IADD3 R60, P0, PT, R65, R60, RZ ;  /* 0x0000003c413c7210 */ /* 0x000fc60007f1e0ff */
[----:B------:R-:W-:Y:S01]  /*6d30*/  IMAD.IADD R47, R33, 0x1, R49 ;  /* 0x00000001212f7824 */ /* 0x000fe200078e0231 */
[----:B------:R-:W-:Y:S01]  /*6d40*/  IADD3.X R49, PT, PT, RZ, RZ, RZ, P2, !PT ;  /* 0x000000ffff317210 */ /* 0x000fe200017fe4ff */
[----:B------:R-:W-:Y:S02]  /*6d50*/  IMAD.IADD R61, R38, 0x1, R61 ;  /* 0x00000001263d7824 */ /* 0x000fe400078e023d */
[----:B------:R-:W-:Y:S02]  /*6d60*/  IMAD.IADD R64, R32, 0x1, R63 ;  /* 0x0000000120407824 */ /* 0x000fe400078e023f */
[----:B------:R-:W-:Y:S01]  /*6d70*/  IMAD.WIDE.U32 R48, R39, R79, R48 ;  /* 0x0000004f27307225 */ /* 0x000fe200078e0030 */
[----:B------:R-:W-:-:S03]  /*6d80*/  IADD3 R62, P2, PT, R61, R62, RZ ;  /* 0x0000003e3d3e7210 */ /* 0x000fc60007f5e0ff */
[----:B------:R-:W-:Y:S01]  /*6d90*/  IMAD.X R61, RZ, RZ, RZ, P0 ;  /* 0x000000ffff3d7224 */ /* 0x000fe200000e06ff */
[----:B------:R-:W-:Y:S01]  /*6da0*/  IADD3 R64, P0, PT, R64, R47, RZ ;  /* 0x0000002f40407210 */ /* 0x000fe20007f1e0ff */
[----:B------:R-:W-:Y:S01]  /*6db0*/  IMAD.IADD R47, R32, 0x1, R49 ;  /* 0x00000001202f7824 */ /* 0x000fe200078e0231 */
[----:B------:R-:W-:Y:S01]  /*6dc0*/  IADD3.X R63, PT, PT, RZ, RZ, RZ, P2, !PT ;  /* 0x000000ffff3f7210 */ /* 0x000fe200017fe4ff */
[----:B------:R-:W-:-:S04]  /*6dd0*/  IMAD.WIDE.U32 R60, R77, R45, R60 ;  /* 0x0000002d4d3c7225 */ /* 0x000fc800078e003c */
[----:B------:R-:W-:Y:S02]  /*6de0*/  HFMA2 R49, -RZ, RZ, 0, 0 ;  /* 0x00000000ff317431 */ /* 0x000fe400000001ff */
[----:B------:R-:W-:Y:S01]  /*6df0*/  IMAD.X R65, RZ, RZ, RZ, P0 ;  /* 0x000000ffff417224 */ /* 0x000fe200000e06ff */
[----:B------:R-:W-:Y:S01]  /*6e00*/  IADD3 R67, PT, PT, R31, R61, RZ ;  /* 0x0000003d1f437210 */ /* 0x000fe20007ffe0ff */
[----:B------:R-:W-:Y:S01]  /*6e10*/  IMAD.WIDE.U32 R62, R56, R45, R62 ;  /* 0x0000002d383e7225 */ /* 0x000fe200078e003e */
[----:B------:R-:W-:-:S03]  /*6e20*/  IADD3 R60, P0, PT, R47, R60, RZ ;  /* 0x0000003c2f3c7210 */ /* 0x000fc60007f1e0ff */
[----:B------:R-:W-:Y:S01]  /*6e30*/  IMAD.WIDE.U32 R64, R77, R36, R64 ;  /* 0x000000244d407225 */ /* 0x000fe200078e0040 */
[----:B------:R-:W-:-:S03]  /*6e40*/  IADD3 R66, P2, PT, R67, R62, RZ ;  /* 0x0000003e43427210 */ /* 0x000fc60007f5e0ff */
[----:B------:R-:W-:Y:S02]  /*6e50*/  IMAD.IADD R63, R31, 0x1, R63 ;  /* 0x000000011f3f7824 */ /* 0x000fe400078e023f */
[----:B------:R-:W-:Y:S02]  /*6e60*/  IMAD.X R61, RZ, RZ, RZ, P0 ;  /* 0x000000ffff3d7224 */ /* 0x000fe400000e06ff */
        /* <DEDUP_REMOVED lines=8> */
[----:B------:R-:W-:Y:S02]  /*6ef0*/  IMAD.IADD R61, R32, 0x1, R61 ;  /* 0x00000001203d7824 */ /* 0x000fe400078e023d */
[----:B------:R-:W-:-:S03]  /*6f00*/  IMAD.WIDE.U32 R62, R56, R39, R62 ;  /* 0x00000027383e7225 */ /* 0x000fc600078e003e */
[----:B------:R-:W-:Y:S01]  /*6f10*/  IADD3 R66, P2, PT, R61, R66, RZ ;  /* 0x000000423d427210 */ /* 0x000fe20007f5e0ff */
[----:B------:R-:W-:Y:S01]  /*6f20*/  IMAD.IADD R47, R31, 0x1, R67 ;  /* 0x000000011f2f7824 */ /* 0x000fe200078e0243 */
[----:B------:R-:W-:Y:S01]  /*6f30*/  IADD3.X R61, PT, PT, RZ, RZ, RZ, P0, !PT ;  /* 0x000000ffff3d7210 */ /* 0x000fe200007fe4ff */
[----:B------:R-:W-:Y:S02]  /*6f40*/  IMAD.IADD R49, R33, 0x1, R65 ;  /* 0x0000000121317824 */ /* 0x000fe400078e0241 */
[----:B------:R-:W-:Y:S01]  /*6f50*/  IMAD.X R67, RZ, RZ, RZ, P2 ;  /* 0x000000ffff437224 */ /* 0x000fe200010e06ff */
[----:B------:R-:W-:Y:S01]  /*6f60*/  IADD3 R64, P0, PT, R47, R62, RZ ;  /* 0x0000003e2f407210 */ /* 0x000fe20007f1e0ff */
[----:B------:R-:W-:Y:S01]  /*6f70*/  IMAD.WIDE.U32 R60, R36, R79, R60 ;  /* 0x0000004f243c7225 */ /* 0x000fe200078e003c */
[----:B------:R-:W-:-:S03]  /*6f80*/  IADD3 R62, PT, PT, R32, R63, RZ ;  /* 0x0000003f203e7210 */ /* 0x000fc60007ffe0ff */
[----:B------:R-:W-:Y:S01]  /*6f90*/  IMAD.X R65, RZ, RZ, RZ, P0 ;  /* 0x000000ffff417224 */ /* 0x000fe200000e06ff */
[----:B------:R-:W-:Y:S01]  /*6fa0*/  IADD3 R62, P0, PT, R62, R49, RZ ;  /* 0x000000313e3e7210 */ /* 0x000fe20007f1e0ff */
[----:B------:R-:W-:-:S04]  /*6fb0*/  IMAD.WIDE.U32 R66, R77, R39, R66 ;  /* 0x000000274d427225 */ /* 0x000fc800078e0042 */
[----:B------:R-:W-:Y:S01]  /*6fc0*/  IMAD.IADD R47, R33, 0x1, R61 ;  /* 0x00000001212f7824 */ /* 0x000fe200078e023d */
[----:B------:R-:W-:Y:S01]  /*6fd0*/  IADD3 R71, PT, PT, R32, R67, RZ ;  /* 0x0000004320477210 */ /* 0x000fe20007ffe0ff */
[----:B------:R-:W-:-:S03]  /*6fe0*/  IMAD.WIDE.U32 R64, R45, R45, R64 ;  /* 0x0000002d2d407225 */ /* 0x000fc600078e0040 */
[----:B------:R-:W-:Y:S01]  /*6ff0*/  IADD3 R66, P2, PT, R47, R66, RZ ;  /* 0x000000422f427210 */ /* 0x000fe20007f5e0ff */
[----:B------:R-:W-:Y:S01]  /*7000*/  IMAD.X R63, RZ, RZ, RZ, P0 ;  /* 0x000000ffff3f7224 */ /* 0x000fe200000e06ff */
[----:B------:R-:W-:Y:S01]  /*7010*/  IADD3 R70, P0, PT, R71, R64, RZ ;  /* 0x0000004047467210 */ /* 0x000fe20007f1e0ff */
[----:B------:R-:W-:Y:S01]  /*7020*/  IMAD.IADD R65, R31, 0x1, R65 ;  /* 0x000000011f417824 */ /* 0x000fe200078e0241 */
[----:B------:R-:W-:Y:S01]  /*7030*/  IADD3.X R67, PT, PT, RZ, RZ, RZ, P2, !PT ;  /* 0x000000ffff437210 */ /* 0x000fe200017fe4ff */
[----:B------:R-:W-:-:S04]  /*7040*/  IMAD.WIDE.U32 R62, R56, R36, R62 ;  /* 0x00000024383e7225 */ /* 0x000fc800078e003e */
[----:B------:R-:W-:Y:S01]  /*7050*/  IMAD.X R71, RZ, RZ, RZ, P0 ;  /* 0x000000ffff477224 */ /* 0x000fe200000e06ff */
[----:B------:R-:W-:Y:S01]  /*7060*/  IADD3 R64, P0, PT, R65, R62, RZ ;  /* 0x0000003e41407210 */ /* 0x000fe20007f1e0ff */
[----:B------:R-:W-:-:S03]  /*7070*/  IMAD.WIDE.U32 R66, R72, R36, R66 ;  /* 0x0000002448427225 */ /* 0x000fc600078e0042 */
[----:B------:R-:W-:Y:S01]  /*7080*/  IADD3.X R65, PT, PT, RZ, RZ, RZ, P0, !PT ;  /* 0x000000ffff417210 */ /* 0x000fe200007fe4ff */
[----:B------:R-:W-:-:S04]  /*7090*/  IMAD.WIDE.U32 R70, R56, R39, R70 ;  /* 0x0000002738467225 */ /* 0x000fc800078e0046 */
[----:B------:R-:W-:Y:S01]  /*70a0*/  IMAD.IADD R49, R33, 0x1, R67 ;  /* 0x0000000121317824 */ /* 0x000fe200078e0243 */
[----:B------:R-:W-:Y:S01]  /*70b0*/  IADD3 R71, PT, PT, R32, R71, RZ ;  /* 0x0000004720477210 */ /* 0x000fe20007ffe0ff */
[----:B------:R-:W-:Y:S02]  /*70c0*/  IMAD.MOV.U32 R47, RZ, RZ, RZ ;  /* 0x000000ffff2f7224 */ /* 0x000fe400078e00ff */
[----:B------:R-:W-:Y:S01]  /*70d0*/  IMAD.WIDE.U32 R64, R45, R39, R64 ;  /* 0x000000272d407225 */ /* 0x000fe200078e0040 */
[----:B------:R-:W-:-:S03]  /*70e0*/  IADD3 R62, P0, PT, R49, R70, RZ ;  /* 0x00000046313e7210 */ /* 0x000fc60007f1e0ff */
[----:B------:R-:W-:Y:S01]  /*70f0*/  IMAD.WIDE.U32 R46, R60, 0x3d1, R46 ;  /* 0x000003d13c2e7825 */ /* 0x000fe200078e002e */
[----:B------:R-:W-:Y:S02]  /*7100*/  IADD3 R70, PT, PT, R32, R65, RZ ;  /* 0x0000004120467210 */ /* 0x000fe40007ffe0ff */
[----:B------:R-:W-:Y:S01]  /*7110*/  IADD3 R64, P2, PT, R71, R64, RZ ;  /* 0x0000004047407210 */ /* 0x000fe20007f5e0ff */
[----:B------:R-:W-:Y:S02]  /*7120*/  IMAD.IADD R49, R33, 0x1, R63 ;  /* 0x0000000121317824 */ /* 0x000fe400078e023f */
[----:B------:R-:W-:Y:S02]  /*7130*/  IMAD.X R63, RZ, RZ, RZ, P0 ;  /* 0x000000ffff3f7224 */ /* 0x000fe400000e06ff */
[----:B------:R-:W-:Y:S01]  /*7140*/  VIADD R80, R47, UR4 ;  /* 0x000000042f507c36 */ /* 0x000fe20008000000 */
[----:B------:R-:W-:Y:S01]  /*7150*/  IADD3 R70, P0, PT, R70, R49, RZ ;  /* 0x0000003146467210 */ /* 0x000fe20007f1e0ff */
[----:B------:R-:W-:-:S02]  /*7160*/  IMAD.X R65, RZ, RZ, RZ, P2 ;  /* 0x000000ffff417224 */ /* 0x000fc400010e06ff */
[----:B------:R-:W-:Y:S01]  /*7170*/  IMAD.WIDE.U32 R62, R77, R36, R62 ;  /* 0x000000244d3e7225 */ /* 0x000fe200078e003e */
[----:B------:R-:W-:-:S03]  /*7180*/  IADD3.X R71, PT, PT, RZ, RZ, RZ, P0, !PT ;  /* 0x000000ffff477210 */ /* 0x000fc600007fe4ff */
[----:B------:R-:W-:-:S04]  /*7190*/  IMAD.WIDE.U32 R80, R66, 0x3d1, R80 ;  /* 0x000003d142507825 */ /* 0x000fc800078e0050 */
[----:B------:R-:W-:Y:S01]  /*71a0*/  IMAD.WIDE.U32 R64, R45, R39, R64 ;  /* 0x000000272d407225 */ /* 0x000fe200078e0040 */
[----:B------:R-:W-:-:S03]  /*71b0*/  IADD3 R47, P3, PT, R40, R80, RZ ;  /* 0x00000050282f7210 */ /* 0x000fc60007f7e0ff */
[----:B------:R-:W-:Y:S01]  /*71c0*/  IMAD.IADD R49, R33, 0x1, R63 ;  /* 0x0000000121317824 */ /* 0x000fe200078e023f */
[----:B------:R-:W-:Y:S01]  /*71d0*/  IADD3.X R80, PT, PT, R81, UR4, RZ, P3, !PT ;  /* 0x0000000451507c10 */ /* 0x000fe20009ffe4ff */
[----:B------:R-:W-:-:S03]  /*71e0*/  IMAD.WIDE.U32 R70, R45, R36, R70 ;  /* 0x000000242d467225 */ /* 0x000fc600078e0046 */
[----:B------:R-:W-:Y:S01]  /*71f0*/  IADD3 R64, P2, PT, R49, R64, RZ ;  /* 0x0000004031407210 */ /* 0x000fe20007f5e0ff */
[----:B------:R-:W-:Y:S02]  /*7200*/  IMAD.IADD R91, R32, 0x1, R65 ;  /* 0x00000001205b7824 */ /* 0x000fe400078e0241 */
[----:B------:R-:W-:Y:S01]  /*7210*/  IMAD.MOV.U32 R81, RZ, RZ, RZ ;  /* 0x000000ffff517224 */ /* 0x000fe200078e00ff */
[----:B------:R-:W-:Y:S01]  /*7220*/  IADD3.X R65, PT, PT, RZ, RZ, RZ, P2, !PT ;  /* 0x000000ffff417210 */ /* 0x000fe200017fe4ff */
[----:B------:R-:W-:Y:S01]  /*7230*/  IMAD.IADD R71, R33, 0x1, R71 ;  /* 0x0000000121477824 */ /* 0x000fe200078e0247 */
[----:B------:R-:W-:Y:S01]  /*7240*/  IADD3 R90, P0, PT, R91, R70, RZ ;  /* 0x000000465b5a7210 */ /* 0x000fe20007f1e0ff */
[----:B------:R-:W-:-:S04]  /*7250*/  IMAD.WIDE.U32 R80, R62, 0x3d1, R80 ;  /* 0x000003d13e507825 */ /* 0x000fc800078e0050 */
[----:B------:R-:W-:Y:S01]  /*7260*/  IMAD.X R91, RZ, RZ, RZ, P0 ;  /* 0x000000ffff5b7224 */ /* 0x000fe200000e06ff */
[----:B------:R-:W-:Y:S01]  /*7270*/  IADD3 R49, P0, PT, R84, R80, RZ ;  /* 0x0000005054317210 */ /* 0x000fe20007f1e0ff */
[----:B------:R-:W-:-:S03]  /*7280*/  IMAD.WIDE.U32 R64, R56, R36, R64 ;  /* 0x0000002438407225 */ /* 0x000fc600078e0040 */
[----:B------:R-:W-:Y:S01]  /*7290*/  IADD3.X R80, PT, PT, R81, UR4, RZ, P0, !PT ;  /* 0x0000000451507c10 */ /* 0x000fe200087fe4ff */
[----:B------:R-:W-:Y:S01]  /*72a0*/  IMAD.WIDE.U32 R90, R39, R39, R90 ;  /* 0x00000027275a7225 */ /* 0x000fe200078e005a */
[----:B------:R-:W-:-:S03]  /*72b0*/  IADD3 R51, PT, PT, R33, R65, RZ ;  /* 0x0000004121337210 */ /* 0x000fc60007ffe0ff */
[----:B------:R-:W-:Y:S02]  /*72c0*/  HFMA2 R81, -RZ, RZ, 0, 0 ;  /* 0x00000000ff517431 */ /* 0x000fe400000001ff */
[----:B------:R-:W-:Y:S01]  /*72d0*/  IMAD.IADD R84, R32, 0x1, R91 ;  /* 0x0000000120547824 */ /* 0x000fe200078e025b */
[----:B------:R-:W-:-:S04]  /*72e0*/  IADD3 R70, P2, PT, R51, R90, RZ ;  /* 0x0000005a33467210 */ /* 0x000fc80007f5e0ff */
[----:B------:R-:W-:Y:S01]  /*72f0*/  IADD3 R84, P0, PT, R84, R71, RZ ;  /* 0x0000004754547210 */ /* 0x000fe20007f1e0ff */
[----:B------:R-:W-:Y:S02]  /*7300*/  IMAD.X R71, RZ, RZ, RZ, P2 ;  /* 0x000000ffff477224 */ /* 0x000fe400010e06ff */
[----:B------:R-:W-:-:S04]  /*7310*/  IMAD.WIDE.U32 R80, R64, 0x3d1, R80 ;  /* 0x000003d140507825 */ /* 0x000fc800078e0050 */
[----:B------:R-:W-:Y:S01]  /*7320*/  IMAD.X R85, RZ, RZ, RZ, P0 ;  /* 0x000000ffff557224 */ /* 0x000fe200000e06ff */
[----:B------:R-:W-:Y:S01]  /*7330*/  IADD3 R47, P0, PT, R47, R60, RZ ;  /* 0x0000003c2f2f7210 */ /* 0x000fe20007f1e0ff */
[----:B------:R-:W-:Y:S01]  /*7340*/  IMAD.WIDE.U32 R70, R45, R36, R70 ;  /* 0x000000242d467225 */ /* 0x000fe200078e0046 */
[----:B------:R-:W-:-:S03]  /*7350*/  IADD3 R40, P2, PT, R82, R80, RZ ;  /* 0x0000005052287210 */ /* 0x000fc60007f5e0ff */
[----:B------:R-:W-:Y:S01]  /*7360*/  IMAD.WIDE.U32 R84, R39, R36, R84 ;  /* 0x0000002427547225 */ /* 0x000fe200078e0054 */
[----:B------:R-:W-:Y:S02]  /*7370*/  IADD3 R61, PT, PT, R33, R71, RZ ;  /* 0x00000047213d7210 */ /* 0x000fe40007ffe0ff */
[----:B------:R-:W-:Y:S01]  /*7380*/  IADD3.X R80, PT, PT, R81, UR4, RZ, P2, !PT ;  /* 0x0000000451507c10 */ /* 0x000fe200097fe4ff */
[----:B------:R-:W-:Y:S01]  /*7390*/  IMAD.X R59, RZ, RZ, RZ, P0 ;  /* 0x000000ffff3b7224 */ /* 0x000fe200000e06ff */
[----:B------:R-:W-:Y:S01]  /*73a0*/  IADD3 R60, P0, PT, R61, R84, RZ ;  /* 0x000000543d3c7210 */ /* 0x000fe20007f1e0ff */
[----:B------:R-:W-:Y:S02]  /*73b0*/  IMAD.MOV.U32 R81, RZ, RZ, RZ ;  /* 0x000000ffff517224 */ /* 0x000fe400078e00ff */
[----:B------:R-:W-:Y:S01]  /*73c0*/  IMAD.IADD R51, R33, 0x1, R85 ;  /* 0x0000000121337824 */ /* 0x000fe200078e0255 */
[----:B------:R-:W-:Y:S01]  /*73d0*/  IADD3.X R61, PT, PT, RZ, RZ, RZ, P0, !PT ;  /* 0x000000ffff3d7210 */ /* 0x000fe200007fe4ff */
[----:B------:R-:W-:Y:S01]  /*73e0*/  IMAD.WIDE.U32 R80, R70, 0x3d1, R80 ;  /* 0x000003d146507825 */ /* 0x000fe200078e0050 */
[----:B------:R-:W-:-:S03]  /*73f0*/  IADD3 R59, P2, P3, R49, R66, R59 ;  /* 0x00000042313b7210 */ /* 0x000fc60007b5e03b */
[----:B------:R-:W-:Y:S01]  /*7400*/  IMAD.WIDE.U32 R60, R39, R36, R60 ;  /* 0x00000024273c7225 */ /* 0x000fe200078e003c */
[----:B------:R-:W-:Y:S02]  /*7410*/  IADD3 R53, P0, PT, R50, R80, RZ ;  /* 0x0000005032357210 */ /* 0x000fe40007f1e0ff */
[----:B------:R-:W-:Y:S01]  /*7420*/  IADD3.X R49, PT, PT, RZ, RZ, RZ, P2, P3 ;  /* 0x000000ffff317210 */ /* 0x000fe200017e64ff */
[----:B------:R-:W-:Y:S01]  /*7430*/  IMAD.IADD R50, R33, 0x1, R61 ;  /* 0x0000000121327824 */ /* 0x000fe200078e023d */
[----:B------:R-:W-:Y:S02]  /*7440*/  IADD3.X R80, PT, PT, R81, UR4, RZ, P0, !PT ;  /* 0x0000000451507c10 */ /* 0x000fe400087fe4ff */
[----:B------:R-:W-:Y:S02]  /*7450*/  MOV R81, RZ ;  /* 0x000000ff00517202 */ /* 0x000fe40000000f00 */
[----:B------:R-:W-:Y:S02]  /*7460*/  IADD3 R50, P0, PT, R50, R51, RZ ;  /* 0x0000003332327210 */ /* 0x000fe40007f1e0ff */
[----:B------:R-:W-:Y:S01]  /*7470*/  IADD3 R40, P2, P3, R40, R62, R49 ;  /* 0x0000003e28287210 */ /* 0x000fe20007b5e031 */
[----:B------:R-:W-:Y:S01]  /*7480*/  IMAD.WIDE.U32 R80, R60, 0x3d1, R80 ;  /* 0x000003d13c507825 */ /* 0x000fe200078e0050 */
[----:B------:R-:W-:-:S02]  /*7490*/  SHF.R.U64 R61, R96, 0x1f, RZ ;  /* 0x0000001f603d7819 */ /* 0x000fc400000012ff */
[----:B------:R-:W-:Y:S01]  /*74a0*/  IADD3.X R65, PT, PT, RZ, RZ, RZ, P2, P3 ;  /* 0x000000ffff417210 */ /* 0x000fe200017e64ff */
[----:B------:R-:W-:Y:S01]  /*74b0*/  IMAD.X R51, RZ, RZ, RZ, P0 ;  /* 0x000000ffff337224 */ /* 0x000fe200000e06ff */
[----:B------:R-:W-:Y:S02]  /*74c0*/  IADD3 R52, P2, PT, R52, R80, RZ ;  /* 0x0000005034347210 */ /* 0x000fe40007f5e0ff */
[----:B------:R-:W-:Y:S01]  /*74d0*/  IADD3 R65, P0, P3, R53, R64, R65 ;  /* 0x0000004035417210 */ /* 0x000fe20007b1e041 */
[----:B------:R-:W-:Y:S01]  /*74e0*/  IMAD.WIDE.U32 R50, R36, R36, R50 ;  /* 0x0000002424327225 */ /* 0x000fe200078e0032 */
[----:B------:R-:W-:Y:S02]  /*74f0*/  IADD3.X R80, PT, PT, R81, UR4, RZ, P2, !PT ;  /* 0x0000000451507c10 */ /* 0x000fe400097fe4ff */
[----:B------:R-:W-:Y:S01]  /*7500*/  IADD3.X R49, PT, PT, RZ, RZ, RZ, P0, P3 ;  /* 0x000000ffff317210 */ /* 0x000fe200007e64ff */
[----:B------:R-:W-:Y:S02]  /*7510*/  IMAD.MOV.U32 R81, RZ, RZ, RZ ;  /* 0x000000ffff517224 */ /* 0x000fe400078e00ff */
[----:B------:R-:W-:Y:S01]  /*7520*/  IMAD.MOV.U32 R53, RZ, RZ, RZ ;  /* 0x000000ffff357224 */ /* 0x000fe200078e00ff */
[----:B------:R-:W-:Y:S01]  /*7530*/  IADD3 R64, P2, P3, R52, R70, R49 ;  /* 0x0000004634407210 */ /* 0x000fe20007b5e031 */
[----:B------:R-:W-:Y:S01]  /*7540*/  IMAD.WIDE.U32 R80, R50, 0x3d1, R80 ;  /* 0x000003d132507825 */ /* 0x000fe200078e0050 */
[----:B------:R-:W-:-:S02]  /*7550*/  IADD3 R49, PT, PT, R33, R51, RZ ;  /* 0x0000003321317210 */ /* 0x000fc40007ffe0ff */
[----:B------:R-:W-:Y:S02]  /*7560*/  IADD3.X R75, PT, PT, RZ, RZ, RZ, P2, P3 ;  /* 0x000000ffff4b7210 */ /* 0x000fe400017e64ff */
[----:B------:R-:W-:-:S04]  /*7570*/  IADD3 R58, P0, PT, R58, R80, RZ ;  /* 0x000000503a3a7210 */ /* 0x000fc80007f1e0ff */
[----:B------:R-:W-:Y:S02]  /*7580*/  IADD3.X R52, PT, PT, R81, UR4, RZ, P0, !PT ;  /* 0x0000000451347c10 */ /* 0x000fe400087fe4ff */
[----:B------:R-:W-:Y:S01]  /*7590*/  IADD3 R75, P0, P2, R58, R60, R75 ;  /* 0x0000003c3a4b7210 */ /* 0x000fe20007a1e04b */
[----:B------:R-:W-:Y:S02]  /*75a0*/  IMAD.SHL.U32 R58, R4, 0x2, RZ ;  /* 0x00000002043a7824 */ /* 0x000fe400078e00ff */
[----:B------:R-:W-:Y:S01]  /*75b0*/  IMAD.WIDE.U32 R52, R49, 0x3d1, R52 ;  /* 0x000003d131347825 */ /* 0x000fe200078e0034 */
[----:B------:R-:W-:Y:S02]  /*75c0*/  IADD3.X R51, PT, PT, RZ, RZ, RZ, P0, P2 ;  /* 0x000000ffff337210 */ /* 0x000fe400007e44ff */
[----:B------:R-:W-:Y:S02]  /*75d0*/  SHF.R.U64 R49, R68, 0x1f, R87 ;  /* 0x0000001f44317819 */ /* 0x000fe40000001257 */
[----:B------:R-:W-:Y:S01]  /*75e0*/  IADD3 R70, P2, PT, R48, R52, RZ ;  /* 0x0000003430467210 */ /* 0x000fe20007f5e0ff */
[----:B------:R-:W-:Y:S01]  /*75f0*/  IMAD.SHL.U32 R52, R96, 0x2, RZ ;  /* 0x0000000260347824 */ /* 0x000fe200078e00ff */
[----:B------:R-:W-:Y:S01]  /*7600*/  LOP3.LUT R48, R49, 0x1, RZ, 0xc0, !PT ;  /* 0x0000000131307812 */ /* 0x000fe200078ec0ff */
[----:B------:R-:W-:Y:S01]  /*7610*/  HFMA2 R49, -RZ, RZ, 0, 0 ;  /* 0x00000000ff317431 */ /* 0x000fe200000001ff */
[----:B------:R-:W-:-:S02]  /*7620*/  IADD3 R70, P3, P4, R70, R50, R51 ;  /* 0x0000003246467210 */ /* 0x000fc40007c7e033 */
[----:B------:R-:W-:Y:S02]  /*7630*/  LOP3.LUT R52, R52, 0xfffffffe, RZ, 0xc0, !PT ;  /* 0xfffffffe34347812 */ /* 0x000fe400078ec0ff */
[----:B------:R-:W-:Y:S02]  /*7640*/  ISETP.NE.AND P0, PT, R70, -0x1, PT ;  /* 0xffffffff4600780c */ /* 0x000fe40003f05270 */
[----:B------:R-:W-:Y:S01]  /*7650*/  IADD3.X R60, PT, PT, R53, UR4, RZ, P2, !PT ;  /* 0x00000004353c7c10 */ /* 0x000fe200097fe4ff */
[----:B------:R-:W-:Y:S01]  /*7660*/  IMAD.MOV.U32 R53, RZ, RZ, RZ ;  /* 0x000000ffff357224 */ /* 0x000fe200078e00ff */
[----:B------:R-:W-:Y:S01]  /*7670*/  IADD3.X R63, PT, PT, RZ, RZ, RZ, P3, P4 ;  /* 0x000000ffff3f7210 */ /* 0x000fe20001fe84ff */
[----:B------:R-:W-:-:S03]  /*7680*/  IMAD.WIDE.U32 R50, R35, 0x2, R48 ;  /* 0x0000000223327825 */ /* 0x000fc600078e0030 */
[----:B------:R-:W-:-:S03]  /*7690*/  IADD3 R46, PT, PT, R46, R63, R60 ;  /* 0x0000003f2e2e7210 */ /* 0x000fc60007ffe03c */
[----:B------:R-:W-:Y:S02]  /*76a0*/  IMAD.WIDE.U32 R48, R51, 0x3d1, R52 ;  /* 0x000003d133307825 */ /* 0x000fe400078e0034 */
[----:B------:R-:W-:Y:S05]  /*76b0*/  @P0 BRA `(.L_x_20) ;  /* 0x0000000000500947 */ /* 0x000fea0003800000 */
[----:B------:R-:W-:Y:S02]  /*76c0*/  LOP3.LUT R52, R65, R75, R64, 0x80, !PT ;  /* 0x0000004b41347212 */ /* 0x000fe400078e8040 */
[----:B------:R-:W-:Y:S02]  /*76d0*/  MOV R70, 0xffffffff ;  /* 0xffffffff00467802 */ /* 0x000fe40000000f00 */
[----:B------:R-:W-:-:S04]  /*76e0*/  LOP3.LUT R52, R59, R52, R40, 0x80, !PT ;  /* 0x000000343b347212 */ /* 0x000fc800078e8028 */
[----:B------:R-:W-:-:S13]  /*76f0*/  ISETP.NE.AND P0, PT, R52, -0x1, PT ;  /* 0xffffffff3400780c */ /* 0x000fda0003f05270 */
[----:B------:R-:W-:Y:S05]  /*7700*/  @P0 BRA `(.L_x_20) ;  /* 0x00000000003c0947 */ /* 0x000fea0003800000 */
[----:B------:R-:W-:-:S04]  /*7710*/  ISETP.GE.U32.AND P0, PT, R46, -0x3d1, PT ;  /* 0xfffffc2f2e00780c */ /* 0x000fc80003f06070 */
[----:B------:R-:W-:-:S04]  /*7720*/  ISETP.NE.OR P0, PT, R47, -0x2, !P0 ;  /* 0xfffffffe2f00780c */ /* 0x000fc80004705670 */
[----:B------:R-:W-:-:S13]  /*7730*/  ISETP.NE.AND P0, PT, R47, -0x1, P0 ;  /* 0xffffffff2f00780c */ /* 0x000fda0000705270 */
[----:B------:R-:W-:-:S05]  /*7740*/  @!P0 IADD3 R46, P2, PT, R46, 0x3d1, RZ ;  /* 0x000003d12e2e8810 */ /* 0x000fca0007f5e0ff */
[----:B------:R-:W-:-:S05]  /*7750*/  @!P0 IMAD.X R53, RZ, RZ, -0x1, P2 ;  /* 0xffffffffff358424 */ /* 0x000fca00010e06ff */
[--C-:B------:R-:W-:Y:S02]  /*7760*/  @!P0 SHF.R.S32.HI R52, RZ, 0x1f, R53.reuse ;  /* 0x0000001fff348819 */ /* 0x100fe40000011435 */
[----:B------:R-:W-:Y:S02]  /*7770*/  @!P0 SHF.R.S32.HI R53, RZ, 0x1f, R53 ;  /* 0x0000001fff358819 */ /* 0x000fe40000011435 */
[----:B------:R-:W-:-:S04]  /*7780*/  @!P0 IADD3 R47, P2, P3, R52, 0x2, R47 ;  /* 0x00000002342f8810 */ /* 0x000fc80007b5e02f */
[----:B------:R-:W-:-:S04]  /*7790*/  @!P0 IADD3.X R52, PT, PT, R53, -0x1, RZ, P2, P3 ;  /* 0xffffffff35348810 */ /* 0x000fc800017e64ff */
[----:B------:R-:W-:-:S04]  /*77a0*/  @!P0 SHF.R.S32.HI R75, RZ, 0x1f, R52 ;  /* 0x0000001fff4b8819 */ /* 0x000fc80000011434 */
[-C--:B------:R-:W-:Y:S01]  /*77b0*/  @!P0 MOV R64, R75.reuse ;  /* 0x0000004b00408202 */ /* 0x080fe20000000f00 */
[--C-:B------:R-:W-:Y:S01]  /*77c0*/  @!P0 IMAD.MOV.U32 R70, RZ, RZ, R75.reuse ;  /* 0x000000ffff468224 */ /* 0x100fe200078e004b */
[----:B------:R-:W-:Y:S01]  /*77d0*/  @!P0 MOV R59, R75 ;  /* 0x0000004b003b8202 */ /* 0x000fe20000000f00 */
[--C-:B------:R-:W-:Y:S02]  /*77e0*/  @!P0 IMAD.MOV.U32 R65, RZ, RZ, R75.reuse ;  /* 0x000000ffff418224 */ /* 0x100fe400078e004b */
[----:B------:R-:W-:-:S07]  /*77f0*/  @!P0 IMAD.MOV.U32 R40, RZ, RZ, R75 ;  /* 0x000000ffff288224 */ /* 0x000fce00078e004b */
.L_x_20:
[----:B------:R-:W-:Y:S05]  /*7800*/  BSYNC.RECONVERGENT B1 ;  /* 0x0000000000017941 */ /* 0x000fea0003800200 */
.L_x_19:
[----:B------:R-:W-:Y:S01]  /*7810*/  UMOV UR4, URZ ;  /* 0x000000ff00047c82 */ /* 0x000fe20008000000 */
[----:B------:R-:W-:Y:S01]  /*7820*/  LOP3.LUT R58, R58, R61, RZ, 0xfc, !PT ;  /* 0x0000003d3a3a7212 */ /* 0x000fe200078efcff */
[----:B------:R-:W-:Y:S01]  /*7830*/  VIADD R49, R49, UR4 ;  /* 0x0000000431317c36 */ /* 0x000fe20008000000 */
[----:B------:R-:W-:Y:S01]  /*7840*/  SHF.R.U64 R52, R4, 0x1f, R73 ;  /* 0x0000001f04347819 */ /* 0x000fe20000001249 */
[C---:B------:R-:W-:Y:S01]  /*7850*/  IMAD.SHL.U32 R53, R94.reuse, 0x2, RZ ;  /* 0x000000025e357824 */ /* 0x040fe200078e00ff */
[----:B------:R-:W-:Y:S01]  /*7860*/  SHF.R.U64 R60, R94, 0x1f, R69 ;  /* 0x0000001f5e3c7819 */ /* 0x000fe20000001245 */
[----:B------:R-:W-:Y:S01]  /*7870*/  IMAD.SHL.U32 R66, R68, 0x2, RZ ;  /* 0x0000000244427824 */ /* 0x000fe200078e00ff */
[----:B------:R-:W-:Y:S01]  /*7880*/  IADD3 R49, P0, PT, R49, R58, RZ ;  /* 0x0000003a31317210 */ /* 0x000fe20007f1e0ff */
[----:B------:R-:W-:Y:S01]  /*7890*/  BSSY.RECONVERGENT B1, `(.L_x_21) ;  /* 0x000003e000017945 */ /* 0x000fe20003800200 */
[----:B------:R-:W-:Y:S02]  /*78a0*/  LOP3.LUT R53, R53, 0x1, R52, 0xf8, !PT ;  /* 0x0000000135357812 */ /* 0x000fe400078ef834 */
[----:B------:R-:W-:Y:S01]  /*78b0*/  IADD3 R62, P2, PT, R51, R49, RZ ;  /* 0x00000031333e7210 */ /* 0x000fe20007f5e0ff */
[----:B------:R-:W-:Y:S01]  /*78c0*/  IMAD.SHL.U32 R51, R92, 0x2, RZ ;  /* 0x000000025c337824 */ /* 0x000fe200078e00ff */
[----:B------:R-:W-:-:S02]  /*78d0*/  IADD3.X R52, PT, PT, RZ, RZ, RZ, P0, !PT ;  /* 0x000000ffff347210 */ /* 0x000fc400007fe4ff */
[----:B------:R-:W-:Y:S01]  /*78e0*/  SHF.R.U64 R55, R86, 0x1f, R55 ;  /* 0x0000001f56377819 */ /* 0x000fe20000001237 */
[----:B------:R-:W-:Y:S01]  /*78f0*/  IMAD.X R58, RZ, RZ, RZ, P2 ;  /* 0x000000ffff3a7224 */ /* 0x000fe200010e06ff */
[----:B------:R-:W-:Y:S01]  /*7900*/  IADD3 R49, P0, PT, R52, R53, RZ ;  /* 0x0000003534317210 */ /* 0x000fe20007f1e0ff */
[----:B------:R-:W-:Y:S01]  /*7910*/  IMAD.SHL.U32 R53, R86, 0x2, RZ ;  /* 0x0000000256357824 */ /* 0x000fe200078e00ff */
[----:B------:R-:W-:Y:S01]  /*7920*/  LOP3.LUT R51, R51, 0x1, R60, 0xf8, !PT ;  /* 0x0000000133337812 */ /* 0x000fe200078ef83c */
[----:B------:R-:W-:Y:S01]  /*7930*/  IMAD.SHL.U32 R60, R88, 0x2, RZ ;  /* 0x00000002583c7824 */ /* 0x000fe200078e00ff */
[----:B------:R-:W-:Y:S02]  /*7940*/  IADD3.X R52, PT, PT, RZ, RZ, RZ, P0, !PT ;  /* 0x000000ffff347210 */ /* 0x000fe400007fe4ff */
[----:B------:R-:W-:Y:S02]  /*7950*/  IADD3 R58, P2, PT, R58, R49, RZ ;  /* 0x000000313a3a7210 */ /* 0x000fe40007f5e0ff */
[----:B------:R-:W-:-:S02]  /*7960*/  IADD3 R52, P0, PT, R52, R51, RZ ;  /* 0x0000003334347210 */ /* 0x000fc40007f1e0ff */
[----:B------:R-:W-:Y:S01]  /*7970*/  SHF.R.U64 R49, R92, 0x1f, RZ ;  /* 0x0000001f5c317819 */ /* 0x000fe200000012ff */
[----:B------:R-:W-:Y:S01]  /*7980*/  IMAD.X R51, RZ, RZ, RZ, P2 ;  /* 0x000000ffff337224 */ /* 0x000fe200010e06ff */
[----:B------:R-:W-:Y:S02]  /*7990*/  LOP3.LUT R66, R66, 0x1, R55, 0xf8, !PT ;  /* 0x0000000142427812 */ /* 0x000fe400078ef837 */
[----:B------:R-:W-:Y:S02]  /*79a0*/  LOP3.LUT R60, R60, R49, RZ, 0xfc, !PT ;  /* 0x000000313c3c7212 */ /* 0x000fe400078efcff */
[----:B------:R-:W-:Y:S02]  /*79b0*/  IADD3.X R49, PT, PT, RZ, RZ, RZ, P0, !PT ;  /* 0x000000ffff317210 */ /* 0x000fe400007fe4ff */
[----:B------:R-:W-:Y:S02]  /*79c0*/  IADD3 R51, P2, PT, R51, R52, RZ ;  /* 0x0000003433337210 */ /* 0x000fe40007f5e0ff */
[----:B------:R-:W-:-:S02]  /*79d0*/  IADD3 R49, P0, PT, R49, R60, RZ ;  /* 0x0000003c31317210 */ /* 0x000fc40007f1e0ff */
[----:B------:R-:W-:Y:S01]  /*79e0*/  SHF.R.U64 R52, R88, 0x1f, R57 ;  /* 0x0000001f58347819 */ /* 0x000fe20000001239 */
[----:B------:R-:W-:-:S03]  /*79f0*/  IMAD.X R60, RZ, RZ, RZ, P2 ;  /* 0x000000ffff3c7224 */ /* 0x000fc600010e06ff */
[----:B------:R-:W-:Y:S02]  /*7a00*/  LOP3.LUT R53, R53, 0x1, R52, 0xf8, !PT ;  /* 0x0000000135357812 */ /* 0x000fe400078ef834 */
[----:B------:R-:W-:Y:S02]  /*7a10*/  IADD3 R60, P2, PT, R60, R49, RZ ;  /* 0x000000313c3c7210 */ /* 0x000fe40007f5e0ff */
[----:B------:R-:W-:-:S03]  /*7a20*/  IADD3.X R52, PT, PT, RZ, RZ, RZ, P0, !PT ;  /* 0x000000ffff347210 */ /* 0x000fc600007fe4ff */
        /* <DEDUP_REMOVED lines=13> */
[----:B------:R-:W-:-:S05]  /*7b00*/  IMAD.X R105, RZ, RZ, RZ, P3 ;  /* 0x000000ffff697224 */ /* 0x000fca00018e06ff */
[----:B------:R-:W-:-:S07]  /*7b10*/  IADD3 R105, PT, PT, R48, R105, R49 ;  /* 0x0000006930697210 */ /* 0x000fce0007ffe031 */
        /* <DEDUP_REMOVED lines=21> */
.L_x_22:
[----:B------:R-:W-:Y:S05]  /*7c70*/  BSYNC.RECONVERGENT B1 ;  /* 0x0000000000017941 */ /* 0x000fea0003800200 */
.L_x_21:
[----:B------:R-:W-:Y:S01]  /*7c80*/  IADD3 R105, P0, PT, R46, -R105, RZ ;  /* 0x800000692e697210 */ /* 0x000fe20007f1e0ff */
[----:B------:R-:W-:Y:S01]  /*7c90*/  UMOV UR4, URZ ;  /* 0x000000ff00047c82 */ /* 0x000fe20008000000 */
[----:B------:R-:W-:Y:S01]  /*7ca0*/  IMAD.MOV.U32 R63, RZ, RZ, RZ ;  /* 0x000000ffff3f7224 */ /* 0x000fe200078e00ff */
[----:B------:R-:W-:Y:S01]  /*7cb0*/  UMOV UR5, URZ ;  /* 0x000000ff00057c82 */ /* 0x000fe20008000000 */
[----:B------:R-:W-:Y:S01]  /*7cc0*/  IADD3 R67, P2, PT, R96, -R105, RZ ;  /* 0x8000006960437210 */ /* 0x000fe20007f5e0ff */
[----:B------:R-:W-:Y:S01]  /*7cd0*/  IMAD.X R55, RZ, RZ, -0x1, P0 ;  /* 0xffffffffff377424 */ /* 0x000fe200000e06ff */
[----:B------:R-:W-:Y:S01]  /*7ce0*/  UMOV UR24, URZ ;  /* 0x000000ff00187c82 */ /* 0x000fe20008000000 */
[----:B------:R-:W-:Y:S01]  /*7cf0*/  UMOV UR25, URZ ;  /* 0x000000ff00197c82 */ /* 0x000fe20008000000 */
[----:B------:R-:W-:Y:S01]  /*7d00*/  UMOV UR26, URZ ;  /* 0x000000ff001a7c82 */ /* 0x000fe20008000000 */
[----:B------:R-:W-:Y:S01]  /*7d10*/  IMAD.WIDE.U32 R52, R67, R76, RZ ;  /* 0x0000004c43347225 */ /* 0x000fe200078e00ff */
[----:B------:R-:W-:Y:S01]  /*7d20*/  SHF.R.U32.HI R55, RZ, 0x1f, R55 ;  /* 0x0000001fff377819 */ /* 0x000fe20000011637 */
[----:B------:R-:W-:Y:S02]  /*7d30*/  BSSY.RECONVERGENT B1, `(.L_x_23) ;  /* 0x0000167000017945 */ /* 0x000fe40003800200 */
[----:B------:R-:W-:Y:S01]  /*7d40*/  IMAD.X R69, RZ, RZ, -0x1, P2 ;  /* 0xffffffffff457424 */ /* 0x000fe200010e06ff */
[----:B------:R-:W-:-:S02]  /*7d50*/  IADD3 R46, PT, PT, R53, UR4, RZ ;  /* 0x00000004352e7c10 */ /* 0x000fc4000fffe0ff */
[----:B------:R-:W-:Y:S01]  /*7d60*/  IADD3 R55, P3, P4, R47, -R55, -R62 ;  /* 0x800000372f377210 */ /* 0x000fe20007c7e83e */
[----:B------:R-:W-:Y:S01]  /*7d70*/  IMAD.MOV.U32 R47, RZ, RZ, RZ ;  /* 0x000000ffff2f7224 */ /* 0x000fe200078e00ff */
[----:B------:R-:W-:Y:S01]  /*7d80*/  SHF.R.U32.HI R69, RZ, 0x1f, R69 ;  /* 0x0000001fff457819 */ /* 0x000fe20000011645 */
[----:B------:R-:W-:-:S03]  /*7d90*/  IMAD.WIDE.U32 R46, R79, R67, R46 ;  /* 0x000000434f2e7225 */ /* 0x000fc600078e002e */
[----:B------:R-:W-:Y:S01]  /*7da0*/  IADD3 R69, P2, P0, R4, -R69, -R55 ;  /* 0x8000004504457210 */ /* 0x000fe2000785e837 */
[----:B------:R-:W-:Y:S01]  /*7db0*/  IMAD.MOV.U32 R4, RZ, RZ, -0x1 ;  /* 0xffffffffff047424 */ /* 0x000fe200078e00ff */
[----:B------:R-:W-:Y:S01]  /*7dc0*/  IADD3 R62, PT, PT, R47, UR4, RZ ;  /* 0x000000042f3e7c10 */ /* 0x000fe2000fffe0ff */
[----:B------:R-:W-:-:S03]  /*7dd0*/  IMAD.MOV.U32 R47, RZ, RZ, RZ ;  /* 0x000000ffff2f7224 */ /* 0x000fc600078e00ff */
[----:B------:R-:W-:Y:S01]  /*7de0*/  IADD3.X R57, PT, PT, RZ, -0x1, R4, P3, P4 ;  /* 0xffffffffff397810 */ /* 0x000fe20001fe8404 */
[----:B------:R-:W-:Y:S01]  /*7df0*/  IMAD.WIDE.U32 R46, R76, R69, R46 ;  /* 0x000000454c2e7225 */ /* 0x000fe200078e002e */
[----:B------:R-:W-:Y:S02]  /*7e00*/  IADD3.X R81, PT, PT, RZ, -0x1, R4, P2, P0 ;  /* 0xffffffffff517810 */ /* 0x000fe400017e0404 */
[----:B------:R-:W-:Y:S01]  /*7e10*/  SHF.R.U32.HI R57, RZ, 0x1f, R57 ;  /* 0x0000001fff397819 */ /* 0x000fe20000011639 */
[----:B------:R-:W-:Y:S01]  /*7e20*/  IMAD.WIDE.U32 R62, R72, R67, R62 ;  /* 0x00000043483e7225 */ /* 0x000fe200078e003e */
[----:B------:R-:W-:Y:S02]  /*7e30*/  IADD3 R49, PT, PT, R47, UR5, RZ ;  /* 0x000000052f317c10 */ /* 0x000fe4000fffe0ff */
[----:B------:R-:W-:Y:S02]  /*7e40*/  IADD3 R57, P3, P4, R59, -R57, -R58 ;  /* 0x800000393b397210 */ /* 0x000fe40007c7e83a */
[----:B------:R-:W-:Y:S01]  /*7e50*/  IADD3 R48, P5, PT, R49, R62, RZ ;  /* 0x0000003e31307210 */ /* 0x000fe20007fbe0ff */
[----:B------:R-:W-:-:S02]  /*7e60*/  VIADD R62, R63, UR4 ;  /* 0x000000043f3e7c36 */ /* 0x000fc40008000000 */
[----:B------:R-:W-:Y:S01]  /*7e70*/  HFMA2 R63, -RZ, RZ, 0, 0 ;  /* 0x00000000ff3f7431 */ /* 0x000fe200000001ff */
[----:B------:R-:W-:Y:S01]  /*7e80*/  IADD3.X R53, PT, PT, RZ, -0x1, R4, P3, P4 ;  /* 0xffffffffff357810 */ /* 0x000fe20001fe8404 */
[----:B------:R-:W-:Y:S01]  /*7e90*/  IMAD.X R49, RZ, RZ, RZ, P5 ;  /* 0x000000ffff317224 */ /* 0x000fe200028e06ff */
[----:B------:R-:W-:Y:S02]  /*7ea0*/  SHF.R.U32.HI R81, RZ, 0x1f, R81 ;  /* 0x0000001fff517819 */ /* 0x000fe40000011651 */
[----:B------:R-:W-:Y:S01]  /*7eb0*/  SHF.R.U32.HI R53, RZ, 0x1f, R53 ;  /* 0x0000001fff357819 */ /* 0x000fe20000011635 */
[----:B------:R-:W-:Y:S01]  /*7ec0*/  IMAD.WIDE.U32 R48, R79, R69, R48 ;  /* 0x000000454f307225 */ /* 0x000fe200078e0030 */
[----:B------:R-:W-:Y:S02]  /*7ed0*/  IADD3 R81, P3, P4, R94, -R81, -R57 ;  /* 0x800000515e517210 */ /* 0x000fe40007c7e839 */
[----:B------:R-:W-:Y:S01]  /*7ee0*/  IADD3 R53, P0, P2, R40, -R53, -R51 ;  /* 0x8000003528357210 */ /* 0x000fe20007a1e833 */
[----:B------:R-:W-:Y:S01]  /*7ef0*/  IMAD.WIDE.U32 R62, R77, R67, R62 ;  /* 0x000000434d3e7225 */ /* 0x000fe200078e003e */
[----:B------:R-:W-:-:S02]  /*7f00*/  IADD3.X R40, PT, PT, RZ, -0x1, R4, P3, P4 ;  /* 0xffffffffff287810 */ /* 0x000fc40001fe8404 */
[----:B------:R-:W-:Y:S01]  /*7f10*/  IADD3.X R71, PT, PT, RZ, -0x1, R4, P0, P2 ;  /* 0xffffffffff477810 */ /* 0x000fe200007e4404 */
[----:B------:R-:W-:Y:S01]  /*7f20*/  VIADD R59, R49, UR5 ;  /* 0x00000005313b7c36 */ /* 0x000fe20008000000 */
[----:B------:R-:W-:Y:S01]  /*7f30*/  SHF.R.U32.HI R40, RZ, 0x1f, R40 ;  /* 0x0000001fff287819 */ /* 0x000fe20000011628 */
[----:B------:R-:W-:Y:S01]  /*7f40*/  IMAD.MOV.U32 R50, RZ, RZ, R48 ;  /* 0x000000ffff327224 */ /* 0x000fe200078e0030 */
[----:B------:R-:W-:Y:S01]  /*7f50*/  SHF.R.U32.HI R71, RZ, 0x1f, R71 ;  /* 0x0000001fff477819 */ /* 0x000fe20000011647 */
[----:B------:R-:W-:Y:S01]  /*7f60*/  IMAD.MOV.U32 R51, RZ, RZ, RZ ;  /* 0x000000ffff337224 */ /* 0x000fe200078e00ff */
[----:B------:R-:W-:Y:S01]  /*7f70*/  IADD3 R58, P5, PT, R59, R62, RZ ;  /* 0x0000003e3b3a7210 */ /* 0x000fe20007fbe0ff */
[----:B------:R-:W-:Y:S01]  /*7f80*/  VIADD R62, R63, UR4 ;  /* 0x000000043f3e7c36 */ /* 0x000fe20008000000 */
[----:B------:R-:W-:Y:S01]  /*7f90*/  IADD3 R71, P0, P2, R65, -R71, -R60 ;  /* 0x8000004741477210 */ /* 0x000fe20007a1e83c */
[----:B------:R-:W-:Y:S01]  /*7fa0*/  IMAD.WIDE.U32 R50, R76, R81, R50 ;  /* 0x000000514c327225 */ /* 0x000fe200078e0032 */
[----:B------:R-:W-:-:S02]  /*7fb0*/  IADD3.X R59, PT, PT, RZ, RZ, RZ, P5, !PT ;  /* 0x000000ffff3b7210 */ /* 0x000fc40002ffe4ff */
[----:B------:R-:W-:Y:S01]  /*7fc0*/  IADD3.X R60, PT, PT, RZ, -0x1, R4, P0, P2 ;  /* 0xffffffffff3c7810 */ /* 0x000fe200007e4404 */
[----:B------:R-:W-:Y:S01]  /*7fd0*/  IMAD.MOV.U32 R63, RZ, RZ, RZ ;  /* 0x000000ffff3f7224 */ /* 0x000fe200078e00ff */
[----:B------:R-:W-:Y:S01]  /*7fe0*/  IADD3 R47, PT, PT, R51, UR24, RZ ;  /* 0x00000018332f7c10 */ /* 0x000fe2000fffe0ff */
[----:B------:R-:W-:Y:S01]  /*7ff0*/  IMAD.WIDE.U32 R58, R72, R69, R58 ;  /* 0x00000045483a7225 */ /* 0x000fe200078e003a */
[----:B------:R-:W-:Y:S02]  /*8000*/  SHF.R.U32.HI R60, RZ, 0x1f, R60 ;  /* 0x0000001fff3c7819 */ /* 0x000fe4000001163c */
[----:B------:R-:W-:Y:S01]  /*8010*/  IADD3 R40, P3, P4, R92, -R40, -R53 ;  /* 0x800000285c287210 */ /* 0x000fe20007c7e835 */
[----:B------:R-:W-:Y:S01]  /*8020*/  IMAD.WIDE.U32 R62, R56, R67, R62 ;  /* 0x00000043383e7225 */ /* 0x000fe200078e003e */
[----:B------:R-:W-:Y:S02]  /*8030*/  IADD3 R58, P6, PT, R47, R58, RZ ;  /* 0x0000003a2f3a7210 */ /* 0x000fe40007fde0ff */
[----:B------:R-:W-:Y:S01]  /*8040*/  IADD3 R73, P0, P2, R64, -R60, -R73 ;  /* 0x8000003c40497210 */ /* 0x000fe20007a1e849 */
[----:B------:R-:W-:Y:S01]  /*8050*/  VIADD R49, R59, UR5 ;  /* 0x000000053b317c36 */ /* 0x000fe20008000000 */
[----:B------:R-:W-:-:S02]  /*8060*/  IADD3.X R59, PT, PT, RZ, RZ, RZ, P6, !PT ;  /* 0x000000ffff3b7210 */ /* 0x000fc400037fe4ff */
[----:B------:R-:W-:Y:S02]  /*8070*/  IADD3.X R51, PT, PT, RZ, -0x1, R4, P3, P4 ;  /* 0xffffffffff337810 */ /* 0x000fe40001fe8404 */
[----:B------:R-:W-:Y:S01]  /*8080*/  IADD3 R48, P5, PT, R49, R62, RZ ;  /* 0x0000003e31307210 */ /* 0x000fe20007fbe0ff */
[----:B------:R-:W-:Y:S01]  /*8090*/  IMAD.WIDE.U32 R58, R79, R81, R58 ;  /* 0x000000514f3a7225 */ /* 0x000fe200078e003a */
[----:B------:R-:W-:-:S03]  /*80a0*/  SHF.R.U32.HI R51, RZ, 0x1f, R51 ;  /* 0x0000001fff337819 */ /* 0x000fc60000011633 */
[----:B------:R-:W-:Y:S01]  /*80b0*/  IMAD.X R49, RZ, RZ, RZ, P5 ;  /* 0x000000ffff317224 */ /* 0x000fe200028e06ff */
[----:B------:R-:W-:Y:S01]  /*80c0*/  IADD3 R47, PT, PT, R59, UR24, RZ ;  /* 0x000000183b2f7c10 */ /* 0x000fe2000fffe0ff */
[----:B------:R-:W-:Y:S01]  /*80d0*/  VIADD R62, R63, UR4 ;  /* 0x000000043f3e7c36 */ /* 0x000fe20008000000 */
[----:B------:R-:W-:Y:S01]  /*80e0*/  IADD3 R51, P3, P4, R88, -R51, -R71 ;  /* 0x8000003358337210 */ /* 0x000fe20007c7e847 */
[----:B------:R-:W-:-:S04]  /*80f0*/  IMAD.WIDE.U32 R48, R77, R69, R48 ;  /* 0x000000454d307225 */ /* 0x000fc800078e0030 */
[----:B------:R-:W-:Y:S01]  /*8100*/  IMAD.MOV.U32 R63, RZ, RZ, RZ ;  /* 0x000000ffff3f7224 */ /* 0x000fe200078e00ff */
[----:B------:R-:W-:Y:S01]  /*8110*/  IADD3 R48, P6, PT, R47, R48, RZ ;  /* 0x000000302f307210 */ /* 0x000fe20007fde0ff */
[----:B------:R-:W-:Y:S02]  /*8120*/  VIADD R61, R49, UR5 ;  /* 0x00000005313d7c36 */ /* 0x000fe40008000000 */
[----:B------:R-:W-:Y:S01]  /*8130*/  IMAD.WIDE.U32 R62, R45, R67, R62 ;  /* 0x000000432d3e7225 */ /* 0x000fe200078e003e */
[----:B------:R-:W-:-:S03]  /*8140*/  IADD3.X R49, PT, PT, RZ, RZ, RZ, P6, !PT ;  /* 0x000000ffff317210 */ /* 0x000fc600037fe4ff */
[----:B------:R-:W-:Y:S01]  /*8150*/  IMAD.MOV.U32 R59, RZ, RZ, RZ ;  /* 0x000000ffff3b7224 */ /* 0x000fe200078e00ff */
[----:B------:R-:W-:Y:S01]  /*8160*/  IADD3 R60, P5, PT, R61, R62, RZ ;  /* 0x0000003e3d3c7210 */ /* 0x000fe20007fbe0ff */
[----:B------:R-:W-:Y:S02]  /*8170*/  VIADD R62, R63, UR4 ;  /* 0x000000043f3e7c36 */ /* 0x000fe40008000000 */
[----:B------:R-:W-:Y:S02]  /*8180*/  HFMA2 R63, -RZ, RZ, 0, 0 ;  /* 0x00000000ff3f7431 */ /* 0x000fe400000001ff */
[----:B------:R-:W-:-:S04]  /*8190*/  IMAD.WIDE.U32 R58, R76, R40, R58 ;  /* 0x000000284c3a7225 */ /* 0x000fc800078e003a */
[----:B------:R-:W-:Y:S01]  /*81a0*/  IMAD.X R61, RZ, RZ, RZ, P5 ;  /* 0x000000ffff3d7224 */ /* 0x000fe200028e06ff */
[----:B------:R-:W-:Y:S01]  /*81b0*/  IADD3 R47, PT, PT, R59, UR25, RZ ;  /* 0x000000193b2f7c10 */ /* 0x000fe2000fffe0ff */
[----:B------:R-:W-:-:S04]  /*81c0*/  IMAD.WIDE.U32 R48, R72, R81, R48 ;  /* 0x0000005148307225 */ /* 0x000fc800078e0030 */
[----:B------:R-:W-:Y:S01]  /*81d0*/  IMAD.WIDE.U32 R60, R56, R69, R60 ;  /* 0x00000045383c7225 */ /* 0x000fe200078e003c */
[----:B------:R-:W-:Y:S02]  /*81e0*/  IADD3 R48, P5, PT, R47, R48, RZ ;  /* 0x000000302f307210 */ /* 0x000fe40007fbe0ff */
[----:B------:R-:W-:Y:S01]  /*81f0*/  IADD3.X R47, PT, PT, RZ, -0x1, R4, P3, P4 ;  /* 0xffffffffff2f7810 */ /* 0x000fe20001fe8404 */
[----:B------:R-:W-:Y:S02]  /*8200*/  VIADD R49, R49, UR24 ;  /* 0x0000001831317c36 */ /* 0x000fe40008000000 */
[----:B------:R-:W-:Y:S01]  /*8210*/  IMAD.WIDE.U32 R62, R39, R67, R62 ;  /* 0x00000043273e7225 */ /* 0x000fe200078e003e */
[----:B------:R-:W-:Y:S02]  /*8220*/  SHF.R.U32.HI R47, RZ, 0x1f, R47 ;  /* 0x0000001fff2f7819 */ /* 0x000fe4000001162f */
[----:B------:R-:W-:Y:S01]  /*8230*/  IADD3 R60, P3, PT, R49, R60, RZ ;  /* 0x0000003c313c7210 */ /* 0x000fe20007f7e0ff */
[----:B------:R-:W-:-:S02]  /*8240*/  VIADD R61, R61, UR5 ;  /* 0x000000053d3d7c36 */ /* 0x000fc40008000000 */
[----:B------:R-:W-:-:S03]  /*8250*/  IMAD.X R49, RZ, RZ, RZ, P5 ;  /* 0x000000ffff317224 */ /* 0x000fc600028e06ff */
[----:B------:R-:W-:Y:S01]  /*8260*/  IADD3 R64, P5, PT, R61, R62, RZ ;  /* 0x0000003e3d407210 */ /* 0x000fe20007fbe0ff */
[----:B------:R-:W-:Y:S01]  /*8270*/  IMAD.WIDE.U32 R48, R79, R40, R48 ;  /* 0x000000284f307225 */ /* 0x000fe200078e0030 */
[----:B------:R-:W-:Y:S02]  /*8280*/  IADD3.X R61, PT, PT, RZ, RZ, RZ, P3, !PT ;  /* 0x000000ffff3d7210 */ /* 0x000fe40001ffe4ff */
[----:B------:R-:W-:Y:S01]  /*8290*/  IADD3 R47, P4, P3, R86, -R47, -R73 ;  /* 0x8000002f562f7210 */ /* 0x000fe20007b9e849 */
[----:B------:R-:W-:Y:S01]  /*82a0*/  IMAD.X R65, RZ, RZ, RZ, P5 ;  /* 0x000000ffff417224 */ /* 0x000fe200028e06ff */
[----:B------:R-:W-:Y:S01]  /*82b0*/  IADD3 R49, PT, PT, R49, UR25, RZ ;  /* 0x0000001931317c10 */ /* 0x000fe2000fffe0ff */
[----:B------:R-:W-:-:S04]  /*82c0*/  IMAD.WIDE.U32 R60, R77, R81, R60 ;  /* 0x000000514d3c7225 */ /* 0x000fc800078e003c */
[----:B------:R-:W-:Y:S01]  /*82d0*/  VIADD R62, R63, UR4 ;  /* 0x000000043f3e7c36 */ /* 0x000fe20008000000 */
[----:B------:R-:W-:Y:S01]  /*82e0*/  IADD3 R60, P6, PT, R49, R60, RZ ;  /* 0x0000003c313c7210 */ /* 0x000fe20007fde0ff */
[----:B------:R-:W-:-:S04]  /*82f0*/  IMAD.WIDE.U32 R64, R45, R69, R64 ;  /* 0x000000452d407225 */ /* 0x000fc800078e0040 */
[----:B------:R-:W-:Y:S01]  /*8300*/  VIADD R59, R61, UR24 ;  /* 0x000000183d3b7c36 */ /* 0x000fe20008000000 */
[----:B------:R-:W-:Y:S01]  /*8310*/  IADD3 R65, PT, PT, R65, UR5, RZ ;  /* 0x0000000541417c10 */ /* 0x000fe2000fffe0ff */
[----:B------:R-:W-:Y:S02]  /*8320*/  IMAD.MOV.U32 R63, RZ, RZ, RZ ;  /* 0x000000ffff3f7224 */ /* 0x000fe400078e00ff */
[----:B------:R-:W-:Y:S01]  /*8330*/  IMAD.MOV.U32 R49, RZ, RZ, RZ ;  /* 0x000000ffff317224 */ /* 0x000fe200078e00ff */
[----:B------:R-:W-:Y:S01]  /*8340*/  IADD3 R66, P5, PT, R59, R64, RZ ;  /* 0x000000403b427210 */ /* 0x000fe20007fbe0ff */
[----:B------:R-:W-:-:S03]  /*8350*/  IMAD.WIDE.U32 R62, R36, R67, R62 ;  /* 0x00000043243e7225 */ /* 0x000fc600078e003e */
[----:B------:R-:W-:Y:S01]  /*8360*/  IADD3.X R67, PT, PT, RZ, RZ, RZ, P5, !PT ;  /* 0x000000ffff437210 */ /* 0x000fe20002ffe4ff */
[----:B------:R-:W-:Y:S01]  /*8370*/  IMAD.X R61, RZ, RZ, RZ, P6 ;  /* 0x000000ffff3d7224 */ /* 0x000fe200030e06ff */
[----:B------:R-:W-:Y:S01]  /*8380*/  IADD3 R64, P5, PT, R65, R62, RZ ;  /* 0x0000003e41407210 */ /* 0x000fe20007fbe0ff */
[----:B------:R-:W-:-:S04]  /*8390*/  IMAD.WIDE.U32 R48, R76, R51, R48 ;  /* 0x000000334c307225 */ /* 0x000fc800078e0030 */
[----:B------:R-:W-:-:S04]  /*83a0*/  IMAD.WIDE.U32 R60, R72, R40, R60 ;  /* 0x00000028483c7225 */ /* 0x000fc800078e003c */
[----:B------:R-:W-:Y:S02]  /*83b0*/  VIADD R49, R49, UR26 ;  /* 0x0000001a31317c36 */ /* 0x000fe40008000000 */
[----:B------:R-:W-:Y:S02]  /*83c0*/  IMAD.X R65, RZ, RZ, RZ, P5 ;  /* 0x000000ffff417224 */ /* 0x000fe400028e06ff */
[----:B------:R-:W-:Y:S01]  /*83d0*/  IMAD.WIDE.U32 R66, R56, R81, R66 ;  /* 0x0000005138427225 */ /* 0x000fe200078e0042 */
[----:B------:R-:W-:Y:S02]  /*83e0*/  IADD3 R60, P5, PT, R49, R60, RZ ;  /* 0x0000003c313c7210 */ /* 0x000fe40007fbe0ff */
[----:B------:R-:W-:Y:S01]  /*83f0*/  IADD3 R49, PT, PT, R61, UR25, RZ ;  /* 0x000000193d317c10 */ /* 0x000fe2000fffe0ff */
[----:B------:R-:W-:-:S03]  /*8400*/  IMAD.WIDE.U32 R64, R39, R69, R64 ;  /* 0x0000004527407225 */ /* 0x000fc600078e0040 */
[----:B------:R-:W-:Y:S01]  /*8410*/  IADD3 R62, P6, PT, R49, R66, RZ ;  /* 0x00000042313e7210 */ /* 0x000fe20007fde0ff */
[----:B------:R-:W-:Y:S01]  /*8420*/  VIADD R59, R67, UR24 ;  /* 0x00000018433b7c36 */ /* 0x000fe20008000000 */
[----:B------:R-:W-:Y:S01]  /*8430*/  IADD3 R67, PT, PT, R63, UR4, RZ ;  /* 0x000000043f437c10 */ /* 0x000fe2000fffe0ff */
[----:B------:R-:W-:Y:S02]  /*8440*/  IMAD.X R61, RZ, RZ, RZ, P5 ;  /* 0x000000ffff3d7224 */ /* 0x000fe400028e06ff */
[----:B------:R-:W-:Y:S01]  /*8450*/  VIADD R66, R65, UR5 ;  /* 0x0000000541427c36 */ /* 0x000fe20008000000 */
[----:B------:R-:W-:Y:S01]  /*8460*/  IADD3 R64, P5, PT, R59, R64, RZ ;  /* 0x000000403b407210 */ /* 0x000fe20007fbe0ff */
[----:B------:R-:W-:Y:S01]  /*8470*/  IMAD.X R63, RZ, RZ, RZ, P6 ;  /* 0x000000ffff3f7224 */ /* 0x000fe200030e06ff */
[----:B------:R-:W-:Y:S01]  /*8480*/  IADD3.X R59, PT, PT, RZ, -0x1, R4, P0, P2 ;  /* 0xffffffffff3b7810 */ /* 0x000fe200007e4404 */
[----:B------:R-:W-:Y:S01]  /*8490*/  IMAD.WIDE.U32 R60, R79, R51, R60 ;  /* 0x000000334f3c7225 */ /* 0x000fe200078e003c */
[----:B------:R-:W-:-:S02]  /*84a0*/  IADD3.X R65, PT, PT, RZ, RZ, RZ, P5, !PT ;  /* 0x000000ffff417210 */ /* 0x000fc40002ffe4ff */
[----:B------:R-:W-:Y:S01]  /*84b0*/  IADD3 R66, P5, PT, R66, R67, RZ ;  /* 0x0000004342427210 */ /* 0x000fe20007fbe0ff */
[----:B------:R-:W-:Y:S01]  /*84c0*/  IMAD.WIDE.U32 R62, R77, R40, R62 ;  /* 0x000000284d3e7225 */ /* 0x000fe200078e003e */
[----:B------:R-:W-:-:S03]  /*84d0*/  SHF.R.U32.HI R59, RZ, 0x1f, R59 ;  /* 0x0000001fff3b7819 */ /* 0x000fc6000001163b */
[----:B------:R-:W-:Y:S01]  /*84e0*/  VIADD R49, R61, UR26 ;  /* 0x0000001a3d317c36 */ /* 0x000fe20008000000 */
[----:B------:R-:W-:Y:S01]  /*84f0*/  IADD3 R63, PT, PT, R63, UR25, RZ ;  /* 0x000000193f3f7c10 */ /* 0x000fe2000fffe0ff */
[----:B------:R-:W-:Y:S01]  /*8500*/  IMAD.X R67, RZ, RZ, RZ, P5 ;  /* 0x000000ffff437224 */ /* 0x000fe200028e06ff */
[----:B------:R-:W-:Y:S01]  /*8510*/  IADD3 R75, P0, P2, R75, -R59, -R78 ;  /* 0x8000003b4b4b7210 */ /* 0x000fe20007a1e84e */
[----:B------:R-:W-:Y:S01]  /*8520*/  IMAD.WIDE.U32 R64, R45, R81, R64 ;  /* 0x000000512d407225 */ /* 0x000fe200078e0040 */
[----:B------:R-:W-:-:S03]  /*8530*/  IADD3 R62, P6, PT, R49, R62, RZ ;  /* 0x0000003e313e7210 */ /* 0x000fc60007fde0ff */
[----:B------:R-:W-:Y:S01]  /*8540*/  IMAD.WIDE.U32 R66, R36, R69, R66 ;  /* 0x0000004524427225 */ /* 0x000fe200078e0042 */
[----:B------:R-:W-:Y:S02]  /*8550*/  IADD3 R64, P5, PT, R63, R64, RZ ;  /* 0x000000403f407210 */ /* 0x000fe40007fbe0ff */
[----:B------:R-:W-:Y:S01]  /*8560*/  IADD3.X R69, PT, PT, RZ, -0x1, R4, P4, P3 ;  /* 0xffffffffff457810 */ /* 0x000fe200027e6404 */
[----:B------:R-:W-:Y:S01]  /*8570*/  VIADD R49, R65, UR24 ;  /* 0x0000001841317c36 */ /* 0x000fe20008000000 */
[----:B------:R-:W-:Y:S01]  /*8580*/  IADD3 R78, PT, PT, R67, UR5, RZ ;  /* 0x00000005434e7c10 */ /* 0x000fe2000fffe0ff */
[----:B------:R-:W-:Y:S02]  /*8590*/  IMAD.MOV.U32 R61, RZ, RZ, RZ ;  /* 0x000000ffff3d7224 */ /* 0x000fe400078e00ff */
[----:B------:R-:W-:Y:S01]  /*85a0*/  IMAD.X R63, RZ, RZ, RZ, P6 ;  /* 0x000000ffff3f7224 */ /* 0x000fe200030e06ff */
[----:B------:R-:W-:Y:S01]  /*85b0*/  IADD3 R66, P6, PT, R49, R66, RZ ;  /* 0x0000004231427210 */ /* 0x000fe20007fde0ff */
[----:B------:R-:W-:-:S02]  /*85c0*/  IMAD.X R65, RZ, RZ, RZ, P5 ;  /* 0x000000ffff417224 */ /* 0x000fc400028e06ff */
[----:B------:R-:W-:Y:S01]  /*85d0*/  IMAD.WIDE.U32 R60, R76, R47, R60 ;  /* 0x0000002f4c3c7225 */ /* 0x000fe200078e003c */
[----:B------:R-:W-:-:S03]  /*85e0*/  IADD3.X R67, PT, PT, RZ, RZ, RZ, P6, !PT ;  /* 0x000000ffff437210 */ /* 0x000fc600037fe4ff */
[----:B------:R-:W-:-:S04]  /*85f0*/  IMAD.WIDE.U32 R62, R72, R51, R62 ;  /* 0x00000033483e7225 */ /* 0x000fc800078e003e */
[----:B------:R-:W-:-:S04]  /*8600*/  IMAD.WIDE.U32 R64, R56, R40, R64 ;  /* 0x0000002838407225 */ /* 0x000fc800078e0040 */
[----:B------:R-:W-:Y:S01]  /*8610*/  VIADD R49, R61, UR4 ;  /* 0x000000043d317c36 */ /* 0x000fe20008000000 */
[----:B------:R-:W-:Y:S01]  /*8620*/  IADD3 R61, PT, PT, R65, UR25, RZ ;  /* 0x00000019413d7c10 */ /* 0x000fe2000fffe0ff */
[----:B------:R-:W-:Y:S02]  /*8630*/  VIADD R59, R63, UR26 ;  /* 0x0000001a3f3b7c36 */ /* 0x000fe40008000000 */
[----:B------:R-:W-:Y:S01]  /*8640*/  IMAD.WIDE.U32 R66, R39, R81, R66 ;  /* 0x0000005127427225 */ /* 0x000fe200078e0042 */
[----:B------:R-:W-:Y:S02]  /*8650*/  IADD3 R62, P4, PT, R49, R62, RZ ;  /* 0x0000003e313e7210 */ /* 0x000fe40007f9e0ff */
[----:B------:R-:W-:Y:S01]  /*8660*/  IADD3 R64, P3, PT, R59, R64, RZ ;  /* 0x000000403b407210 */ /* 0x000fe20007f7e0ff */
[----:B------:R-:W-:Y:S01]  /*8670*/  VIADD R67, R67, UR24 ;  /* 0x0000001843437c36 */ /* 0x000fe20008000000 */
[----:B------:R-:W-:Y:S01]  /*8680*/  SHF.R.U32.HI R49, RZ, 0x1f, R69 ;  /* 0x0000001fff317819 */ /* 0x000fe20000011645 */
[----:B------:R-:W-:Y:S01]  /*8690*/  IMAD.X R63, RZ, RZ, RZ, P4 ;  /* 0x000000ffff3f7224 */ /* 0x000fe200020e06ff */
[----:B------:R-:W-:-:S02]  /*86a0*/  IADD3 R66, P5, PT, R61, R66, RZ ;  /* 0x000000423d427210 */ /* 0x000fc40007fbe0ff */
[----:B------:R-:W-:Y:S01]  /*86b0*/  IADD3.X R65, PT, PT, RZ, RZ, RZ, P3, !PT ;  /* 0x000000ffff417210 */ /* 0x000fe20001ffe4ff */
[----:B------:R-:W-:Y:S01]  /*86c0*/  IMAD.WIDE.U32 R62, R79, R47, R62 ;  /* 0x0000002f4f3e7225 */ /* 0x000fe200078e003e */
[----:B------:R-:W-:Y:S02]  /*86d0*/  IADD3 R49, P3, P4, R68, -R49, -R75 ;  /* 0x8000003144317210 */ /* 0x000fe40007c7e84b */
[----:B------:R-:W-:Y:S01]  /*86e0*/  IADD3 R68, P6, PT, R67, R78, RZ ;  /* 0x0000004e43447210 */ /* 0x000fe20007fde0ff */
[----:B------:R-:W-:Y:S01]  /*86f0*/  IMAD.X R67, RZ, RZ, RZ, P5 ;  /* 0x000000ffff437224 */ /* 0x000fe200028e06ff */
[----:B------:R-:W-:Y:S01]  /*8700*/  IADD3 R59, PT, PT, R63, UR4, RZ ;  /* 0x000000043f3b7c10 */ /* 0x000fe2000fffe0ff */
[----:B------:R-:W-:Y:S01]  /*8710*/  IMAD.WIDE.U32 R64, R77, R51, R64 ;  /* 0x000000334d407225 */ /* 0x000fe200078e0040 */
[----:B------:R-:W-:-:S03]  /*8720*/  IADD3.X R78, PT, PT, RZ, -0x1, R4, P0, P2 ;  /* 0xffffffffff4e7810 */ /* 0x000fc600007e4404 */
[----:B------:R-:W-:Y:S01]  /*8730*/  IMAD.X R69, RZ, RZ, RZ, P6 ;  /* 0x000000ffff457224 */ /* 0x000fe200030e06ff */
[----:B------:R-:W-:Y:S01]  /*8740*/  IADD3 R64, P5, PT, R59, R64, RZ ;  /* 0x000000403b407210 */ /* 0x000fe20007fbe0ff */
[----:B------:R-:W-:Y:S01]  /*8750*/  IMAD.WIDE.U32 R66, R45, R40, R66 ;  /* 0x000000282d427225 */ /* 0x000fe200078e0042 */
[----:B------:R-:W-:-:S03]  /*8760*/  SHF.R.U32.HI R78, RZ, 0x1f, R78 ;  /* 0x0000001fff4e7819 */ /* 0x000fc6000001164e */
[----:B------:R-:W-:Y:S01]  /*8770*/  IMAD.WIDE.U32 R68, R36, R81, R68 ;  /* 0x0000005124447225 */ /* 0x000fe200078e0044 */
[----:B------:R-:W-:-:S03]  /*8780*/  IADD3 R70, PT, PT, R70, -R83, -R78 ;  /* 0x8000005346467210 */ /* 0x000fc60007ffe84e */
[----:B------:R-:W-:Y:S01]  /*8790*/  VIADD R63, R67, UR25 ;  /* 0x00000019433f7c36 */ /* 0x000fe20008000000 */
[----:B------:R-:W-:Y:S01]  /*87a0*/  IADD3 R81, PT, PT, R69, UR24, RZ ;  /* 0x0000001845517c10 */ /* 0x000fe2000fffe0ff */
[----:B------:R-:W-:Y:S02]  /*87b0*/  VIADD R61, R65, UR26 ;  /* 0x0000001a413d7c36 */ /* 0x000fe40008000000 */
[----:B------:R-:W-:Y:S01]  /*87c0*/  IMAD.X R65, RZ, RZ, RZ, P5 ;  /* 0x000000ffff417224 */ /* 0x000fe200028e06ff */
[----:B------:R-:W-:Y:S01]  /*87d0*/  IADD3 R68, P0, PT, R63, R68, RZ ;  /* 0x000000443f447210 */ /* 0x000fe20007f1e0ff */
[----:B------:R-:W-:Y:S01]  /*87e0*/  IMAD.MOV.U32 R63, RZ, RZ, RZ ;  /* 0x000000ffff3f7224 */ /* 0x000fe200078e00ff */
[----:B------:R-:W-:Y:S01]  /*87f0*/  IADD3 R66, P2, PT, R61, R66, RZ ;  /* 0x000000423d427210 */ /* 0x000fe20007f5e0ff */
[----:B------:R-:W-:Y:S01]  /*8800*/  IMAD.WIDE.U32 R64, R72, R47, R64 ;  /* 0x0000002f48407225 */ /* 0x000fe200078e0040 */
[----:B------:R-:W-:Y:S02]  /*8810*/  IADD3.X R61, PT, PT, RZ, -0x1, R4, P3, P4 ;  /* 0xffffffffff3d7810 */ /* 0x000fe40001fe8404 */
[----:B------:R-:W-:Y:S01]  /*8820*/  IADD3.X R67, PT, PT, RZ, RZ, RZ, P2, !PT ;  /* 0x000000ffff437210 */ /* 0x000fe200017fe4ff */
[----:B------:R-:W-:Y:S01]  /*8830*/  IMAD.WIDE.U32 R62, R76, R49, R62 ;  /* 0x000000314c3e7225 */ /* 0x000fe200078e003e */
[----:B------:R-:W-:-:S03]  /*8840*/  IADD3 R65, PT, PT, R65, UR4, RZ ;  /* 0x0000000441417c10 */ /* 0x000fc6000fffe0ff */
[----:B------:R-:W-:Y:S02]  /*8850*/  VIADD R59, R63, UR5 ;  /* 0x000000053f3b7c36 */ /* 0x000fe40008000000 */
[----:B------:R-:W-:Y:S02]  /*8860*/  IMAD.X R69, RZ, RZ, RZ, P0 ;  /* 0x000000ffff457224 */ /* 0x000fe400000e06ff */
[----:B------:R-:W-:Y:S01]  /*8870*/  IMAD.WIDE.U32 R66, R56, R51, R66 ;  /* 0x0000003338427225 */ /* 0x000fe200078e0042 */
[----:B------:R-:W-:Y:S02]  /*8880*/  IADD3 R64, P2, PT, R59, R64, RZ ;  /* 0x000000403b407210 */ /* 0x000fe40007f5e0ff */
[----:B------:R-:W-:Y:S01]  /*8890*/  SHF.R.U32.HI R59, RZ, 0x1f, R61 ;  /* 0x0000001fff3b7819 */ /* 0x000fe2000001163d */
[----:B------:R-:W-:Y:S01]  /*88a0*/  IMAD.WIDE.U32 R68, R39, R40, R68 ;  /* 0x0000002827447225 */ /* 0x000fe200078e0044 */
[----:B------:R-:W-:Y:S02]  /*88b0*/  IADD3 R66, P0, PT, R65, R66, RZ ;  /* 0x0000004241427210 */ /* 0x000fe40007f1e0ff */
[----:B------:R-:W-:Y:S01]  /*88c0*/  IADD3 R35, PT, PT, R35, -R70, -R59 ;  /* 0x8000004623237210 */ /* 0x000fe20007ffe83b */
[----:B------:R-:W-:Y:S01]  /*88d0*/  VIADD R67, R67, UR26 ;  /* 0x0000001a43437c36 */ /* 0x000fe20008000000 */
[----:B------:R-:W-:Y:S01]  /*88e0*/  IADD3 R80, PT, PT, R69, UR25, RZ ;  /* 0x0000001945507c10 */ /* 0x000fe2000fffe0ff */
[----:B------:R-:W-:-:S03]  /*88f0*/  IMAD.X R65, RZ, RZ, RZ, P2 ;  /* 0x000000ffff417224 */ /* 0x000fc600010e06ff */
[----:B------:R-:W-:Y:S01]  /*8900*/  IADD3 R68, P2, PT, R67, R68, RZ ;  /* 0x0000004443447210 */ /* 0x000fe20007f5e0ff */
        /* <DEDUP_REMOVED lines=17> */
[----:B------:R-:W-:Y:S02]  /*8a20*/  IADD3.X R69, PT, PT, RZ, RZ, RZ, P2, !PT ;  /* 0x000000ffff457210 */ /* 0x000fe400017fe4ff */
[----:B------:R-:W-:Y:S01]  /*8a30*/  IADD3 R81, PT, PT, R81, UR25, RZ ;  /* 0x0000001951517c10 */ /* 0x000fe2000fffe0ff */
[----:B------:R-:W-:-:S04]  /*8a40*/  IMAD.WIDE.U32 R66, R72, R49, R66 ;  /* 0x0000003148427225 */ /* 0x000fc800078e0042 */
[----:B------:R-:W-:Y:S01]  /*8a50*/  IMAD.IADD R59, R74, 0x1, R65 ;  /* 0x000000014a3b7824 */ /* 0x000fe200078e0241 */
[----:B------:R-:W-:Y:S01]  /*8a60*/  IADD3 R67, PT, PT, R67, UR5, RZ ;  /* 0x0000000543437c10 */ /* 0x000fe2000fffe0ff */
[----:B------:R-:W-:Y:S02]  /*8a70*/  IMAD.X R83, RZ, RZ, RZ, P0 ;  /* 0x000000ffff537224 */ /* 0x000fe400000e06ff */
[----:B------:R-:W-:Y:S01]  /*8a80*/  IMAD.WIDE.U32 R68, R56, R47, R68 ;  /* 0x0000002f38447225 */ /* 0x000fe200078e0044 */
[----:B------:R-:W-:-:S03]  /*8a90*/  IADD3 R66, P2, PT, R59, R66, RZ ;  /* 0x000000423b427210 */ /* 0x000fc60007f5e0ff */
[----:B------:R-:W-:Y:S01]  /*8aa0*/  IMAD.WIDE.U32 R82, R39, R51, R82 ;  /* 0x0000003327527225 */ /* 0x000fe200078e0052 */
[----:B------:R-:W-:-:S03]  /*8ab0*/  IADD3 R68, P0, PT, R67, R68, RZ ;  /* 0x0000004443447210 */ /* 0x000fc60007f1e0ff */
[----:B------:R-:W-:Y:S02]  /*8ac0*/  VIADD R59, R69, UR4 ;  /* 0x00000004453b7c36 */ /* 0x000fe40008000000 */
[----:B------:R-:W-:Y:S02]  /*8ad0*/  IMAD.X R67, RZ, RZ, RZ, P2 ;  /* 0x000000ffff437224 */ /* 0x000fe400010e06ff */
[----:B------:R-:W-:Y:S01]  /*8ae0*/  VIADD R80, R83, UR26 ;  /* 0x0000001a53507c36 */ /* 0x000fe20008000000 */
[----:B------:R-:W-:Y:S01]  /*8af0*/  IADD3 R78, P2, PT, R59, R82, RZ ;  /* 0x000000523b4e7210 */ /* 0x000fe20007f5e0ff */
[----:B------:R-:W-:Y:S02]  /*8b00*/  IMAD.X R69, RZ, RZ, RZ, P0 ;  /* 0x000000ffff457224 */ /* 0x000fe400000e06ff */
[----:B------:R-:W-:Y:S02]  /*8b10*/  HFMA2 R83, -RZ, RZ, 0, 0 ;  /* 0x00000000ff537431 */ /* 0x000fe400000001ff */
[----:B------:R-:W-:Y:S01]  /*8b20*/  IMAD.WIDE.U32 R66, R35, R79, R66 ;  /* 0x0000004f23427225 */ /* 0x000fe200078e0042 */
[----:B------:R-:W-:-:S02]  /*8b30*/  IADD3 R80, P0, PT, R80, R81, RZ ;  /* 0x0000005150507210 */ /* 0x000fc40007f1e0ff */
[----:B------:R-:W-:Y:S01]  /*8b40*/  IADD3.X R79, PT, PT, RZ, RZ, RZ, P2, !PT ;  /* 0x000000ffff4f7210 */ /* 0x000fe200017fe4ff */
[----:B------:R-:W-:-:S04]  /*8b50*/  IMAD.WIDE.U32 R68, R77, R49, R68 ;  /* 0x000000314d447225 */ /* 0x000fc800078e0044 */
[----:B------:R-:W-:Y:S02]  /*8b60*/  IMAD.IADD R59, R42, 0x1, R67 ;  /* 0x000000012a3b7824 */ /* 0x000fe400078e0243 */
        /* <DEDUP_REMOVED lines=9> */
[----:B------:R-:W-:Y:S01]  /*8c00*/  IMAD.X R79, RZ, RZ, RZ, P2 ;  /* 0x000000ffff4f7224 */ /* 0x000fe200010e06ff */
[----:B------:R-:W-:Y:S01]  /*8c10*/  IADD3 R80, P0, PT, R51, R80, RZ ;  /* 0x0000005033507210 */ /* 0x000fe20007f1e0ff */
[----:B------:R-:W-:-:S04]  /*8c20*/  IMAD.WIDE.U32 R68, R35, R72, R68 ;  /* 0x0000004823447225 */ /* 0x000fc800078e0044 */
[----:B------:R-:W-:Y:S01]  /*8c30*/  IMAD.X R81, RZ, RZ, RZ, P0 ;  /* 0x000000ffff517224 */ /* 0x000fe200000e06ff */
[----:B------:R-:W-:Y:S01]  /*8c40*/  IADD3 R51, PT, PT, R54, R69, RZ ;  /* 0x0000004536337210 */ /* 0x000fe20007ffe0ff */
[----:B------:R-:W-:-:S04]  /*8c50*/  IMAD.WIDE.U32 R84, R56, R49, R78 ;  /* 0x0000003138547225 */ /* 0x000fc800078e004e */
[----:B------:R-:W-:Y:S01]  /*8c60*/  IMAD.WIDE.U32 R80, R39, R47, R80 ;  /* 0x0000002f27507225 */ /* 0x000fe200078e0050 */
[----:B------:R-:W-:-:S03]  /*8c70*/  IADD3 R84, P0, PT, R51, R84, RZ ;  /* 0x0000005433547210 */ /* 0x000fc60007f1e0ff */
[----:B------:R-:W-:Y:S01]  /*8c80*/  VIADD R59, R85, UR5 ;  /* 0x00000005553b7c36 */ /* 0x000fe20008000000 */
[----:B------:R-:W-:Y:S01]  /*8c90*/  IADD3 R76, PT, PT, R81, UR4, RZ ;  /* 0x00000004514c7c10 */ /* 0x000fe2000fffe0ff */
[----:B------:R-:W-:Y:S02]  /*8ca0*/  IMAD.MOV.U32 R82, RZ, RZ, R52 ;  /* 0x000000ffff527224 */ /* 0x000fe400078e0034 */
[----:B------:R-:W-:Y:S01]  /*8cb0*/  IMAD.X R85, RZ, RZ, RZ, P0 ;  /* 0x000000ffff557224 */ /* 0x000fe200000e06ff */
[----:B------:R-:W-:Y:S01]  /*8cc0*/  IADD3 R80, P2, PT, R59, R80, RZ ;  /* 0x000000503b507210 */ /* 0x000fe20007f5e0ff */
[----:B------:R-:W-:Y:S01]  /*8cd0*/  IMAD.WIDE.U32 R82, R66, 0x3d1, R82 ;  /* 0x000003d142527825 */ /* 0x000fe200078e0052 */
[----:B------:R-:W-:-:S03]  /*8ce0*/  IADD3 R76, P0, PT, R76, R61, RZ ;  /* 0x0000003d4c4c7210 */ /* 0x000fc60007f1e0ff */
[----:B------:R-:W-:Y:S02]  /*8cf0*/  VIADD R78, R83, UR24 ;  /* 0x00000018534e7c36 */ /* 0x000fe40008000000 */
[----:B------:R-:W-:Y:S02]  /*8d00*/  IMAD.MOV.U32 R79, RZ, RZ, RZ ;  /* 0x000000ffff4f7224 */ /* 0x000fe400078e00ff */
[----:B------:R-:W-:Y:S02]  /*8d10*/  IMAD.X R81, RZ, RZ, RZ, P2 ;  /* 0x000000ffff517224 */ /* 0x000fe400010e06ff */
        /* <DEDUP_REMOVED lines=9> */
[----:B------:R-:W-:Y:S02]  /*8db0*/  VIADD R47, R81, UR5 ;  /* 0x00000005512f7c36 */ /* 0x000fe40008000000 */
[----:B------:R-:W-:Y:S01]  /*8dc0*/  IMAD.MOV.U32 R79, RZ, RZ, RZ ;  /* 0x000000ffff4f7224 */ /* 0x000fe200078e00ff */
[----:B------:R-:W-:Y:S01]  /*8dd0*/  IADD3.X R81, PT, PT, RZ, RZ, RZ, P2, !PT ;  /* 0x000000ffff517210 */ /* 0x000fe200017fe4ff */
[----:B------:R-:W-:Y:S01]  /*8de0*/  VIADD R77, R77, UR4 ;  /* 0x000000044d4d7c36 */ /* 0x000fe20008000000 */
[----:B------:R-:W-:Y:S01]  /*8df0*/  IADD3 R40, P0, PT, R47, R76, RZ ;  /* 0x0000004c2f287210 */ /* 0x000fe20007f1e0ff */
[----:B------:R-:W-:-:S04]  /*8e00*/  IMAD.WIDE.U32 R78, R84, 0x3d1, R78 ;  /* 0x000003d1544e7825 */ /* 0x000fc800078e004e */
[----:B------:R-:W-:Y:S01]  /*8e10*/  IMAD.X R41, RZ, RZ, RZ, P0 ;  /* 0x000000ffff297224 */ /* 0x000fe200000e06ff */
[----:B------:R-:W-:Y:S01]  /*8e20*/  IADD3 R51, P0, PT, R50, R78, RZ ;  /* 0x0000004e32337210 */ /* 0x000fe20007f1e0ff */
[----:B------:R-:W-:-:S03]  /*8e30*/  IMAD.WIDE.U32 R80, R35, R56, R80 ;  /* 0x0000003823507225 */ /* 0x000fc600078e0050 */
[----:B------:R-:W-:Y:S01]  /*8e40*/  IADD3.X R78, PT, PT, R79, UR24, RZ, P0, !PT ;  /* 0x000000184f4e7c10 */ /* 0x000fe200087fe4ff */
[----:B------:R-:W-:Y:S01]  /*8e50*/  IMAD.WIDE.U32 R40, R39, R49, R40 ;  /* 0x0000003127287225 */ /* 0x000fe200078e0028 */
[----:B------:R-:W-:Y:S02]  /*8e60*/  IADD3 R47, PT, PT, R38, R81, RZ ;  /* 0x00000051262f7210 */ /* 0x000fe40007ffe0ff */
[----:B------:R-:W-:Y:S01]  /*8e70*/  MOV R79, RZ ;  /* 0x000000ff004f7202 */ /* 0x000fe20000000f00 */
[----:B------:R-:W-:Y:S01]  /*8e80*/  VIADD R46, R41, UR5 ;  /* 0x00000005292e7c36 */ /* 0x000fe20008000000 */
[----:B------:R-:W-:Y:S01]  /*8e90*/  IADD3 R40, P0, PT, R47, R40, RZ ;  /* 0x000000282f287210 */ /* 0x000fe20007f1e0ff */
[----:B------:R-:W-:-:S04]  /*8ea0*/  IMAD.WIDE.U32 R78, R80, 0x3d1, R78 ;  /* 0x000003d1504e7825 */ /* 0x000fc800078e004e */
[----:B------:R-:W-:Y:S01]  /*8eb0*/  IMAD.X R41, RZ, RZ, RZ, P0 ;  /* 0x000000ffff297224 */ /* 0x000fe200000e06ff */
[----:B------:R-:W-:Y:S02]  /*8ec0*/  IADD3 R46, P0, PT, R46, R77, RZ ;  /* 0x0000004d2e2e7210 */ /* 0x000fe40007f1e0ff */
[----:B------:R-:W-:Y:S01]  /*8ed0*/  IADD3 R58, P2, PT, R58, R78, RZ ;  /* 0x0000004e3a3a7210 */ /* 0x000fe20007f5e0ff */
[----:B------:R-:W-:-:S03]  /*8ee0*/  IMAD.WIDE.U32 R40, R35, R45, R40 ;  /* 0x0000002d23287225 */ /* 0x000fc600078e0028 */
[----:B------:R-:W-:Y:S01]  /*8ef0*/  IADD3.X R78, PT, PT, R79, UR4, RZ, P2, !PT ;  /* 0x000000044f4e7c10 */ /* 0x000fe200097fe4ff */
[----:B------:R-:W-:Y:S01]  /*8f00*/  IMAD.X R47, RZ, RZ, RZ, P0 ;  /* 0x000000ffff2f7224 */ /* 0x000fe200000e06ff */
[----:B------:R-:W-:Y:S01]  /*8f10*/  IADD3 R66, P0, PT, R59, R66, RZ ;  /* 0x000000423b427210 */ /* 0x000fe20007f1e0ff */
[----:B------:R-:W-:Y:S01]  /*8f20*/  IMAD.MOV.U32 R79, RZ, RZ, RZ ;  /* 0x000000ffff4f7224 */ /* 0x000fe200078e00ff */
[----:B------:R-:W-:Y:S01]  /*8f30*/  IADD3 R41, PT, PT, R31, R41, RZ ;  /* 0x000000291f297210 */ /* 0x000fe20007ffe0ff */
[----:B------:R-:W-:-:S04]  /*8f40*/  IMAD.WIDE.U32 R46, R36, R49, R46 ;  /* 0x00000031242e7225 */ /* 0x000fc800078e002e */
[----:B------:R-:W-:Y:S01]  /*8f50*/  IMAD.X R31, RZ, RZ, RZ, P0 ;  /* 0x000000ffff1f7224 */ /* 0x000fe200000e06ff */
[----:B------:R-:W-:Y:S01]  /*8f60*/  IADD3 R50, P0, PT, R41, R46, RZ ;  /* 0x0000002e29327210 */ /* 0x000fe20007f1e0ff */
[----:B------:R-:W-:-:S03]  /*8f70*/  IMAD.WIDE.U32 R78, R40, 0x3d1, R78 ;  /* 0x000003d1284e7825 */ /* 0x000fc600078e004e */
[----:B------:R-:W-:Y:S01]  /*8f80*/  IADD3 R68, P2, P3, R51, R68, R31 ;  /* 0x0000004433447210 */ /* 0x000fe20007b5e01f */
[----:B------:R-:W-:Y:S01]  /*8f90*/  VIADD R47, R47, UR5 ;  /* 0x000000052f2f7c36 */ /* 0x000fe20008000000 */
[----:B------:R-:W-:Y:S01]  /*8fa0*/  IADD3.X R51, PT, PT, RZ, RZ, RZ, P0, !PT ;  /* 0x000000ffff337210 */ /* 0x000fe200007fe4ff */
[----:B------:R-:W-:Y:S01]  /*8fb0*/  IMAD.MOV.U32 R49, RZ, RZ, RZ ;  /* 0x000000ffff317224 */ /* 0x000fe200078e00ff */
[----:B------:R-:W-:Y:S02]  /*8fc0*/  IADD3 R48, P0, PT, R48, R78, RZ ;  /* 0x0000004e30307210 */ /* 0x000fe40007f1e0ff */
[----:B------:R-:W-:Y:S01]  /*8fd0*/  IADD3.X R85, PT, PT, RZ, RZ, RZ, P2, P3 ;  /* 0x000000ffff557210 */ /* 0x000fe200017e64ff */
[----:B------:R-:W-:Y:S01]  /*8fe0*/  IMAD.WIDE.U32 R38, R35, R39, R50 ;  /* 0x0000002723267225 */ /* 0x000fe200078e0032 */
[----:B------:R-:W-:-:S03]  /*8ff0*/  IADD3.X R78, PT, PT, R79, UR4, RZ, P0, !PT ;  /* 0x000000044f4e7c10 */ /* 0x000fc600087fe4ff */
[----:B------:R-:W-:Y:S01]  /*9000*/  HFMA2 R79, -RZ, RZ, 0, 0 ;  /* 0x00000000ff4f7431 */ /* 0x000fe200000001ff */
[----:B------:R-:W-:Y:S01]  /*9010*/  IADD3 R85, P2, P3, R58, R84, R85 ;  /* 0x000000543a557210 */ /* 0x000fe20007b5e055 */
[----:B------:R-:W-:-:S03]  /*9020*/  IMAD.IADD R32, R32, 0x1, R39 ;  /* 0x0000000120207824 */ /* 0x000fc600078e0227 */
[----:B------:R-:W-:Y:S02]  /*9030*/  IADD3.X R31, PT, PT, RZ, RZ, RZ, P2, P3 ;  /* 0x000000ffff1f7210 */ /* 0x000fe400017e64ff */
[----:B------:R-:W-:Y:S01]  /*9040*/  IADD3 R46, P0, PT, R32, R47, RZ ;  /* 0x0000002f202e7210 */ /* 0x000fe20007f1e0ff */
[----:B------:R-:W-:-:S04]  /*9050*/  IMAD.WIDE.U32 R78, R38, 0x3d1, R78 ;  /* 0x000003d1264e7825 */ /* 0x000fc800078e004e */
[----:B------:R-:W-:Y:S01]  /*9060*/  IMAD.X R47, RZ, RZ, RZ, P0 ;  /* 0x000000ffff2f7224 */ /* 0x000fe200000e06ff */
[----:B------:R-:W-:Y:S02]  /*9070*/  IADD3 R60, P2, PT, R60, R78, RZ ;  /* 0x0000004e3c3c7210 */ /* 0x000fe40007f5e0ff */
[----:B------:R-:W-:Y:S01]  /*9080*/  IADD3 R80, P0, P3, R48, R80, R31 ;  /* 0x0000005030507210 */ /* 0x000fe20007b1e01f */
[----:B------:R-:W-:Y:S01]  /*9090*/  IMAD.WIDE.U32 R46, R35, R36, R46 ;  /* 0x00000024232e7225 */ /* 0x000fe200078e002e */
[----:B------:R-:W-:Y:S02]  /*90a0*/  IADD3.X R48, PT, PT, R79, UR4, RZ, P2, !PT ;  /* 0x000000044f307c10 */ /* 0x000fe400097fe4ff */
[----:B------:R-:W-:Y:S02]  /*90b0*/  IADD3.X R41, PT, PT, RZ, RZ, RZ, P0, P3 ;  /* 0x000000ffff297210 */ /* 0x000fe400007e64ff */
[----:B------:R-:W-:Y:S01]  /*90c0*/  IADD3 R35, PT, PT, R33, R47, RZ ;  /* 0x0000002f21237210 */ /* 0x000fe20007ffe0ff */
[----:B------:R-:W-:Y:S01]  /*90d0*/  IMAD.WIDE.U32 R48, R46, 0x3d1, R48 ;  /* 0x000003d12e307825 */ /* 0x000fe200078e0030 */
[----:B------:R-:W-:-:S02]  /*90e0*/  IADD3 R41, P2, P3, R60, R40, R41 ;  /* 0x000000283c297210 */ /* 0x000fc40007b5e029 */
[----:B------:R-:W-:Y:S01]  /*90f0*/  SHF.L.U32 R36, R13, 0x3, RZ ;  /* 0x000000030d247819 */ /* 0x000fe200000006ff */
[----:B------:R-:W-:Y:S01]  /*9100*/  IMAD.MOV.U32 R33, RZ, RZ, RZ ;  /* 0x000000ffff217224 */ /* 0x000fe200078e00ff */
[----:B------:R-:W-:Y:S02]  /*9110*/  IADD3 R62, P0, PT, R62, R48, RZ ;  /* 0x000000303e3e7210 */ /* 0x000fe40007f1e0ff */
[----:B------:R-:W-:Y:S02]  /*9120*/  IADD3.X R31, PT, PT, RZ, RZ, RZ, P2, P3 ;  /* 0x000000ffff1f7210 */ /* 0x000fe400017e64ff */
[----:B------:R-:W-:Y:S02]  /*9130*/  IADD3.X R32, PT, PT, R49, UR4, RZ, P0, !PT ;  /* 0x0000000431207c10 */ /* 0x000fe400087fe4ff */
[----:B------:R-:W-:-:S03]  /*9140*/  IADD3 R31, P0, P2, R62, R38, R31 ;  /* 0x000000263e1f7210 */ /* 0x000fc60007a1e01f */
[----:B------:R-:W-:Y:S01]  /*9150*/  IMAD.WIDE.U32 R32, R35, 0x3d1, R32 ;  /* 0x000003d123207825 */ /* 0x000fe200078e0020 */
[----:B------:R-:W-:Y:S02]  /*9160*/  IADD3.X R77, PT, PT, RZ, RZ, RZ, P0, P2 ;  /* 0x000000ffff4d7210 */ /* 0x000fe400007e44ff */
[----:B------:R-:W-:Y:S02]  /*9170*/  SHF.R.U64 R35, R30, 0x1d, R37 ;  /* 0x0000001d1e237819 */ /* 0x000fe40000001225 */
[----:B------:R-:W-:Y:S01]  /*9180*/  IADD3 R64, P0, PT, R64, R32, RZ ;  /* 0x0000002040407210 */ /* 0x000fe20007f1e0ff */
[----:B------:R-:W-:Y:S01]  /*9190*/  IMAD.SHL.U32 R32, R34, 0x8, RZ ;  /* 0x0000000822207824 */ /* 0x000fe200078e00ff */
[----:B------:R-:W-:Y:S02]  /*91a0*/  LOP3.LUT R35, R35, 0x7, RZ, 0xc0, !PT ;  /* 0x0000000723237812 */ /* 0x000fe400078ec0ff */
[----:B------:R-:W-:Y:S02]  /*91b0*/  IADD3 R77, P2, P3, R64, R46, R77 ;  /* 0x0000002e404d7210 */ /* 0x000fe40007b5e04d */
[----:B------:R-:W-:Y:S01]  /*91c0*/  IADD3.X R38, PT, PT, R33, UR4, RZ, P0, !PT ;  /* 0x0000000421267c10 */ /* 0x000fe200087fe4ff */
[----:B------:R-:W-:Y:S01]  /*91d0*/  IMAD.MOV.U32 R33, RZ, RZ, RZ ;  /* 0x000000ffff217224 */ /* 0x000fe200078e00ff */
[----:B------:R-:W-:-:S02]  /*91e0*/  ISETP.NE.AND P0, PT, R77, -0x1, PT ;  /* 0xffffffff4d00780c */ /* 0x000fc40003f05270 */
[----:B------:R-:W-:Y:S02]  /*91f0*/  LOP3.LUT R32, R32, 0xfffffff8, RZ, 0xc0, !PT ;  /* 0xfffffff820207812 */ /* 0x000fe400078ec0ff */
[----:B------:R-:W-:Y:S02]  /*9200*/  LOP3.LUT R37, R34, 0xe0000000, RZ, 0xc0, !PT ;  /* 0xe000000022257812 */ /* 0x000fe400078ec0ff */
[----:B------:R-:W-:Y:S01]  /*9210*/  IADD3.X R81, PT, PT, RZ, RZ, RZ, P2, P3 ;  /* 0x000000ffff517210 */ /* 0x000fe200017e64ff */
[----:B------:R-:W-:Y:S01]  /*9220*/  IMAD.WIDE.U32 R32, R35, 0x3d1, R32 ;  /* 0x000003d123207825 */ /* 0x000fe200078e0020 */
[----:B------:R-:W-:Y:S02]  /*9230*/  SHF.R.U64 R37, R37, 0x1d, RZ ;  /* 0x0000001d25257819 */ /* 0x000fe400000012ff */
[----:B------:R-:W-:-:S03]  /*9240*/  IADD3 R81, PT, PT, R82, R81, R38 ;  /* 0x0000005152517210 */ /* 0x000fc60007ffe026 */
[----:B------:R-:W-:Y:S05]  /*9250*/  @P0 BRA `(.L_x_24) ;  /* 0x0000000000500947 */ /* 0x000fea0003800000 */
[----:B------:R-:W-:Y:S01]  /*9260*/  LOP3.LUT R34, R80, R31, R41, 0x80, !PT ;  /* 0x0000001f50227212 */ /* 0x000fe200078e8029 */
[----:B------:R-:W-:-:S03]  /*9270*/  IMAD.MOV.U32 R77, RZ, RZ, -0x1 ;  /* 0xffffffffff4d7424 */ /* 0x000fc600078e00ff */
[----:B------:R-:W-:-:S04]  /*9280*/  LOP3.LUT R34, R68, R34, R85, 0x80, !PT ;  /* 0x0000002244227212 */ /* 0x000fc800078e8055 */
[----:B------:R-:W-:-:S13]  /*9290*/  ISETP.NE.AND P0, PT, R34, -0x1, PT ;  /* 0xffffffff2200780c */ /* 0x000fda0003f05270 */
[----:B------:R-:W-:Y:S05]  /*92a0*/  @P0 BRA `(.L_x_24) ;  /* 0x00000000003c0947 */ /* 0x000fea0003800000 */
[----:B------:R-:W-:-:S04]  /*92b0*/  ISETP.GE.U32.AND P0, PT, R81, -0x3d1, PT ;  /* 0xfffffc2f5100780c */ /* 0x000fc80003f06070 */
[----:B------:R-:W-:-:S04]  /*92c0*/  ISETP.NE.OR P0, PT, R66, -0x2, !P0 ;  /* 0xfffffffe4200780c */ /* 0x000fc80004705670 */
[----:B------:R-:W-:-:S13]  /*92d0*/  ISETP.NE.AND P0, PT, R66, -0x1, P0 ;  /* 0xffffffff4200780c */ /* 0x000fda0000705270 */
[----:B------:R-:W-:-:S04]  /*92e0*/  @!P0 IADD3 R81, P2, PT, R81, 0x3d1, RZ ;  /* 0x000003d151518810 */ /* 0x000fc80007f5e0ff */
[----:B------:R-:W-:-:S04]  /*92f0*/  @!P0 IADD3.X R34, PT, PT, RZ, -0x1, RZ, P2, !PT ;  /* 0xffffffffff228810 */ /* 0x000fc800017fe4ff */
[--C-:B------:R-:W-:Y:S02]  /*9300*/  @!P0 SHF.R.S32.HI R39, RZ, 0x1f, R34.reuse ;  /* 0x0000001fff278819 */ /* 0x100fe40000011422 */
[----:B------:R-:W-:Y:S02]  /*9310*/  @!P0 SHF.R.S32.HI R34, RZ, 0x1f, R34 ;  /* 0x0000001fff228819 */ /* 0x000fe40000011422 */
[----:B------:R-:W-:-:S04]  /*9320*/  @!P0 IADD3 R66, P2, P3, R39, 0x2, R66 ;  /* 0x0000000227428810 */ /* 0x000fc80007b5e042 */
[----:B------:R-:W-:-:S04]  /*9330*/  @!P0 IADD3.X R34, PT, PT, R34, -0x1, RZ, P2, P3 ;  /* 0xffffffff22228810 */ /* 0x000fc800017e64ff */
[----:B------:R-:W-:-:S04]  /*9340*/  @!P0 SHF.R.S32.HI R31, RZ, 0x1f, R34 ;  /* 0x0000001fff1f8819 */ /* 0x000fc80000011422 */
[----:B------:R-:W-:Y:S01]  /*9350*/  @!P0 MOV R80, R31 ;  /* 0x0000001f00508202 */ /* 0x000fe20000000f00 */
[--C-:B------:R-:W-:Y:S02]  /*9360*/  @!P0 IMAD.MOV.U32 R77, RZ, RZ, R31.reuse ;  /* 0x000000ffff4d8224 */ /* 0x100fe400078e001f */
[--C-:B------:R-:W-:Y:S02]  /*9370*/  @!P0 IMAD.MOV.U32 R41, RZ, RZ, R31.reuse ;  /* 0x000000ffff298224 */ /* 0x100fe400078e001f */
[--C-:B------:R-:W-:Y:S02]  /*9380*/  @!P0 IMAD.MOV.U32 R85, RZ, RZ, R31.reuse ;  /* 0x000000ffff558224 */ /* 0x100fe400078e001f */
[----:B------:R-:W-:-:S07]  /*9390*/  @!P0 IMAD.MOV.U32 R68, RZ, RZ, R31 ;  /* 0x000000ffff448224 */ /* 0x000fce00078e001f */
.L_x_24:
[----:B------:R-:W-:Y:S05]  /*93a0*/  BSYNC.RECONVERGENT B1 ;  /* 0x0000000000017941 */ /* 0x000fea0003800200 */
.L_x_23:
[----:B------:R-:W-:Y:S01]  /*93b0*/  UMOV UR4, URZ ;  /* 0x000000ff00047c82 */ /* 0x000fe20008000000 */
[----:B------:R-:W-:Y:S01]  /*93c0*/  LOP3.LUT R34, R36, R37, RZ, 0xfc, !PT ;  /* 0x0000002524227212 */ /* 0x000fe200078efcff */
[----:B------:R-:W-:Y:S01]  /*93d0*/  IMAD.MOV.U32 R37, RZ, RZ, RZ ;  /* 0x000000ffff257224 */ /* 0x000fe200078e00ff */
[----:B------:R-:W-:Y:S01]  /*93e0*/  IADD3 R79, PT, PT, R33, UR4, RZ ;  /* 0x00000004214f7c10 */ /* 0x000fe2000fffe0ff */
[----:B------:R-:W-:Y:S01]  /*93f0*/  IMAD.MOV.U32 R47, RZ, RZ, RZ ;  /* 0x000000ffff2f7224 */ /* 0x000fe200078e00ff */
[----:B------:R-:W-:Y:S01]  /*9400*/  SHF.R.U64 R33, R13, 0x1d, R14 ;  /* 0x0000001d0d217819 */ /* 0x000fe2000000120e */
[----:B------:R-:W-:Y:S01]  /*9410*/  IMAD.SHL.U32 R14, R15, 0x8, RZ ;  /* 0x000000080f0e7824 */ /* 0x000fe200078e00ff */
[----:B------:R-:W-:Y:S01]  /*9420*/  IADD3 R79, P0, PT, R79, R34, RZ ;  /* 0x000000224f4f7210 */ /* 0x000fe20007f1e0ff */
[----:B------:R-:W-:Y:S01]  /*9430*/  BSSY.RECONVERGENT B1, `(.L_x_25) ;  /* 0x0000054000017945 */ /* 0x000fe20003800200 */
[----:B------:R-:W-:Y:S02]  /*9440*/  SHF.R.U64 R13, R15, 0x1d, R16 ;  /* 0x0000001d0f0d7819 */ /* 0x000fe40000001210 */
[----:B------:R-:W-:Y:S01]  /*9450*/  LOP3.LUT R15, R14, 0x7, R33, 0xf8, !PT ;  /* 0x000000070e0f7812 */ /* 0x000fe200078ef821 */
[----:B------:R-:W-:Y:S01]  /*9460*/  IMAD.X R14, RZ, RZ, RZ, P0 ;  /* 0x000000ffff0e7224 */ /* 0x000fe200000e06ff */
[----:B------:R-:W-:Y:S01]  /*9470*/  IADD3 R79, P2, PT, R79, R35, RZ ;  /* 0x000000234f4f7210 */ /* 0x000fe20007f5e0ff */
[----:B------:R-:W-:Y:S01]  /*9480*/  IMAD.MOV.U32 R35, RZ, RZ, RZ ;  /* 0x000000ffff237224 */ /* 0x000fe200078e00ff */
[----:B------:R-:W-:-:S02]  /*9490*/  SHF.L.U32 R34, R17, 0x3, RZ ;  /* 0x0000000311227819 */ /* 0x000fc400000006ff */
[----:B------:R-:W-:Y:S01]  /*94a0*/  IADD3 R14, P0, PT, R14, R15, RZ ;  /* 0x0000000f0e0e7210 */ /* 0x000fe20007f1e0ff */
[----:B------:R-:W-:Y:S01]  /*94b0*/  IMAD.X R33, RZ, RZ, RZ, P2 ;  /* 0x000000ffff217224 */ /* 0x000fe200010e06ff */
[----:B------:R-:W-:Y:S02]  /*94c0*/  LOP3.LUT R34, R34, 0x7, R13, 0xf8, !PT ;  /* 0x0000000722227812 */ /* 0x000fe400078ef80d */
[----:B------:R-:W-:Y:S01]  /*94d0*/  LOP3.LUT R16, R17, 0xe0000000, RZ, 0xc0, !PT ;  /* 0xe000000011107812 */ /* 0x000fe200078ec0ff */
[----:B------:R-:W-:Y:S01]  /*94e0*/  IMAD.X R13, RZ, RZ, RZ, P0 ;  /* 0x000000ffff0d7224 */ /* 0x000fe200000e06ff */
[----:B------:R-:W-:Y:S01]  /*94f0*/  IADD3 R33, P2, PT, R33, R14, RZ ;  /* 0x0000000e21217210 */ /* 0x000fe20007f5e0ff */
[----:B------:R-:W-:Y:S01]  /*9500*/  IMAD.MOV.U32 R17, RZ, RZ, RZ ;  /* 0x000000ffff117224 */ /* 0x000fe200078e00ff */
[----:B------:R-:W-:Y:S02]  /*9510*/  SHF.L.U32 R15, R18, 0x3, RZ ;  /* 0x00000003120f7819 */ /* 0x000fe400000006ff */
[----:B------:R-:W-:Y:S01]  /*9520*/  SHF.R.U64 R16, R16, 0x1d, RZ ;  /* 0x0000001d10107819 */ /* 0x000fe200000012ff */
[----:B------:R-:W-:Y:S01]  /*9530*/  IMAD.X R76, RZ, RZ, RZ, P2 ;  /* 0x000000ffff4c7224 */ /* 0x000fe200010e06ff */
[----:B------:R-:W-:-:S02]  /*9540*/  IADD3 R13, P0, PT, R13, R34, RZ ;  /* 0x000000220d0d7210 */ /* 0x000fc40007f1e0ff */
[----:B------:R-:W-:Y:S02]  /*9550*/  LOP3.LUT R15, R15, R16, RZ, 0xfc, !PT ;  /* 0x000000100f0f7212 */ /* 0x000fe400078efcff */
[----:B------:R-:W-:Y:S01]  /*9560*/  IADD3 R76, P2, PT, R76, R13, RZ ;  /* 0x0000000d4c4c7210 */ /* 0x000fe20007f5e0ff */
[----:B------:R-:W-:Y:S01]  /*9570*/  IMAD.X R16, RZ, RZ, RZ, P0 ;  /* 0x000000ffff107224 */ /* 0x000fe200000e06ff */
[----:B------:R-:W-:Y:S02]  /*9580*/  SHF.R.U64 R19, R18, 0x1d, R19 ;  /* 0x0000001d12137819 */ /* 0x000fe40000001213 */
[----:B------:R-:W-:Y:S01]  /*9590*/  SHF.L.U32 R14, R26, 0x3, RZ ;  /* 0x000000031a0e7819 */ /* 0x000fe200000006ff */
[----:B------:R-:W-:Y:S01]  /*95a0*/  IMAD.X R13, RZ, RZ, RZ, P2 ;  /* 0x000000ffff0d7224 */ /* 0x000fe200010e06ff */
[----:B------:R-:W-:Y:S02]  /*95b0*/  IADD3 R16, P0, PT, R16, R15, RZ ;  /* 0x0000000f10107210 */ /* 0x000fe40007f1e0ff */
[----:B------:R-:W-:Y:S01]  /*95c0*/  SHF.R.U64 R18, R26, 0x1d, R27 ;  /* 0x0000001d1a127819 */ /* 0x000fe2000000121b */
[----:B------:R-:W-:Y:S01]  /*95d0*/  IMAD.SHL.U32 R27, R29, 0x8, RZ ;  /* 0x000000081d1b7824 */ /* 0x000fe200078e00ff */
[----:B------:R-:W-:Y:S01]  /*95e0*/  LOP3.LUT R26, R14, 0x7, R19, 0xf8, !PT ;  /* 0x000000070e1a7812 */ /* 0x000fe200078ef813 */
[----:B------:R-:W-:Y:S01]  /*95f0*/  IMAD.WIDE.U32 R14, R9, 0x2, RZ ;  /* 0x00000002090e7825 */ /* 0x000fe200078e00ff */
[----:B------:R-:W-:-:S02]  /*9600*/  IADD3.X R19, PT, PT, RZ, RZ, RZ, P0, !PT ;  /* 0x000000ffff137210 */ /* 0x000fc400007fe4ff */
[----:B------:R-:W-:Y:S01]  /*9610*/  IADD3 R13, P2, PT, R13, R16, RZ ;  /* 0x000000100d0d7210 */ /* 0x000fe20007f5e0ff */
[----:B------:R-:W-:Y:S01]  /*9620*/  IMAD.MOV.U32 R16, RZ, RZ, R15 ;  /* 0x000000ffff107224 */ /* 0x000fe200078e000f */
[----:B------:R-:W-:Y:S02]  /*9630*/  IADD3 R19, P0, PT, R19, R26, RZ ;  /* 0x0000001a13137210 */ /* 0x000fe40007f1e0ff */
[----:B------:R-:W-:Y:S01]  /*9640*/  LOP3.LUT R27, R27, 0x7, R18, 0xf8, !PT ;  /* 0x000000071b1b7812 */ /* 0x000fe200078ef812 */
[----:B------:R-:W-:Y:S01]  /*9650*/  IMAD.WIDE.U32 R8, R8, 0x2, R16 ;  /* 0x0000000208087825 */ /* 0x000fe200078e0010 */
[----:B------:R-:W-:Y:S02]  /*9660*/  IADD3.X R18, PT, PT, RZ, RZ, RZ, P2, !PT ;  /* 0x000000ffff127210 */ /* 0x000fe400017fe4ff */
[----:B------:R-:W-:Y:S01]  /*9670*/  SHF.R.U64 R29, R29, 0x1d, R28 ;  /* 0x0000001d1d1d7819 */ /* 0x000fe2000000121c */
[----:B------:R-:W-:Y:S01]  /*9680*/  IMAD.X R26, RZ, RZ, RZ, P0 ;  /* 0x000000ffff1a7224 */ /* 0x000fe200000e06ff */
[----:B------:R-:W-:Y:S01]  /*9690*/  IADD3 R18, P2, PT, R18, R19, RZ ;  /* 0x0000001312127210 */ /* 0x000fe20007f5e0ff */
[----:B------:R-:W-:Y:S01]  /*96a0*/  IMAD.SHL.U32 R28, R30, 0x8, RZ ;  /* 0x000000081e1c7824 */ /* 0x000fe200078e00ff */
[----:B------:R-:W-:-:S02]  /*96b0*/  MOV R16, R9 ;  /* 0x0000000900107202 */ /* 0x000fc40000000f00 */
[----:B------:R-:W-:Y:S01]  /*96c0*/  IADD3 R19, P0, PT, R26, R27, RZ ;  /* 0x0000001b1a137210 */ /* 0x000fe20007f1e0ff */
[----:B------:R-:W-:Y:S01]  /*96d0*/  IMAD.X R26, RZ, RZ, RZ, P2 ;  /* 0x000000ffff1a7224 */ /* 0x000fe200010e06ff */
[----:B------:R-:W-:Y:S01]  /*96e0*/  LOP3.LUT R28, R28, 0x7, R29, 0xf8, !PT ;  /* 0x000000071c1c7812 */ /* 0x000fe200078ef81d */
[----:B------:R-:W-:Y:S01]  /*96f0*/  IMAD.WIDE.U32 R16, R7, 0x2, R16 ;  /* 0x0000000207107825 */ /* 0x000fe200078e0010 */
[----:B------:R-:W-:-:S03]  /*9700*/  SHF.L.U32 R46, R12, 0x1, RZ ;  /* 0x000000010c2e7819 */ /* 0x000fc600000006ff */
[----:B------:R-:W-:Y:S01]  /*9710*/  IMAD.X R7, RZ, RZ, RZ, P0 ;  /* 0x000000ffff077224 */ /* 0x000fe200000e06ff */
[----:B------:R-:W-:Y:S02]  /*9720*/  IADD3 R26, P0, PT, R26, R19, RZ ;  /* 0x000000131a1a7210 */ /* 0x000fe40007f1e0ff */
[----:B------:R-:W-:Y:S02]  /*9730*/  MOV R34, R17 ;  /* 0x0000001100227202 */ /* 0x000fe40000000f00 */
[----:B------:R-:W-:Y:S01]  /*9740*/  IADD3 R7, P2, PT, R7, R28, RZ ;  /* 0x0000001c07077210 */ /* 0x000fe20007f5e0ff */
[----:B------:R-:W-:Y:S01]  /*9750*/  IMAD.X R28, RZ, RZ, RZ, P0 ;  /* 0x000000ffff1c7224 */ /* 0x000fe200000e06ff */
[----:B------:R-:W-:Y:S01]  /*9760*/  LOP3.LUT R46, R46, 0xfffffffe, RZ, 0xc0, !PT ;  /* 0xfffffffe2e2e7812 */ /* 0x000fe200078ec0ff */
[----:B------:R-:W-:Y:S01]  /*9770*/  IMAD.WIDE.U32 R34, R6, 0x2, R34 ;  /* 0x0000000206227825 */ /* 0x000fe200078e0022 */
[----:B------:R-:W-:Y:S02]  /*9780*/  SHF.R.U64 R19, R12, 0x1f, RZ ;  /* 0x0000001f0c137819 */ /* 0x000fe400000012ff */
[----:B------:R-:W-:Y:S01]  /*9790*/  IADD3 R28, P3, PT, R28, R7, RZ ;  /* 0x000000071c1c7210 */ /* 0x000fe20007f7e0ff */
[----:B------:R-:W-:Y:S01]  /*97a0*/  IMAD.MOV.U32 R36, RZ, RZ, R35 ;  /* 0x000000ffff247224 */ /* 0x000fe200078e0023 */
[----:B------:R-:W-:Y:S01]  /*97b0*/  IADD3.X R12, PT, PT, RZ, RZ, RZ, P2, !PT ;  /* 0x000000ffff0c7210 */ /* 0x000fe200017fe4ff */
[----:B------:R-:W-:Y:S01]  /*97c0*/  IMAD.WIDE.U32 R6, R11, 0x2, RZ ;  /* 0x000000020b067825 */ /* 0x000fe200078e00ff */
[----:B------:R-:W-:-:S03]  /*97d0*/  ISETP.NE.AND P0, PT, R28, -0x1, PT ;  /* 0xffffffff1c00780c */ /* 0x000fc60003f05270 */
[----:B------:R-:W-:-:S04]  /*97e0*/  IMAD.WIDE.U32 R36, R5, 0x2, R36 ;  /* 0x0000000205247825 */ /* 0x000fc800078e0024 */
[----:B------:R-:W-:Y:S02]  /*97f0*/  IMAD.X R5, RZ, RZ, RZ, P3 ;  /* 0x000000ffff057224 */ /* 0x000fe400018e06ff */
[----:B------:R-:W-:-:S03]  /*9800*/  IMAD.WIDE.U32 R46, R37, 0x3d1, R46 ;  /* 0x000003d1252e7825 */ /* 0x000fc600078e002e */
[----:B------:R-:W-:Y:S01]  /*9810*/  IADD3 R32, PT, PT, R32, R5, R12 ;  /* 0x0000000520207210 */ /* 0x000fe20007ffe00c */
[----:B------:R-:W-:Y:S06]  /*9820*/  @P0 BRA `(.L_x_26) ;  /* 0x0000000000500947 */ /* 0x000fec0003800000 */
        /* <DEDUP_REMOVED lines=20> */
.L_x_26:
[----:B------:R-:W-:Y:S05]  /*9970*/  BSYNC.RECONVERGENT B1 ;  /* 0x0000000000017941 */ /* 0x000fea0003800200 */
.L_x_25:
[----:B------:R-:W-:Y:S01]  /*9980*/  UMOV UR4, URZ ;  /* 0x000000ff00047c82 */ /* 0x000fe20008000000 */
[----:B------:R-:W-:Y:S01]  /*9990*/  LOP3.LUT R6, R6, R19, RZ, 0xfc, !PT ;  /* 0x0000001306067212 */ /* 0x000fe200078efcff */
[----:B------:R-:W-:Y:S01]  /*99a0*/  VIADD R5, R47, UR4 ;  /* 0x000000042f057c36 */ /* 0x000fe20008000000 */
[----:B------:R-:W-:Y:S01]  /*99b0*/  BSSY.RECONVERGENT B1, `(.L_x_27) ;  /* 0x0000038000017945 */ /* 0x000fe20003800200 */
[----:B------:R-:W-:-:S03]  /*99c0*/  IMAD.WIDE.U32 R10, R10, 0x2, RZ ;  /* 0x000000020a0a7825 */ /* 0x000fc600078e00ff */
[----:B------:R-:W-:Y:S02]  /*99d0*/  IADD3 R5, P0, PT, R5, R6, RZ ;  /* 0x0000000605057210 */ /* 0x000fe40007f1e0ff */
[----:B------:R-:W-:Y:S02]  /*99e0*/  LOP3.LUT R10, R10, R7, RZ, 0xfc, !PT ;  /* 0x000000070a0a7212 */ /* 0x000fe400078efcff */
[----:B------:R-:W-:Y:S01]  /*99f0*/  IADD3 R6, P2, PT, R37, R5, RZ ;  /* 0x0000000525067210 */ /* 0x000fe20007f5e0ff */
[----:B------:R-:W-:Y:S01]  /*9a00*/  IMAD.X R7, RZ, RZ, RZ, P0 ;  /* 0x000000ffff077224 */ /* 0x000fe200000e06ff */
[----:B------:R-:W-:-:S04]  /*9a10*/  LOP3.LUT R14, R14, R11, RZ, 0xfc, !PT ;  /* 0x0000000b0e0e7212 */ /* 0x000fc800078efcff */
        /* <DEDUP_REMOVED lines=23> */
[----:B------:R-:W-:-:S04]  /*9b90*/  IADD3 R5, P3, PT, R5, R36, RZ ;  /* 0x0000002405057210 */ /* 0x000fc80007f7e0ff */
[----:B------:R-:W-:-:S04]  /*9ba0*/  LOP3.LUT R7, R12, R5, R30, 0x80, !PT ;  /* 0x000000050c077212 */ /* 0x000fc800078e801e */
[----:B------:R-:W-:-:S04]  /*9bb0*/  LOP3.LUT R7, R38, R7, R19, 0x80, !PT ;  /* 0x0000000726077212 */ /* 0x000fc800078e8013 */
[----:B------:R-:W-:-:S04]  /*9bc0*/  LOP3.LUT R7, R7, R10, RZ, 0xc0, !PT ;  /* 0x0000000a07077212 */ /* 0x000fc800078ec0ff */
[----:B------:R-:W-:Y:S02]  /*9bd0*/  ISETP.NE.AND P0, PT, R7, -0x1, PT ;  /* 0xffffffff0700780c */ /* 0x000fe40003f05270 */
[----:B------:R-:W-:-:S04]  /*9be0*/  IADD3.X R7, PT, PT, RZ, RZ, RZ, P3, !PT ;  /* 0x000000ffff077210 */ /* 0x000fc80001ffe4ff */
[----:B------:R-:W-:-:S07]  /*9bf0*/  IADD3 R46, PT, PT, R46, R7, R8 ;  /* 0x000000072e2e7210 */ /* 0x000fce0007ffe008 */
[----:B------:R-:W-:Y:S05]  /*9c00*/  @P0 BRA `(.L_x_28) ;  /* 0x0000000000480947 */ /* 0x000fea0003800000 */
[----:B------:R-:W-:Y:S02]  /*9c10*/  ISETP.GE.U32.AND P0, PT, R46, -0x3d1, PT ;  /* 0xfffffc2f2e00780c */ /* 0x000fe40003f06070 */
[C---:B------:R-:W-:Y:S02]  /*9c20*/  ISETP.NE.AND P2, PT, R6.reuse, -0x1, PT ;  /* 0xffffffff0600780c */ /* 0x040fe40003f45270 */
[----:B------:R-:W-:-:S13]  /*9c30*/  ISETP.NE.OR P0, PT, R6, -0x2, !P0 ;  /* 0xfffffffe0600780c */ /* 0x000fda0004705670 */
[----:B------:R-:W-:Y:S05]  /*9c40*/  @P0 BRA P2, `(.L_x_28) ;  /* 0x0000000000380947 */ /* 0x000fea0001000000 */
[----:B------:R-:W-:-:S05]  /*9c50*/  IADD3 R46, P0, PT, R46, 0x3d1, RZ ;  /* 0x000003d12e2e7810 */ /* 0x000fca0007f1e0ff */
[----:B------:R-:W-:-:S05]  /*9c60*/  IMAD.X R30, RZ, RZ, -0x1, P0 ;  /* 0xffffffffff1e7424 */ /* 0x000fca00000e06ff */
        /* <DEDUP_REMOVED lines=12> */
.L_x_28:
[----:B------:R-:W-:Y:S05]  /*9d30*/  BSYNC.RECONVERGENT B1 ;  /* 0x0000000000017941 */ /* 0x000fea0003800200 */
.L_x_27:
        /* <DEDUP_REMOVED lines=10> */
[----:B------:R-:W-:-:S04]  /*9de0*/  IMAD.WIDE.U32 R8, R43, R46, R8 ;  /* 0x0000002e2b087225 */ /* 0x000fc800078e0008 */
[----:B------:R-:W-:Y:S01]  /*9df0*/  VIADD R16, R9, UR4 ;  /* 0x0000000409107c36 */ /* 0x000fe20008000000 */
[----:B------:R-:W-:Y:S01]  /*9e00*/  MOV R34, R8 ;  /* 0x0000000800227202 */ /* 0x000fe20000000f00 */
[----:B------:R-:W-:Y:S02]  /*9e10*/  IMAD.MOV.U32 R37, RZ, RZ, RZ ;  /* 0x000000ffff257224 */ /* 0x000fe400078e00ff */
[----:B------:R-:W-:-:S04]  /*9e20*/  IMAD.WIDE.U32 R8, R20, R46, R16 ;  /* 0x0000002e14087225 */ /* 0x000fc800078e0010 */
[----:B------:R-:W-:-:S04]  /*9e30*/  IMAD.WIDE.U32 R34, R44, R6, R34 ;  /* 0x000000062c227225 */ /* 0x000fc800078e0022 */
[----:B------:R-:W-:Y:S01]  /*9e40*/  IMAD.MOV.U32 R11, RZ, RZ, RZ ;  /* 0x000000ffff0b7224 */ /* 0x000fe200078e00ff */
[----:B------:R-:W-:Y:S01]  /*9e50*/  IADD3 R17, PT, PT, R35, UR5, RZ ;  /* 0x0000000523117c10 */ /* 0x000fe2000fffe0ff */
[----:B------:R-:W-:-:S03]  /*9e60*/  IMAD.MOV.U32 R15, RZ, RZ, RZ ;  /* 0x000000ffff0f7224 */ /* 0x000fc600078e00ff */
[----:B------:R-:W-:Y:S01]  /*9e70*/  IADD3 R16, P0, PT, R17, R8, RZ ;  /* 0x0000000811107210 */ /* 0x000fe20007f1e0ff */
[----:B------:R-:W-:Y:S02]  /*9e80*/  VIADD R8, R9, UR4 ;  /* 0x0000000409087c36 */ /* 0x000fe40008000000 */
[----:B------:R-:W-:Y:S02]  /*9e90*/  HFMA2 R9, -RZ, RZ, 0, 0 ;  /* 0x00000000ff097431 */ /* 0x000fe400000001ff */
[----:B------:R-:W-:Y:S02]  /*9ea0*/  IMAD.X R17, RZ, RZ, RZ, P0 ;  /* 0x000000ffff117224 */ /* 0x000fe400000e06ff */
[----:B------:R-:W-:-:S04]  /*9eb0*/  IMAD.WIDE.U32 R16, R43, R6, R16 ;  /* 0x000000062b107225 */ /* 0x000fc800078e0010 */
[----:B------:R-:W-:-:S04]  /*9ec0*/  IMAD.WIDE.U32 R8, R21, R46, R8 ;  /* 0x0000002e15087225 */ /* 0x000fc800078e0008 */
[----:B------:R-:W-:Y:S02]  /*9ed0*/  VIADD R49, R17, UR5 ;  /* 0x0000000511317c36 */ /* 0x000fe40008000000 */
[----:B------:R-:W-:-:S03]  /*9ee0*/  IMAD.MOV.U32 R36, RZ, RZ, R16 ;  /* 0x000000ffff247224 */ /* 0x000fc600078e0010 */
[----:B------:R-:W-:Y:S01]  /*9ef0*/  IADD3 R48, P0, PT, R49, R8, RZ ;  /* 0x0000000831307210 */ /* 0x000fe20007f1e0ff */
[----:B------:R-:W-:Y:S01]  /*9f00*/  IMAD.WIDE.U32 R36, R44, R10, R36 ;  /* 0x0000000a2c247225 */ /* 0x000fe200078e0024 */
[----:B------:R-:W-:-:S03]  /*9f10*/  IADD3 R8, PT, PT, R9, UR4, RZ ;  /* 0x0000000409087c10 */ /* 0x000fc6000fffe0ff */
[----:B------:R-:W-:Y:S01]  /*9f20*/  IMAD.X R49, RZ, RZ, RZ, P0 ;  /* 0x000000ffff317224 */ /* 0x000fe200000e06ff */
[----:B------:R-:W-:Y:S01]  /*9f30*/  IADD3 R51, PT, PT, R37, UR24, RZ ;  /* 0x0000001825337c10 */ /* 0x000fe2000fffe0ff */
[----:B------:R-:W-:Y:S02]  /*9f40*/  IMAD.MOV.U32 R9, RZ, RZ, RZ ;  /* 0x000000ffff097224 */ /* 0x000fe400078e00ff */
[----:B------:R-:W-:-:S04]  /*9f50*/  IMAD.WIDE.U32 R16, R20, R6, R48 ;  /* 0x0000000614107225 */ /* 0x000fc800078e0030 */
[----:B------:R-:W-:Y:S01]  /*9f60*/  IMAD.WIDE.U32 R8, R22, R46, R8 ;  /* 0x0000002e16087225 */ /* 0x000fe200078e0008 */
[----:B------:R-:W-:-:S03]  /*9f70*/  IADD3 R50, P2, PT, R51, R16, RZ ;  /* 0x0000001033327210 */ /* 0x000fc60007f5e0ff */
[----:B------:R-:W-:Y:S01]  /*9f80*/  VIADD R17, R17, UR5 ;  /* 0x0000000511117c36 */ /* 0x000fe20008000000 */
[----:B------:R-:W-:-:S04]  /*9f90*/  IADD3.X R51, PT, PT, RZ, RZ, RZ, P2, !PT ;  /* 0x000000ffff337210 */ /* 0x000fc800017fe4ff */
[----:B------:R-:W-:Y:S01]  /*9fa0*/  IADD3 R16, P0, PT, R17, R8, RZ ;  /* 0x0000000811107210 */ /* 0x000fe20007f1e0ff */
[----:B------:R-:W-:-:S04]  /*9fb0*/  IMAD.WIDE.U32 R50, R43, R10, R50 ;  /* 0x0000000a2b327225 */ /* 0x000fc800078e0032 */
[----:B------:R-:W-:Y:S01]  /*9fc0*/  IMAD.X R17, RZ, RZ, RZ, P0 ;  /* 0x000000ffff117224 */ /* 0x000fe200000e06ff */
[----:B------:R-:W-:Y:S01]  /*9fd0*/  IADD3 R59, PT, PT, R51, UR24, RZ ;  /* 0x00000018333b7c10 */ /* 0x000fe2000fffe0ff */
[----:B------:R-:W-:Y:S02]  /*9fe0*/  VIADD R8, R9, UR4 ;  /* 0x0000000409087c36 */ /* 0x000fe40008000000 */
[----:B------:R-:W-:-:S04]  /*9ff0*/  IMAD.WIDE.U32 R16, R21, R6, R16 ;  /* 0x0000000615107225 */ /* 0x000fc800078e0010 */
[----:B------:R-:W-:Y:S01]  /*a000*/  IMAD.MOV.U32 R9, RZ, RZ, RZ ;  /* 0x000000ffff097224 */ /* 0x000fe200078e00ff */
[----:B------:R-:W-:Y:S01]  /*a010*/  IADD3 R58, P2, PT, R59, R16, RZ ;  /* 0x000000103b3a7210 */ /* 0x000fe20007f5e0ff */
[----:B------:R-:W-:Y:S02]  /*a020*/  VIADD R49, R17, UR5 ;  /* 0x0000000511317c36 */ /* 0x000fe40008000000 */
[----:B------:R-:W-:Y:S01]  /*a030*/  IMAD.WIDE.U32 R8, R23, R46, R8 ;  /* 0x0000002e17087225 */ /* 0x000fe200078e0008 */
[----:B------:R-:W-:-:S03]  /*a040*/  IADD3.X R59, PT, PT, RZ, RZ, RZ, P2, !PT ;  /* 0x000000ffff3b7210 */ /* 0x000fc600017fe4ff */
[----:B------:R-:W-:Y:S01]  /*a050*/  IMAD.MOV.U32 R16, RZ, RZ, R50 ;  /* 0x000000ffff107224 */ /* 0x000fe200078e0032 */
[----:B------:R-:W-:Y:S01]  /*a060*/  IADD3 R48, P0, PT, R49, R8, RZ ;  /* 0x0000000831307210 */ /* 0x000fe20007f1e0ff */
[----:B------:R-:W-:Y:S02]  /*a070*/  IMAD.MOV.U32 R17, RZ, RZ, RZ ;  /* 0x000000ffff117224 */ /* 0x000fe400078e00ff */
[----:B------:R-:W-:Y:S01]  /*a080*/  IMAD.WIDE.U32 R50, R20, R10, R58 ;  /* 0x0000000a14327225 */ /* 0x000fe200078e003a */
[----:B------:R-:W-:-:S03]  /*a090*/  IADD3.X R49, PT, PT, RZ, RZ, RZ, P0, !PT ;  /* 0x000000ffff317210 */ /* 0x000fc600007fe4ff */
[----:B------:R-:W-:Y:S01]  /*a0a0*/  IMAD.WIDE.U32 R16, R44, R38, R16 ;  /* 0x000000262c107225 */ /* 0x000fe200078e0010 */
[----:B------:R-:W-:-:S03]  /*a0b0*/  IADD3 R51, PT, PT, R51, UR24, RZ ;  /* 0x0000001833337c10 */ /* 0x000fc6000fffe0ff */
[----:B------:R-:W-:Y:S02]  /*a0c0*/  VIADD R59, R17, UR25 ;  /* 0x00000019113b7c36 */ /* 0x000fe40008000000 */
[----:B------:R-:W-:Y:S02]  /*a0d0*/  VIADD R8, R9, UR4 ;  /* 0x0000000409087c36 */ /* 0x000fe40008000000 */
[----:B------:R-:W-:Y:S01]  /*a0e0*/  IMAD.WIDE.U32 R48, R22, R6, R48 ;  /* 0x0000000616307225 */ /* 0x000fe200078e0030 */
[----:B------:R-:W-:-:S03]  /*a0f0*/  IADD3 R58, P0, PT, R59, R50, RZ ;  /* 0x000000323b3a7210 */ /* 0x000fc60007f1e0ff */
[----:B------:R-:W-:Y:S01]  /*a100*/  IMAD.MOV.U32 R9, RZ, RZ, RZ ;  /* 0x000000ffff097224 */ /* 0x000fe200078e00ff */
[----:B------:R-:W-:Y:S01]  /*a110*/  IADD3 R50, P2, PT, R51, R48, RZ ;  /* 0x0000003033327210 */ /* 0x000fe20007f5e0ff */
[----:B------:R-:W-:Y:S01]  /*a120*/  VIADD R49, R49, UR5 ;  /* 0x0000000531317c36 */ /* 0x000fe20008000000 */
[----:B------:R-:W-:Y:S01]  /*a130*/  IADD3.X R59, PT, PT, RZ, RZ, RZ, P0, !PT ;  /* 0x000000ffff3b7210 */ /* 0x000fe200007fe4ff */
[----:B------:R-:W-:-:S04]  /*a140*/  IMAD.WIDE.U32 R8, R24, R46, R8 ;  /* 0x0000002e18087225 */ /* 0x000fc800078e0008 */
[----:B------:R-:W-:Y:S01]  /*a150*/  IMAD.X R51, RZ, RZ, RZ, P2 ;  /* 0x000000ffff337224 */ /* 0x000fe200010e06ff */
        /* <DEDUP_REMOVED lines=10> */
[----:B------:R-:W-:Y:S01]  /*a200*/  IMAD.WIDE.U32 R46, R25, R46, R8 ;  /* 0x0000002e192e7225 */ /* 0x000fe200078e0008 */
[----:B------:R-:W-:Y:S02]  /*a210*/  MOV R8, R58 ;  /* 0x0000003a00087202 */ /* 0x000fe40000000f00 */
[----:B------:R-:W-:Y:S01]  /*a220*/  IADD3 R50, P2, PT, R51, R48, RZ ;  /* 0x0000003033327210 */ /* 0x000fe20007f5e0ff */
        /* <DEDUP_REMOVED lines=26> */
[----:B------:R-:W-:-:S03]  /*a3d0*/  IMAD.WIDE.U32 R48, R23, R10, R48 ;  /* 0x0000000a17307225 */ /* 0x000fc600078e0030 */
[----:B------:R-:W-:Y:S01]  /*a3e0*/  IADD3.X R61, PT, PT, RZ, RZ, RZ, P0, !PT ;  /* 0x000000ffff3d7210 */ /* 0x000fe200007fe4ff */
[----:B------:R-:W-:Y:S02]  /*a3f0*/  VIADD R51, R51, UR25 ;  /* 0x0000001933337c36 */ /* 0x000fe40008000000 */
[----:B------:R-:W-:-:S03]  /*a400*/  IMAD.WIDE.U32 R46, R25, R6, R46 ;  /* 0x00000006192e7225 */ /* 0x000fc600078e002e */
[----:B------:R-:W-:Y:S01]  /*a410*/  IADD3 R50, P2, PT, R51, R48, RZ ;  /* 0x0000003033327210 */ /* 0x000fe20007f5e0ff */
[----:B------:R-:W-:Y:S02]  /*a420*/  VIADD R49, R49, UR24 ;  /* 0x0000001831317c36 */ /* 0x000fe40008000000 */
[----:B------:R-:W-:Y:S01]  /*a430*/  IMAD.MOV.U32 R6, RZ, RZ, R58 ;  /* 0x000000ffff067224 */ /* 0x000fe200078e003a */
[----:B------:R-:W-:Y:S01]  /*a440*/  IADD3.X R51, PT, PT, RZ, RZ, RZ, P2, !PT ;  /* 0x000000ffff337210 */ /* 0x000fe200017fe4ff */
[----:B------:R-:W-:Y:S01]  /*a450*/  IMAD.MOV.U32 R7, RZ, RZ, RZ ;  /* 0x000000ffff077224 */ /* 0x000fe200078e00ff */
[----:B------:R-:W-:Y:S01]  /*a460*/  IADD3 R48, P0, PT, R49, R46, RZ ;  /* 0x0000002e31307210 */ /* 0x000fe20007f1e0ff */
        /* <DEDUP_REMOVED lines=8> */
[----:B------:R-:W-:Y:S02]  /*a4f0*/  IADD3 R50, P0, PT, R59, R50, RZ ;  /* 0x000000323b327210 */ /* 0x000fe40007f1e0ff */
[----:B------:R-:W-:Y:S01]  /*a500*/  IADD3.X R59, PT, PT, RZ, RZ, RZ, P2, !PT ;  /* 0x000000ffff3b7210 */ /* 0x000fe200017fe4ff */
[----:B------:R-:W-:Y:S02]  /*a510*/  VIADD R51, R51, UR25 ;  /* 0x0000001933337c36 */ /* 0x000fe40008000000 */
[----:B------:R-:W-:Y:S02]  /*a520*/  VIADD R47, R47, UR5 ;  /* 0x000000052f2f7c36 */ /* 0x000fe40008000000 */
[----:B------:R-:W-:Y:S01]  /*a530*/  VIADD R46, R49, UR24 ;  /* 0x00000018312e7c36 */ /* 0x000fe20008000000 */
[----:B------:R-:W-:Y:S01]  /*a540*/  IADD3 R48, P2, PT, R51, R48, RZ ;  /* 0x0000003033307210 */ /* 0x000fe20007f5e0ff */
[----:B------:R-:W-:-:S02]  /*a550*/  IMAD.X R51, RZ, RZ, RZ, P0 ;  /* 0x000000ffff337224 */ /* 0x000fc400000e06ff */
[----:B------:R-:W-:Y:S01]  /*a560*/  IMAD.WIDE.U32 R58, R43, R12, R58 ;  /* 0x0000000c2b3a7225 */ /* 0x000fe200078e003a */
[----:B------:R-:W-:Y:S02]  /*a570*/  IADD3 R46, P0, PT, R46, R47, RZ ;  /* 0x0000002f2e2e7210 */ /* 0x000fe40007f1e0ff */
[----:B------:R-:W-:Y:S01]  /*a580*/  IADD3.X R49, PT, PT, RZ, RZ, RZ, P2, !PT ;  /* 0x000000ffff317210 */ /* 0x000fe200017fe4ff */
[----:B------:R-:W-:-:S04]  /*a590*/  IMAD.WIDE.U32 R50, R21, R19, R50 ;  /* 0x0000001315327225 */ /* 0x000fc800078e0032 */
[----:B------:R-:W-:Y:S01]  /*a5a0*/  IMAD.X R47, RZ, RZ, RZ, P0 ;  /* 0x000000ffff2f7224 */ /* 0x000fe200000e06ff */
[----:B------:R-:W-:Y:S01]  /*a5b0*/  IADD3 R51, PT, PT, R51, UR26, RZ ;  /* 0x0000001a33337c10 */ /* 0x000fe2000fffe0ff */
[----:B------:R-:W-:Y:S02]  /*a5c0*/  VIADD R61, R59, UR4 ;  /* 0x000000043b3d7c36 */ /* 0x000fe40008000000 */
[----:B------:R-:W-:-:S03]  /*a5d0*/  IMAD.WIDE.U32 R48, R23, R38, R48 ;  /* 0x0000002617307225 */ /* 0x000fc600078e0030 */
[----:B------:R-:W-:Y:S01]  /*a5e0*/  IADD3 R60, P0, PT, R61, R50, RZ ;  /* 0x000000323d3c7210 */ /* 0x000fe20007f1e0ff */
[----:B------:R-:W-:Y:S01]  /*a5f0*/  IMAD.WIDE.U32 R46, R25, R10, R46 ;  /* 0x0000000a192e7225 */ /* 0x000fe200078e002e */
[----:B------:R-:W-:Y:S02]  /*a600*/  MOV R10, R58 ;  /* 0x0000003a000a7202 */ /* 0x000fe40000000f00 */
[----:B------:R-:W-:Y:S01]  /*a610*/  IADD3 R50, P2, PT, R51, R48, RZ ;  /* 0x0000003033327210 */ /* 0x000fe20007f5e0ff */
[----:B------:R-:W-:Y:S01]  /*a620*/  VIADD R49, R49, UR25 ;  /* 0x0000001931317c36 */ /* 0x000fe20008000000 */
[----:B------:R-:W-:Y:S01]  /*a630*/  IADD3 R47, PT, PT, R47, UR24, RZ ;  /* 0x000000182f2f7c10 */ /* 0x000fe2000fffe0ff */
        /* <DEDUP_REMOVED lines=9> */
[----:B------:R-:W-:Y:S02]  /*a6d0*/  VIADD R59, R59, UR4 ;  /* 0x000000043b3b7c36 */ /* 0x000fe40008000000 */
[----:B------:R-:W-:-:S03]  /*a6e0*/  IMAD.WIDE.U32 R48, R24, R38, R48 ;  /* 0x0000002618307225 */ /* 0x000fc600078e0030 */
[----:B------:R-:W-:Y:S01]  /*a6f0*/  IADD3 R50, P0, PT, R59, R50, RZ ;  /* 0x000000323b327210 */ /* 0x000fe20007f1e0ff */
        /* <DEDUP_REMOVED lines=14> */
[----:B------:R-:W-:Y:S01]  /*a7e0*/  IMAD.WIDE.U32 R38, R25, R38, R46 ;  /* 0x0000002619267225 */ /* 0x000fe200078e002e */
[----:B------:R-:W-:Y:S02]  /*a7f0*/  IADD3 R47, PT, PT, R49, UR26, RZ ;  /* 0x0000001a312f7c10 */ /* 0x000fe4000fffe0ff */
[----:B------:R-:W-:Y:S01]  /*a800*/  IADD3 R48, P2, PT, R9, R48, RZ ;  /* 0x0000003009307210 */ /* 0x000fe20007f5e0ff */
[----:B------:R-:W-:Y:S01]  /*a810*/  IMAD.MOV.U32 R59, RZ, RZ, RZ ;  /* 0x000000ffff3b7224 */ /* 0x000fe200078e00ff */
[----:B------:R-:W-:Y:S01]  /*a820*/  IADD3 R9, PT, PT, R39, UR25, RZ ;  /* 0x0000001927097c10 */ /* 0x000fe2000fffe0ff */
        /* <DEDUP_REMOVED lines=17> */
[----:B------:R-:W-:Y:S01]  /*a940*/  IMAD.WIDE.U32 R38, R43, R5, R50 ;  /* 0x000000052b267225 */ /* 0x000fe200078e0032 */
[----:B------:R-:W-:Y:S02]  /*a950*/  IADD3 R42, P0, PT, R42, R9, RZ ;  /* 0x000000092a2a7210 */ /* 0x000fe40007f1e0ff */
[----:B------:R-:W-:Y:S01]  /*a960*/  IADD3.X R47, PT, PT, RZ, RZ, RZ, P2, !PT ;  /* 0x000000ffff2f7210 */ /* 0x000fe200017fe4ff */
        /* <DEDUP_REMOVED lines=9> */
[----:B------:R-:W-:Y:S01]  /*aa00*/  IADD3 R7, PT, PT, R43, UR26, RZ ;  /* 0x0000001a2b077c10 */ /* 0x000fe2000fffe0ff */
[----:B------:R-:W-:Y:S02]  /*aa10*/  IMAD.X R51, RZ, RZ, RZ, P0 ;  /* 0x000000ffff337224 */ /* 0x000fe400000e06ff */
        /* <DEDUP_REMOVED lines=9> */
[----:B------:R-:W-:Y:S01]  /*aab0*/  IMAD.WIDE.U32 R14, R38, 0x3d1, R14 ;  /* 0x000003d1260e7825 */ /* 0x000fe200078e000e */
[----:B------:R-:W-:-:S03]  /*aac0*/  IADD3 R48, P2, PT, R49, R46, RZ ;  /* 0x0000002e31307210 */ /* 0x000fc60007f5e0ff */
[----:B------:R-:W-:Y:S01]  /*aad0*/  VIADD R58, R15, UR25 ;  /* 0x000000190f3a7c36 */ /* 0x000fe20008000000 */
[----:B------:R-:W-:Y:S01]  /*aae0*/  IADD3.X R49, PT, PT, RZ, RZ, RZ, P2, !PT ;  /* 0x000000ffff317210 */ /* 0x000fe200017fe4ff */
[----:B------:R-:W-:Y:S02]  /*aaf0*/  VIADD R46, R47, UR4 ;  /* 0x000000042f2e7c36 */ /* 0x000fe40008000000 */
[----:B------:R-:W-:-:S04]  /*ab00*/  IMAD.WIDE.U32 R58, R42, 0x3d1, R58 ;  /* 0x000003d12a3a7825 */ /* 0x000fc800078e003a */
[----:B------:R-:W-:Y:S01]  /*ab10*/  IMAD.X R51, RZ, RZ, RZ, P0 ;  /* 0x000000ffff337224 */ /* 0x000fe200000e06ff */
[----:B------:R-:W-:Y:S02]  /*ab20*/  IADD3 R46, P0, PT, R46, R7, RZ ;  /* 0x000000072e2e7210 */ /* 0x000fe40007f1e0ff */
[----:B------:R-:W-:Y:S01]  /*ab30*/  IADD3 R9, P3, PT, R34, R58, RZ ;  /* 0x0000003a22097210 */ /* 0x000fe20007f7e0ff */
[----:B------:R-:W-:-:S03]  /*ab40*/  IMAD.WIDE.U32 R34, R23, R30, R48 ;  /* 0x0000001e17227225 */ /* 0x000fc600078e0030 */
[----:B------:R-:W-:Y:S01]  /*ab50*/  IADD3 R38, P4, PT, R9, R38, RZ ;  /* 0x0000002609267210 */ /* 0x000fe20007f9e0ff */
[----:B------:R-:W-:Y:S01]  /*ab60*/  IMAD.X R47, RZ, RZ, RZ, P0 ;  /* 0x000000ffff2f7224 */ /* 0x000fe200000e06ff */
[----:B------:R-:W-:Y:S01]  /*ab70*/  IADD3 R35, PT, PT, R35, UR5, RZ ;  /* 0x0000000523237c10 */ /* 0x000fe2000fffe0ff */
[----:B------:R-:W-:Y:S01]  /*ab80*/  IMAD.WIDE.U32 R20, R21, R5, R50 ;  /* 0x0000000515147225 */ /* 0x000fe200078e0032 */
[----:B------:R-:W-:Y:S02]  /*ab90*/  IADD3.X R50, PT, PT, R59, UR25, RZ, P3, !PT ;  /* 0x000000193b327c10 */ /* 0x000fe40009ffe4ff */
[----:B------:R-:W-:Y:S01]  /*aba0*/  IADD3 R81, P0, PT, R81, -R32, RZ ;  /* 0x8000002051517210 */ /* 0x000fe20007f1e0ff */
[----:B------:R-:W-:Y:S01]  /*abb0*/  IMAD.WIDE.U32 R46, R25, R12, R46 ;  /* 0x0000000c192e7225 */ /* 0x000fe200078e002e */
[----:B------:R-:W-:Y:S02]  /*abc0*/  IADD3.X R9, PT, PT, RZ, RZ, RZ, P4, !PT ;  /* 0x000000ffff097210 */ /* 0x000fe400027fe4ff */
[----:B------:R-:W-:Y:S01]  /*abd0*/  IADD3.X R11, PT, PT, RZ, -0x1, RZ, P0, !PT ;  /* 0xffffffffff0b7810 */ /* 0x000fe200007fe4ff */
[----:B------:R-:W-:Y:S01]  /*abe0*/  VIADD R7, R21, UR24 ;  /* 0x0000001815077c36 */ /* 0x000fe20008000000 */
[----:B------:R-:W-:Y:S01]  /*abf0*/  IADD3 R48, P2, PT, R35, R46, RZ ;  /* 0x0000002e23307210 */ /* 0x000fe20007f5e0ff */
[----:B------:R-:W-:Y:S01]  /*ac00*/  IMAD.MOV.U32 R51, RZ, RZ, RZ ;  /* 0x000000ffff337224 */ /* 0x000fe200078e00ff */
[----:B------:R-:W-:Y:S01]  /*ac10*/  SHF.R.U32.HI R11, RZ, 0x1f, R11 ;  /* 0x0000001fff0b7819 */ /* 0x000fe2000001160b */
[----:B------:R-:W-:Y:S01]  /*ac20*/  VIADD R47, R47, UR4 ;  /* 0x000000042f2f7c36 */ /* 0x000fe20008000000 */
[----:B------:R-:W-:Y:S01]  /*ac30*/  IADD3 R34, P3, PT, R7, R34, RZ ;  /* 0x0000002207227210 */ /* 0x000fe20007f7e0ff */
[----:B------:R-:W-:-:S04]  /*ac40*/  IMAD.WIDE.U32 R50, R20, 0x3d1, R50 ;  /* 0x000003d114327825 */ /* 0x000fc800078e0032 */
[----:B------:R-:W-:Y:S01]  /*ac50*/  IMAD.X R49, RZ, RZ, RZ, P2 ;  /* 0x000000ffff317224 */ /* 0x000fe200010e06ff */
[----:B------:R-:W-:Y:S01]  /*ac60*/  IADD3 R79, P0, P2, R66, -R11, -R79 ;  /* 0x8000000b424f7210 */ /* 0x000fe20007a1e84f */
[----:B------:R-:W-:Y:S01]  /*ac70*/  IMAD.X R35, RZ, RZ, RZ, P3 ;  /* 0x000000ffff237224 */ /* 0x000fe200018e06ff */
[----:B------:R-:W-:Y:S01]  /*ac80*/  IADD3 R7, P3, PT, R36, R50, RZ ;  /* 0x0000003224077210 */ /* 0x000fe20007f7e0ff */
[----:B------:R-:W-:Y:S01]  /*ac90*/  IMAD.WIDE.U32 R36, R24, R30, R48 ;  /* 0x0000001e18247225 */ /* 0x000fe200078e0030 */
[----:B------:R-:W-:Y:S02]  /*aca0*/  IADD3.X R12, PT, PT, RZ, -0x1, R4, P0, P2 ;  /* 0xffffffffff0c7810 */ /* 0x000fe400007e4404 */
[----:B------:R-:W-:Y:S01]  /*acb0*/  IADD3.X R46, PT, PT, R51, UR25, RZ, P3, !PT ;  /* 0x00000019332e7c10 */ /* 0x000fe20009ffe4ff */
[----:B------:R-:W-:Y:S01]  /*acc0*/  IMAD.WIDE.U32 R34, R22, R5, R34 ;  /* 0x0000000516227225 */ /* 0x000fe200078e0022 */
[----:B------:R-:W-:Y:S02]  /*acd0*/  SHF.R.U32.HI R12, RZ, 0x1f, R12 ;  /* 0x0000001fff0c7819 */ /* 0x000fe4000001160c */
[----:B------:R-:W-:Y:S01]  /*ace0*/  IADD3 R9, P4, P5, R7, R42, R9 ;  /* 0x0000002a07097210 */ /* 0x000fe20007d9e009 */
[----:B------:R-:W-:Y:S01]  /*acf0*/  VIADD R32, R37, UR5 ;  /* 0x0000000525207c36 */ /* 0x000fe20008000000 */
[----:B------:R-:W-:-:S02]  /*ad00*/  IADD3 R11, PT, PT, R35, UR24, RZ ;  /* 0x00000018230b7c10 */ /* 0x000fc4000fffe0ff */
[----:B------:R-:W-:Y:S02]  /*ad10*/  IADD3.X R7, PT, PT, RZ, RZ, RZ, P4, P5 ;  /* 0x000000ffff077210 */ /* 0x000fe400027ea4ff */
[----:B------:R-:W-:Y:S01]  /*ad20*/  IADD3 R32, P3, PT, R32, R47, RZ ;  /* 0x0000002f20207210 */ /* 0x000fe20007f7e0ff */
[----:B------:R-:W-:Y:S01]  /*ad30*/  IMAD.MOV.U32 R47, RZ, RZ, RZ ;  /* 0x000000ffff2f7224 */ /* 0x000fe200078e00ff */
[----:B------:R-:W-:Y:S01]  /*ad40*/  IADD3 R36, P0, PT, R11, R36, RZ ;  /* 0x000000240b247210 */ /* 0x000fe20007f1e0ff */
[----:B------:R-:W-:-:S03]  /*ad50*/  IMAD.WIDE.U32 R46, R34, 0x3d1, R46 ;  /* 0x000003d1222e7825 */ /* 0x000fc600078e002e */
[----:B------:R-:W-:Y:S02]  /*ad60*/  IADD3.X R37, PT, PT, RZ, RZ, RZ, P0, !PT ;  /* 0x000000ffff257210 */ /* 0x000fe400007fe4ff */
[----:B------:R-:W-:Y:S01]  /*ad70*/  IADD3 R12, P0, P2, R68, -R12, -R33 ;  /* 0x8000000c440c7210 */ /* 0x000fe20007a1e821 */
[----:B------:R-:W-:Y:S01]  /*ad80*/  IMAD.X R33, RZ, RZ, RZ, P3 ;  /* 0x000000ffff217224 */ /* 0x000fe200018e06ff */
[----:B------:R-:W-:Y:S01]  /*ad90*/  IADD3 R15, P3, PT, R16, R46, RZ ;  /* 0x0000002e100f7210 */ /* 0x000fe20007f7e0ff */
[----:B------:R-:W-:Y:S01]  /*ada0*/  IMAD.WIDE.U32 R16, R23, R5, R36 ;  /* 0x0000000517107225 */ /* 0x000fe200078e0024 */
[----:B------:R-:W-:Y:S02]  /*adb0*/  IADD3.X R11, PT, PT, RZ, -0x1, R4, P0, P2 ;  /* 0xffffffffff0b7810 */ /* 0x000fe400007e4404 */
[----:B------:R-:W-:Y:S01]  /*adc0*/  IADD3.X R36, PT, PT, R47, UR4, RZ, P3, !PT ;  /* 0x000000042f247c10 */ /* 0x000fe20009ffe4ff */
[----:B------:R-:W-:Y:S01]  /*add0*/  IMAD.WIDE.U32 R32, R25, R30, R32 ;  /* 0x0000001e19207225 */ /* 0x000fe200078e0020 */
[----:B------:R-:W-:-:S03]  /*ade0*/  SHF.R.U32.HI R11, RZ, 0x1f, R11 ;  /* 0x0000001fff0b7819 */ /* 0x000fc6000001160b */
[----:B------:R-:W-:Y:S01]  /*adf0*/  VIADD R23, R17, UR24 ;  /* 0x0000001811177c36 */ /* 0x000fe20008000000 */
[----:B------:R-:W-:Y:S01]  /*ae00*/  IADD3 R21, PT, PT, R33, UR5, RZ ;  /* 0x0000000521157c10 */ /* 0x000fe2000fffe0ff */
[----:B------:R-:W-:Y:S02]  /*ae10*/  IMAD.MOV.U32 R37, RZ, RZ, RZ ;  /* 0x000000ffff257224 */ /* 0x000fe400078e00ff */
[----:B------:R-:W-:Y:S01]  /*ae20*/  IMAD.MOV.U32 R33, RZ, RZ, RZ ;  /* 0x000000ffff217224 */ /* 0x000fe200078e00ff */
[----:B------:R-:W-:Y:S01]  /*ae30*/  IADD3 R22, P0, PT, R23, R32, RZ ;  /* 0x0000002017167210 */ /* 0x000fe20007f1e0ff */
[----:B------:R-:W-:-:S04]  /*ae40*/  IMAD.WIDE.U32 R36, R16, 0x3d1, R36 ;  /* 0x000003d110247825 */ /* 0x000fc800078e0024 */
[----:B------:R-:W-:Y:S01]  /*ae50*/  IMAD.X R23, RZ, RZ, RZ, P0 ;  /* 0x000000ffff177224 */ /* 0x000fe200000e06ff */
[----:B------:R-:W-:Y:S02]  /*ae60*/  IADD3 R76, P0, P2, R85, -R11, -R76 ;  /* 0x8000000b554c7210 */ /* 0x000fe40007a1e84c */
[----:B------:R-:W-:Y:S01]  /*ae70*/  IADD3 R11, P3, PT, R8, R36, RZ ;  /* 0x00000024080b7210 */ /* 0x000fe20007f7e0ff */
[----:B------:R-:W-:Y:S01]  /*ae80*/  IMAD.WIDE.U32 R22, R24, R5, R22 ;  /* 0x0000000518167225 */ /* 0x000fe200078e0016 */
[----:B------:R-:W-:Y:S02]  /*ae90*/  IADD3 R8, P4, P5, R15, R20, R7 ;  /* 0x000000140f087210 */ /* 0x000fe40007d9e007 */
[----:B------:R-:W-:Y:S01]  /*aea0*/  IADD3.X R32, PT, PT, R37, UR4, RZ, P3, !PT ;  /* 0x0000000425207c10 */ /* 0x000fe20009ffe4ff */
[----:B------:R-:W-:Y:S01]  /*aeb0*/  VIADD R20, R23, UR24 ;  /* 0x0000001817147c36 */ /* 0x000fe20008000000 */
[----:B------:R-:W-:Y:S02]  /*aec0*/  IADD3.X R7, PT, PT, RZ, RZ, RZ, P4, P5 ;  /* 0x000000ffff077210 */ /* 0x000fe400027ea4ff */
[----:B------:R-:W-:Y:S01]  /*aed0*/  IADD3.X R84, PT, PT, RZ, -0x1, R4, P0, P2 ;  /* 0xffffffffff547810 */ /* 0x000fe200007e4404 */
[----:B------:R-:W-:Y:S01]  /*aee0*/  IMAD.WIDE.U32 R32, R22, 0x3d1, R32 ;  /* 0x000003d116207825 */ /* 0x000fe200078e0020 */
[----:B------:R-:W-:-:S02]  /*aef0*/  IADD3 R20, P3, PT, R20, R21, RZ ;  /* 0x0000001514147210 */ /* 0x000fc40007f7e0ff */
[----:B------:R-:W-:Y:S02]  /*af00*/  SHF.R.U32.HI R84, RZ, 0x1f, R84 ;  /* 0x0000001fff547819 */ /* 0x000fe40000011654 */
[----:B------:R-:W-:Y:S02]  /*af10*/  IADD3.X R21, PT, PT, RZ, RZ, RZ, P3, !PT ;  /* 0x000000ffff157210 */ /* 0x000fe40001ffe4ff */
[----:B------:R-:W-:Y:S02]  /*af20*/  IADD3 R6, P4, PT, R6, R32, RZ ;  /* 0x0000002006067210 */ /* 0x000fe40007f9e0ff */
[----:B------:R-:W-:Y:S01]  /*af30*/  IADD3 R7, P3, P5, R11, R34, R7 ;  /* 0x000000220b077210 */ /* 0x000fe20007d7e007 */
[----:B------:R-:W-:Y:S01]  /*af40*/  IMAD.WIDE.U32 R20, R25, R5, R20 ;  /* 0x0000000519147225 */ /* 0x000fe200078e0014 */
[----:B------:R-:W-:Y:S02]  /*af50*/  IADD3.X R24, PT, PT, R33, UR4, RZ, P4, !PT ;  /* 0x0000000421187c10 */ /* 0x000fe4000a7fe4ff */
[----:B------:R-:W-:Y:S01]  /*af60*/  IADD3.X R5, PT, PT, RZ, RZ, RZ, P3, P5 ;  /* 0x000000ffff057210 */ /* 0x000fe20001fea4ff */
[----:B------:R-:W-:Y:S01]  /*af70*/  IMAD.MOV.U32 R25, RZ, RZ, RZ ;  /* 0x000000ffff197224 */ /* 0x000fe200078e00ff */
[----:B------:R-:W-:Y:S01]  /*af80*/  IADD3 R84, P0, P2, R80, -R84, -R13 ;  /* 0x8000005450547210 */ /* 0x000fe20007a1e80d */
[----:B------:R-:W-:Y:S01]  /*af90*/  VIADD R13, R21, UR24 ;  /* 0x00000018150d7c36 */ /* 0x000fe20008000000 */
[----:B------:R-:W-:Y:S01]  /*afa0*/  IADD3 R6, P4, P5, R6, R16, R5 ;  /* 0x0000001006067210 */ /* 0x000fe20007d9e005 */
[----:B------:R-:W-:Y:S01]  /*afb0*/  IMAD.WIDE.U32 R24, R20, 0x3d1, R24 ;  /* 0x000003d114187825 */ /* 0x000fe200078e0018 */
[----:B------:R-:W-:-:S02]  /*afc0*/  IADD3.X R83, PT, PT, RZ, -0x1, R4, P0, P2 ;  /* 0xffffffffff537810 */ /* 0x000fc400007e4404 */
[----:B------:R-:W-:Y:S02]  /*afd0*/  IADD3.X R5, PT, PT, RZ, RZ, RZ, P4, P5 ;  /* 0x000000ffff057210 */ /* 0x000fe400027ea4ff */
[----:B------:R-:W-:Y:S02]  /*afe0*/  IADD3 R11, P3, PT, R10, R24, RZ ;  /* 0x000000180a0b7210 */ /* 0x000fe40007f7e0ff */
[----:B------:R-:W-:Y:S02]  /*aff0*/  SHF.R.U32.HI R83, RZ, 0x1f, R83 ;  /* 0x0000001fff537819 */ /* 0x000fe40000011653 */
[----:B------:R-:W-:Y:S02]  /*b000*/  IADD3.X R10, PT, PT, R25, UR4, RZ, P3, !PT ;  /* 0x00000004190a7c10 */ /* 0x000fe40009ffe4ff */
[----:B------:R-:W-:Y:S01]  /*b010*/  IADD3 R5, P3, P4, R11, R22, R5 ;  /* 0x000000160b057210 */ /* 0x000fe20007c7e005 */
[----:B------:R-:W-:Y:S01]  /*b020*/  HFMA2 R11, -RZ, RZ, 0, 0 ;  /* 0x00000000ff0b7431 */ /* 0x000fe200000001ff */
[----:B------:R-:W-:-:S04]  /*b030*/  IADD3 R83, P0, P2, R41, -R83, -R18 ;  /* 0x8000005329537210 */ /* 0x000fc80007a1e812 */
[----:B------:R-:W-:-:S04]  /*b040*/  IADD3.X R80, PT, PT, RZ, -0x1, R4, P0, P2 ;  /* 0xffffffffff507810 */ /* 0x000fc800007e4404 */
[----:B------:R-:W-:Y:S01]  /*b050*/  SHF.R.U32.HI R80, RZ, 0x1f, R80 ;  /* 0x0000001fff507819 */ /* 0x000fe20000011650 */
[----:B------:R-:W-:Y:S01]  /*b060*/  IMAD.WIDE.U32 R10, R13, 0x3d1, R10 ;  /* 0x000003d10d0a7825 */ /* 0x000fe200078e000a */
[----:B------:R-:W-:Y:S02]  /*b070*/  IADD3.X R13, PT, PT, RZ, RZ, RZ, P3, P4 ;  /* 0x000000ffff0d7210 */ /* 0x000fe40001fe84ff */
[----:B------:R-:W-:Y:S02]  /*b080*/  IADD3 R80, P0, P2, R31, -R80, -R26 ;  /* 0x800000501f507210 */ /* 0x000fe40007a1e81a */
[----:B------:R-:W-:Y:S02]  /*b090*/  IADD3 R44, P3, PT, R44, R10, RZ ;  /* 0x0000000a2c2c7210 */ /* 0x000fe40007f7e0ff */
[----:B------:R-:W-:Y:S02]  /*b0a0*/  IADD3.X R15, PT, PT, RZ, -0x1, R4, P0, P2 ;  /* 0xffffffffff0f7810 */ /* 0x000fe400007e4404 */
[----:B------:R-:W-:-:S02]  /*b0b0*/  IADD3 R4, P0, P2, R44, R20, R13 ;  /* 0x000000142c047210 */ /* 0x000fc40007a1e00d */
[----:B------:R-:W-:Y:S02]  /*b0c0*/  IADD3.X R10, PT, PT, R11, UR4, RZ, P3, !PT ;  /* 0x000000040b0a7c10 */ /* 0x000fe40009ffe4ff */
[----:B------:R-:W-:Y:S02]  /*b0d0*/  IADD3.X R11, PT, PT, RZ, RZ, RZ, P0, P2 ;  /* 0x000000ffff0b7210 */ /* 0x000fe400007e44ff */
[----:B------:R-:W-:Y:S02]  /*b0e0*/  ISETP.NE.AND P0, PT, R4, -0x1, PT ;  /* 0xffffffff0400780c */ /* 0x000fe40003f05270 */
[----:B------:R-:W-:Y:S02]  /*b0f0*/  SHF.R.U32.HI R13, RZ, 0x1f, R15 ;  /* 0x0000001fff0d7819 */ /* 0x000fe4000001160f */
[----:B------:R-:W-:Y:S01]  /*b100*/  IADD3 R11, PT, PT, R14, R11, R10 ;  /* 0x0000000b0e0b7210 */ /* 0x000fe20007ffe00a */
[----:B------:R-:W-:Y:S01]  /*b110*/  IMAD.MOV.U32 R10, RZ, RZ, R38 ;  /* 0x000000ffff0a7224 */ /* 0x000fe200078e0026 */
[----:B------:R-:W-:-:S07]  /*b120*/  IADD3 R77, PT, PT, R77, -R28, -R13 ;  /* 0x8000001c4d4d7210 */ /* 0x000fce0007ffe80d */
[----:B------:R-:W-:Y:S05]  /*b130*/  @P0 BRA `(.L_x_3) ;  /* 0x0000000000cc0947 */ /* 0x000fea0003800000 */
[----:B------:R-:W-:Y:S01]  /*b140*/  ISETP.NE.AND P0, PT, R5, -0x1, PT ;  /* 0xffffffff0500780c */ /* 0x000fe20003f05270 */
[----:B------:R-:W-:-:S12]  /*b150*/  IMAD.MOV.U32 R4, RZ, RZ, -0x1 ;  /* 0xffffffffff047424 */ /* 0x000fd800078e00ff */
[----:B------:R-:W-:Y:S05]  /*b160*/  @P0 BRA `(.L_x_3) ;  /* 0x0000000000c00947 */ /* 0x000fea0003800000 */
[----:B------:R-:W-:Y:S01]  /*b170*/  ISETP.NE.AND P0, PT, R6, -0x1, PT ;  /* 0xffffffff0600780c */ /* 0x000fe20003f05270 */
[----:B------:R-:W-:Y:S01]  /*b180*/  IMAD.MOV.U32 R5, RZ, RZ, -0x1 ;  /* 0xffffffffff057424 */ /* 0x000fe200078e00ff */
[----:B------:R-:W-:-:S11]  /*b190*/  MOV R4, 0xffffffff ;  /* 0xffffffff00047802 */ /* 0x000fd60000000f00 */
[----:B------:R-:W-:Y:S05]  /*b1a0*/  @P0 BRA `(.L_x_3) ;  /* 0x0000000000b00947 */ /* 0x000fea0003800000 */
[----:B------:R-:W-:Y:S01]  /*b1b0*/  ISETP.NE.AND P0, PT, R7, -0x1, PT ;  /* 0xffffffff0700780c */ /* 0x000fe20003f05270 */
[----:B------:R-:W-:Y:S01]  /*b1c0*/  IMAD.MOV.U32 R4, RZ, RZ, -0x1 ;  /* 0xffffffffff047424 */ /* 0x000fe200078e00ff */
[----:B------:R-:W-:-:S11]  /*b1d0*/  MOV R6, 0xffffffff ;  /* 0xffffffff00067802 */ /* 0x000fd60000000f00 */
[----:B------:R-:W-:Y:S05]  /*b1e0*/  @P0 BRA `(.L_x_3) ;  /* 0x0000000000a00947 */ /* 0x000fea0003800000 */
[----:B------:R-:W-:Y:S01]  /*b1f0*/  ISETP.NE.AND P0, PT, R8, -0x1, PT ;  /* 0xffffffff0800780c */ /* 0x000fe20003f05270 */
[----:B------:R-:W-:Y:S01]  /*b200*/  IMAD.MOV.U32 R4, RZ, RZ, -0x1 ;  /* 0xffffffffff047424 */ /* 0x000fe200078e00ff */
[----:B------:R-:W-:Y:S01]  /*b210*/  MOV R7, 0xffffffff ;  /* 0xffffffff00077802 */ /* 0x000fe20000000f00 */
[----:B------:R-:W-:-:S10]  /*b220*/  IMAD.MOV.U32 R5, RZ, RZ, -0x1 ;  /* 0xffffffffff057424 */ /* 0x000fd400078e00ff */
[----:B------:R-:W-:Y:S05]  /*b230*/  @P0 BRA `(.L_x_3) ;  /* 0x00000000008c0947 */ /* 0x000fea0003800000 */
[----:B------:R-:W-:Y:S01]  /*b240*/  ISETP.NE.AND P0, PT, R9, -0x1, PT ;  /* 0xffffffff0900780c */ /* 0x000fe20003f05270 */
[----:B------:R-:W-:Y:S01]  /*b250*/  IMAD.MOV.U32 R4, RZ, RZ, -0x1 ;  /* 0xffffffffff047424 */ /* 0x000fe200078e00ff */
[----:B------:R-:W-:Y:S01]  /*b260*/  MOV R8, 0xffffffff ;  /* 0xffffffff00087802 */ /* 0x000fe20000000f00 */
[----:B------:R-:W-:-:S10]  /*b270*/  IMAD.MOV.U32 R6, RZ, RZ, -0x1 ;  /* 0xffffffffff067424 */ /* 0x000fd400078e00ff */
        /* <DEDUP_REMOVED lines=8> */
[----:B------:R-:W-:Y:S02]  /*b300*/  IMAD.MOV.U32 R7, RZ, RZ, -0x1 ;  /* 0xffffffffff077424 */ /* 0x000fe400078e00ff */
        /* <DEDUP_REMOVED lines=10> */
.L_x_29:
[----:B------:R-:W-:-:S05]  /*b3b0*/  IADD3 R11, P0, PT, R11, 0x3d1, RZ ;  /* 0x000003d10b0b7810 */ /* 0x000fca0007f1e0ff */
[----:B------:R-:W-:-:S05]  /*b3c0*/  IMAD.X R4, RZ, RZ, -0x1, P0 ;  /* 0xffffffffff047424 */ /* 0x000fca00000e06ff */
[--C-:B------:R-:W-:Y:S02]  /*b3d0*/  SHF.R.S32.HI R5, RZ, 0x1f, R4.reuse ;  /* 0x0000001fff057819 */ /* 0x100fe40000011404 */
[----:B------:R-:W-:Y:S02]  /*b3e0*/  SHF.R.S32.HI R4, RZ, 0x1f, R4 ;  /* 0x0000001fff047819 */ /* 0x000fe40000011404 */
[----:B------:R-:W-:-:S04]  /*b3f0*/  IADD3 R10, P0, P2, R5, 0x2, R38 ;  /* 0x00000002050a7810 */ /* 0x000fc80007a1e026 */
[----:B------:R-:W-:-:S04]  /*b400*/  IADD3.X R4, PT, PT, R4, -0x1, RZ, P0, P2 ;  /* 0xffffffff04047810 */ /* 0x000fc800007e44ff */
[----:B------:R-:W-:-:S04]  /*b410*/  SHF.R.S32.HI R4, RZ, 0x1f, R4 ;  /* 0x0000001fff047819 */ /* 0x000fc80000011404 */
[-C--:B------:R-:W-:Y:S01]  /*b420*/  MOV R6, R4.reuse ;  /* 0x0000000400067202 */ /* 0x080fe20000000f00 */
[--C-:B------:R-:W-:Y:S01]  /*b430*/  IMAD.MOV.U32 R5, RZ, RZ, R4.reuse ;  /* 0x000000ffff057224 */ /* 0x100fe200078e0004 */
[----:B------:R-:W-:Y:S01]  /*b440*/  MOV R9, R4 ;  /* 0x0000000400097202 */ /* 0x000fe20000000f00 */
[--C-:B------:R-:W-:Y:S02]  /*b450*/  IMAD.MOV.U32 R7, RZ, RZ, R4.reuse ;  /* 0x000000ffff077224 */ /* 0x100fe400078e0004 */
[----:B------:R-:W-:-:S07]  /*b460*/  IMAD.MOV.U32 R8, RZ, RZ, R4 ;  /* 0x000000ffff087224 */ /* 0x000fce00078e0004 */
.L_x_3:
[----:B0123--:R-:W-:Y:S05]  /*b470*/  BSYNC.RECONVERGENT B0 ;  /* 0x0000000000007941 */ /* 0x00ffea0003800200 */
.L_x_2:
[----:B-----5:R-:W-:Y:S01]  /*b480*/  SHF.R.U32.HI R13, RZ, UR27, R3 ;  /* 0x0000001bff0d7c19 */ /* 0x020fe20008011603 */
[----:B------:R-:W-:Y:S01]  /*b490*/  BSSY.RECONVERGENT B0, `(.L_x_30) ;  /* 0x000106b000007945 */ /* 0x000fe20003800200 */
[----:B------:R-:W-:Y:S01]  /*b4a0*/  IMAD.MOV.U32 R25, RZ, RZ, R4 ;  /* 0x000000ffff197224 */ /* 0x000fe200078e0004 */
[----:B------:R-:W-:Y:S01]  /*b4b0*/  MOV R23, R6 ;  /* 0x0000000600177202 */ /* 0x000fe20000000f00 */
[----:B------:R-:W-:Y:S01]  /*b4c0*/  IMAD.MOV.U32 R24, RZ, RZ, R5 ;  /* 0x000000ffff187224 */ /* 0x000fe200078e0005 */
[----:B------:R-:W-:Y:S01]  /*b4d0*/  LOP3.LUT R13, R13, 0x1, RZ, 0xc0, !PT ;  /* 0x000000010d0d7812 */ /* 0x000fe200078ec0ff */
[----:B------:R-:W-:Y:S01]  /*b4e0*/  IMAD.MOV.U32 R22, RZ, RZ, R7 ;  /* 0x000000ffff167224 */ /* 0x000fe200078e0007 */
[----:B------:R-:W-:Y:S01]  /*b4f0*/  MOV R20, R9 ;  /* 0x0000000900147202 */ /* 0x000fe20000000f00 */
[----:B------:R-:W-:Y:S01]  /*b500*/  IMAD.MOV.U32 R21, RZ, RZ, R8 ;  /* 0x000000ffff157224 */ /* 0x000fe200078e0008 */
[----:B------:R-:W-:Y:S01]  /*b510*/  ISETP.NE.U32.AND P0, PT, R13, 0x1, PT ;  /* 0x000000010d00780c */ /* 0x000fe20003f05070 */
        /* <DEDUP_REMOVED lines=14> */
[----:B------:R-:W-:Y:S02]  /*b600*/  IMAD.MOV.U32 R14, RZ, RZ, R73 ;  /* 0x000000ffff0e7224 */ /* 0x000fe400078e0049 */
[----:B------:R-:W-:Y:S02]  /*b610*/  IMAD.MOV.U32 R15, RZ, RZ, R71 ;  /* 0x000000ffff0f7224 */ /* 0x000fe400078e0047 */
[----:B------:R-:W-:Y:S02]  /*b620*/  IMAD.MOV.U32 R17, RZ, RZ, R57 ;  /* 0x000000ffff117224 */ /* 0x000fe400078e0039 */
[----:B------:R-:W-:Y:S01]  /*b630*/  IMAD.MOV.U32 R18, RZ, RZ, R55 ;  /* 0x000000ffff127224 */ /* 0x000fe200078e0037 */
[----:B------:R-:W-:Y:S06]  /*b640*/  @P0 BRA `(.L_x_31) ;  /* 0x00000104003c0947 */ /* 0x000fec0003800000 */
[----:B------:R-:W-:Y:S01]  /*b650*/  LOP3.LUT R13, R9, R11, R10, 0xfe, !PT ;  /* 0x0000000b090d7212 */ /* 0x000fe200078efe0a */
[----:B------:R-:W0:Y:S01]  /*b660*/  LDCU.64 UR4, c[0x3][0x18] ;  /* 0x00c00300ff0477ac */ /* 0x000e220008000a00 */
[----:B------:R-:W-:Y:S02]  /*b670*/  HFMA2 R43, -RZ, RZ, 0, 0 ;  /* 0x00000000ff2b7431 */ /* 0x000fe400000001ff */
[----:B------:R-:W-:Y:S01]  /*b680*/  IMAD.MOV.U32 R44, RZ, RZ, 0x1 ;  /* 0x00000001ff2c7424 */ /* 0x000fe200078e00ff */
[----:B------:R-:W-:Y:S01]  /*b690*/  LOP3.LUT R13, R7, R13, R8, 0xfe, !PT ;  /* 0x0000000d070d7212 */ /* 0x000fe200078efe08 */
[----:B------:R-:W1:Y:S01]  /*b6a0*/  LDCU.64 UR24, c[0x3][0x10] ;  /* 0x00c00200ff1877ac */ /* 0x000e620008000a00 */
[----:B------:R-:W-:Y:S02]  /*b6b0*/  CS2R R24, SRZ ;  /* 0x0000000000187805 */ /* 0x000fe4000001ff00 */
[----:B------:R-:W-:Y:S02]  /*b6c0*/  CS2R R22, SRZ ;  /* 0x0000000000167805 */ /* 0x000fe4000001ff00 */
[----:B------:R-:W-:Y:S01]  /*b6d0*/  LOP3.LUT R13, R5, R13, R6, 0xfe, !PT ;  /* 0x0000000d050d7212 */ /* 0x000fe200078efe06 */
[----:B------:R-:W2:Y:S01]  /*b6e0*/  LDCU.64 UR28, c[0x3][0x8] ;  /* 0x00c00100ff1c77ac */ /* 0x000ea20008000a00 */
[----:B------:R-:W-:-:S02]  /*b6f0*/  CS2R R20, SRZ ;  /* 0x0000000000147805 */ /* 0x000fc4000001ff00 */
[----:B------:R-:W-:Y:S01]  /*b700*/  LOP3.LUT P0, RZ, R13, R4, RZ, 0xfc, !PT ;  /* 0x000000040dff7212 */ /* 0x000fe2000780fcff */
[----:B------:R-:W3:Y:S01]  /*b710*/  LDCU.64 UR30, c[0x3][URZ] ;  /* 0x00c00000ff1e77ac */ /* 0x000ee20008000a00 */
[----:B------:R-:W4:Y:S01]  /*b720*/  LDCU.64 UR32, c[0x3][0x30] ;  /* 0x00c00600ff2077ac */ /* 0x000f220008000a00 */
[----:B0-----:R-:W-:Y:S01]  /*b730*/  IMAD.U32 R78, RZ, RZ, UR5 ;  /* 0x00000005ff4e7e24 */ /* 0x001fe2000f8e00ff */
[----:B------:R-:W0:Y:S01]  /*b740*/  LDCU.64 UR34, c[0x3][0x28] ;  /* 0x00c00500ff2277ac */ /* 0x000e220008000a00 */
[----:B------:R-:W-:Y:S01]  /*b750*/  IMAD.U32 R13, RZ, RZ, UR4 ;  /* 0x00000004ff0d7e24 */ /* 0x000fe2000f8e00ff */
[----:B-1----:R-:W-:Y:S01]  /*b760*/  MOV R14, UR25 ;  /* 0x00000019000e7c02 */ /* 0x002fe20008000f00 */
[----:B------:R-:W-:Y:S01]  /*b770*/  IMAD.U32 R15, RZ, RZ, UR24 ;  /* 0x00000018ff0f7e24 */ /* 0x000fe2000f8e00ff */
[----:B------:R-:W1:Y:S01]  /*b780*/  LDCU.64 UR36, c[0x3][0x38] ;  /* 0x00c00700ff2477ac */ /* 0x000e620008000a00 */
[----:B--2---:R-:W-:Y:S01]  /*b790*/  IMAD.U32 R16, RZ, RZ, UR29 ;  /* 0x0000001dff107e24 */ /* 0x004fe2000f8e00ff */
[----:B------:R-:W-:Y:S01]  /*b7a0*/  MOV R17, UR28 ;  /* 0x0000001c00117c02 */ /* 0x000fe20008000f00 */
[----:B------:R-:W2:Y:S01]  /*b7b0*/  LDCU.64 UR38, c[0x3][0x20] ;  /* 0x00c00400ff2677ac */ /* 0x000ea20008000a00 */
[----:B---3--:R-:W-:-:S02]  /*b7c0*/  IMAD.U32 R18, RZ, RZ, UR31 ;  /* 0x0000001fff127e24 */ /* 0x008fc4000f8e00ff */
[----:B------:R-:W-:Y:S02]  /*b7d0*/  IMAD.U32 R19, RZ, RZ, UR30 ;  /* 0x0000001eff137e24 */ /* 0x000fe4000f8e00ff */
[----:B----4-:R-:W-:Y:S02]  /*b7e0*/  IMAD.U32 R96, RZ, RZ, UR32 ;  /* 0x00000020ff607e24 */ /* 0x010fe4000f8e00ff */
[----:B------:R-:W-:Y:S01]  /*b7f0*/  IMAD.U32 R85, RZ, RZ, UR33 ;  /* 0x00000021ff557e24 */ /* 0x000fe2000f8e00ff */
[----:B0-----:R-:W-:Y:S01]  /*b800*/  MOV R101, UR35 ;  /* 0x0000002300657c02 */ /* 0x001fe20008000f00 */
[----:B------:R-:W-:Y:S02]  /*b810*/  IMAD.U32 R82, RZ, RZ, UR34 ;  /* 0x00000022ff527e24 */ /* 0x000fe4000f8e00ff */
[----:B-1----:R-:W-:Y:S01]  /*b820*/  IMAD.U32 R28, RZ, RZ, UR37 ;  /* 0x00000025ff1c7e24 */ /* 0x002fe2000f8e00ff */
[----:B------:R-:W-:Y:S02]  /*b830*/  MOV R62, UR36 ;  /* 0x00000024003e7c02 */ /* 0x000fe40008000f00 */
[----:B--2---:R-:W-:Y:S01]  /*b840*/  MOV R63, UR39 ;  /* 0x00000027003f7c02 */ /* 0x004fe20008000f00 */
[----:B------:R-:W-:Y:S01]  /*b850*/  IMAD.U32 R45, RZ, RZ, UR38 ;  /* 0x00000026ff2d7e24 */ /* 0x000fe2000f8e00ff */
[----:B------:R-:W-:Y:S06]  /*b860*/  @!P0 BRA `(.L_x_31) ;  /* 0x0000010000b48947 */ /* 0x000fec0003800000 */
[C---:B------:R-:W-:Y:S01]  /*b870*/  IMAD.WIDE.U32 R16, R11.reuse, R11, RZ ;  /* 0x0000000b0b107225 */ /* 0x040fe200078e00ff */
[----:B------:R-:W-:Y:S01]  /*b880*/  MOV R35, RZ ;  /* 0x000000ff00237202 */ /* 0x000fe20000000f00 */
[----:B------:R-:W-:Y:S01]  /*b890*/  UMOV UR4, URZ ;  /* 0x000000ff00047c82 */ /* 0x000fe20008000000 */
[----:B------:R-:W-:Y:S01]  /*b8a0*/  MOV R37, RZ ;  /* 0x000000ff00257202 */ /* 0x000fe20000000f00 */
[----:B------:R-:W-:Y:S01]  /*b8b0*/  IMAD.MOV.U32 R14, RZ, RZ, R17 ;  /* 0x000000ffff0e7224 */ /* 0x000fe200078e0011 */
[----:B------:R-:W-:Y:S01]  /*b8c0*/  MOV R39, RZ ;  /* 0x000000ff00277202 */ /* 0x000fe20000000f00 */
[----:B------:R-:W-:Y:S01]  /*b8d0*/  IMAD.MOV.U32 R15, RZ, RZ, RZ ;  /* 0x000000ffff0f7224 */ /* 0x000fe200078e00ff */
[----:B------:R-:W-:Y:S01]  /*b8e0*/  MOV R41, RZ ;  /* 0x000000ff00297202 */ /* 0x000fe20000000f00 */
[----:B------:R-:W-:Y:S01]  /*b8f0*/  IMAD.MOV.U32 R19, RZ, RZ, RZ ;  /* 0x000000ffff137224 */ /* 0x000fe200078e00ff */
[----:B------:R-:W-:Y:S01]  /*b900*/  LOP3.LUT R16, R16, 0xfffffffd, RZ, 0xc0, !PT ;  /* 0xfffffffd10107812 */ /* 0x000fe200078ec0ff */
[----:B------:R-:W-:Y:S01]  /*b910*/  IMAD.WIDE.U32 R14, R11, R10, R14 ;  /* 0x0000000a0b0e7225 */ /* 0x000fe200078e000e */
[----:B------:R-:W-:Y:S03]  /*b920*/  BSSY.RECONVERGENT B1, `(.L_x_32) ;  /* 0x000011c000017945 */ /* 0x000fe60003800200 */
[----:B------:R-:W-:Y:S01]  /*b930*/  IMAD.MOV.U32 R21, RZ, RZ, RZ ;  /* 0x000000ffff157224 */ /* 0x000fe200078e00ff */
[----:B------:R-:W-:Y:S01]  /*b940*/  MOV R18, R15 ;  /* 0x0000000f00127202 */ /* 0x000fe20000000f00 */
[----:B------:R-:W-:-:S02]  /*b950*/  IMAD.MOV.U32 R15, RZ, RZ, RZ ;  /* 0x000000ffff0f7224 */ /* 0x000fc400078e00ff */
[----:B------:R-:W-:Y:S02]  /*b960*/  IMAD.MOV.U32 R17, RZ, RZ, RZ ;  /* 0x000000ffff117224 */ /* 0x000fe400078e00ff */
[----:B------:R-:W-:-:S04]  /*b970*/  IMAD.WIDE.U32 R18, R11, R9, R18 ;  /* 0x000000090b127225 */ /* 0x000fc800078e0012 */
[----:B------:R-:W-:-:S05]  /*b980*/  IMAD.WIDE.U32 R14, R11, R10, R14 ;  /* 0x0000000a0b0e7225 */ /* 0x000fca00078e000e */
[----:B------:R-:W-:Y:S01]  /*b990*/  IADD3 R22, P0, PT, R18, R15, RZ ;  /* 0x0000000f12167210 */ /* 0x000fe20007f1e0ff */
[----:B------:R-:W-:Y:S02]  /*b9a0*/  IMAD.MOV.U32 R18, RZ, RZ, R19 ;  /* 0x000000ffff127224 */ /* 0x000fe400078e0013 */
[----:B------:R-:W-:Y:S01]  /*b9b0*/  IMAD.MOV.U32 R19, RZ, RZ, RZ ;  /* 0x000000ffff137224 */ /* 0x000fe200078e00ff */
[----:B------:R-:W-:Y:S01]  /*b9c0*/  IADD3.X R23, PT, PT, RZ, RZ, RZ, P0, !PT ;  /* 0x000000ffff177210 */ /* 0x000fe200007fe4ff */
[----:B------:R-:W-:-:S04]  /*b9d0*/  IMAD.WIDE.U32 R18, R11, R8, R18 ;  /* 0x000000080b127225 */ /* 0x000fc800078e0012 */
[----:B------:R-:W-:-:S04]  /*b9e0*/  IMAD.WIDE.U32 R22, R10, R10, R22 ;  /* 0x0000000a0a167225 */ /* 0x000fc800078e0016 */
[----:B------:R-:W-:Y:S01]  /*b9f0*/  IMAD.MOV.U32 R20, RZ, RZ, R19 ;  /* 0x000000ffff147224 */ /* 0x000fe200078e0013 */
[----:B------:R-:W-:Y:S01]  /*ba00*/  IADD3 R24, P0, PT, R18, R23, RZ ;  /* 0x0000001712187210 */ /* 0x000fe20007f1e0ff */
[----:B------:R-:W-:Y:S01]  /*ba10*/  IMAD.MOV.U32 R19, RZ, RZ, RZ ;  /* 0x000000ffff137224 */ /* 0x000fe200078e00ff */
[----:B------:R-:W-:Y:S01]  /*ba20*/  MOV R18, R22 ;  /* 0x0000001600127202 */ /* 0x000fe20000000f00 */
[----:B------:R-:W-:Y:S01]  /*ba30*/  IMAD.WIDE.U32 R20, R11, R7, R20 ;  /* 0x000000070b147225 */ /* 0x000fe200078e0014 */
[----:B------:R-:W-:-:S03]  /*ba40*/  IADD3.X R25, PT, PT, RZ, RZ, RZ, P0, !PT ;  /* 0x000000ffff197210 */ /* 0x000fc600007fe4ff */
[----:B------:R-:W-:-:S04]  /*ba50*/  IMAD.WIDE.U32 R18, R11, R9, R18 ;  /* 0x000000090b127225 */ /* 0x000fc800078e0012 */
[----:B------:R-:W-:-:S05]  /*ba60*/  IMAD.WIDE.U32 R22, R10, R9, R24 ;  /* 0x000000090a167225 */ /* 0x000fca00078e0018 */
[----:B------:R-:W-:Y:S01]  /*ba70*/  IADD3 R24, P0, PT, R20, R23, RZ ;  /* 0x0000001714187210 */ /* 0x000fe20007f1e0ff */
[----:B------:R-:W-:Y:S01]  /*ba80*/  IMAD.MOV.U32 R20, RZ, RZ, R21 ;  /* 0x000000ffff147224 */ /* 0x000fe200078e0015 */
[----:B------:R-:W-:Y:S01]  /*ba90*/  IADD3 R26, P2, PT, R22, R19, RZ ;  /* 0x00000013161a7210 */ /* 0x000fe20007f5e0ff */
[----:B------:R-:W-:Y:S02]  /*baa0*/  IMAD.MOV.U32 R21, RZ, RZ, RZ ;  /* 0x000000ffff157224 */ /* 0x000fe400078e00ff */
[----:B------:R-:W-:Y:S01]  /*bab0*/  IMAD.X R25, RZ, RZ, RZ, P0 ;  /* 0x000000ffff197224 */ /* 0x000fe200000e06ff */
[----:B------:R-:W-:Y:S01]  /*bac0*/  IADD3.X R27, PT, PT, RZ, RZ, RZ, P2, !PT ;  /* 0x000000ffff1b7210 */ /* 0x000fe200017fe4ff */
[----:B------:R-:W-:-:S04]  /*bad0*/  IMAD.WIDE.U32 R20, R11, R6, R20 ;  /* 0x000000060b147225 */ /* 0x000fc800078e0014 */
[----:B------:R-:W-:-:S04]  /*bae0*/  IMAD.WIDE.U32 R22, R10, R8, R24 ;  /* 0x000000080a167225 */ /* 0x000fc800078e0018 */
[----:B------:R-:W-:Y:S01]  /*baf0*/  IMAD.WIDE.U32 R24, R10, R9, R26 ;  /* 0x000000090a187225 */ /* 0x000fe200078e001a */
[----:B------:R-:W-:Y:S02]  /*bb00*/  IADD3 R26, P0, PT, R20, R23, RZ ;  /* 0x00000017141a7210 */ /* 0x000fe40007f1e0ff */
[----:B------:R-:W-:Y:S01]  /*bb10*/  MOV R23, RZ ;  /* 0x000000ff00177202 */ /* 0x000fe20000000f00 */
[----:B------:R-:W-:Y:S01]  /*bb20*/  IMAD.MOV.U32 R20, RZ, RZ, R24 ;  /* 0x000000ffff147224 */ /* 0x000fe200078e0018 */
[----:B------:R-:W-:Y:S01]  /*bb30*/  IADD3 R28, P2, PT, R22, R25, RZ ;  /* 0x00000019161c7210 */ /* 0x000fe20007f5e0ff */
[----:B------:R-:W-:Y:S01]  /*bb40*/  IMAD.MOV.U32 R22, RZ, RZ, R21 ;  /* 0x000000ffff167224 */ /* 0x000fe200078e0015 */
[----:B------:R-:W-:Y:S01]  /*bb50*/  IADD3.X R27, PT, PT, RZ, RZ, RZ, P0, !PT ;  /* 0x000000ffff1b7210 */ /* 0x000fe200007fe4ff */
[----:B------:R-:W-:Y:S02]  /*bb60*/  IMAD.MOV.U32 R21, RZ, RZ, RZ ;  /* 0x000000ffff157224 */ /* 0x000fe400078e00ff */
[----:B------:R-:W-:-:S02]  /*bb70*/  IMAD.X R29, RZ, RZ, RZ, P2 ;  /* 0x000000ffff1d7224 */ /* 0x000fc400010e06ff */
[----:B------:R-:W-:-:S04]  /*bb80*/  IMAD.WIDE.U32 R22, R11, R5, R22 ;  /* 0x000000050b167225 */ /* 0x000fc800078e0016 */
[----:B------:R-:W-:-:S04]  /*bb90*/  IMAD.WIDE.U32 R24, R10, R7, R26 ;  /* 0x000000070a187225 */ /* 0x000fc800078e001a */
[----:B------:R-:W-:Y:S01]  /*bba0*/  IMAD.WIDE.U32 R26, R9, R9, R28 ;  /* 0x00000009091a7225 */ /* 0x000fe200078e001c */
[----:B------:R-:W-:-:S03]  /*bbb0*/  IADD3 R28, P0, PT, R22, R25, RZ ;  /* 0x00000019161c7210 */ /* 0x000fc60007f1e0ff */
[----:B------:R-:W-:Y:S01]  /*bbc0*/  IMAD.WIDE.U32 R20, R11, R8, R20 ;  /* 0x000000080b147225 */ /* 0x000fe200078e0014 */
[----:B------:R-:W-:Y:S02]  /*bbd0*/  IADD3 R30, P2, PT, R24, R27, RZ ;  /* 0x0000001b181e7210 */ /* 0x000fe40007f5e0ff */
[----:B------:R-:W-:Y:S01]  /*bbe0*/  IADD3.X R29, PT, PT, RZ, RZ, RZ, P0, !PT ;  /* 0x000000ffff1d7210 */ /* 0x000fe200007fe4ff */
[----:B------:R-:W-:Y:S01]  /*bbf0*/  IMAD.MOV.U32 R25, RZ, RZ, RZ ;  /* 0x000000ffff197224 */ /* 0x000fe200078e00ff */
[----:B------:R-:W-:Y:S01]  /*bc00*/  IADD3 R32, P3, PT, R26, R21, RZ ;  /* 0x000000151a207210 */ /* 0x000fe20007f7e0ff */
[----:B------:R-:W-:Y:S01]  /*bc10*/  IMAD.X R31, RZ, RZ, RZ, P2 ;  /* 0x000000ffff1f7224 */ /* 0x000fe200010e06ff */
[----:B------:R-:W-:Y:S01]  /*bc20*/  MOV R24, R23 ;  /* 0x0000001700187202 */ /* 0x000fe20000000f00 */
[----:B------:R-:W-:-:S04]  /*bc30*/  IMAD.WIDE.U32 R22, R10, R6, R28 ;  /* 0x000000060a167225 */ /* 0x000fc800078e001c */
        /* <DEDUP_REMOVED lines=9> */
[----:B------:R-:W-:Y:S01]  /*bcd0*/  IADD3.X R23, PT, PT, RZ, RZ, RZ, P2, !PT ;  /* 0x000000ffff177210 */ /* 0x000fe200017fe4ff */
[----:B------:R-:W-:-:S04]  /*bce0*/  IMAD.WIDE.U32 R26, R10, R5, R30 ;  /* 0x000000050a1a7225 */ /* 0x000fc800078e001e */
[----:B------:R-:W-:Y:S01]  /*bcf0*/  IMAD.X R33, RZ, RZ, RZ, P3 ;  /* 0x000000ffff217224 */ /* 0x000fe200018e06ff */
[----:B------:R-:W-:Y:S01]  /*bd00*/  IADD3 R24, P0, PT, R25, R27, RZ ;  /* 0x0000001b19187210 */ /* 0x000fe20007f1e0ff */
[----:B------:R-:W-:-:S04]  /*bd10*/  IMAD.WIDE.U32 R28, R9, R7, R22 ;  /* 0x00000007091c7225 */ /* 0x000fc800078e0016 */
[----:B------:R-:W-:Y:S01]  /*bd20*/  IMAD.WIDE.U32 R30, R9, R8, R32 ;  /* 0x00000008091e7225 */ /* 0x000fe200078e0020 */
[----:B------:R-:W-:-:S03]  /*bd30*/  IADD3 R32, P2, PT, R26, R29, RZ ;  /* 0x0000001d1a207210 */ /* 0x000fc60007f5e0ff */
[----:B------:R-:W-:Y:S01]  /*bd40*/  IMAD.WIDE.U32 R22, R11, R7, R34 ;  /* 0x000000070b167225 */ /* 0x000fe200078e0022 */
[----:B------:R-:W-:-:S03]  /*bd50*/  IADD3 R28, P3, PT, R28, R31, RZ ;  /* 0x0000001f1c1c7210 */ /* 0x000fc60007f7e0ff */
[----:B------:R-:W-:Y:S01]  /*bd60*/  IMAD.X R25, RZ, RZ, RZ, P0 ;  /* 0x000000ffff197224 */ /* 0x000fe200000e06ff */
[----:B------:R-:W-:Y:S01]  /*bd70*/  IADD3 R30, P4, PT, R30, R23, RZ ;  /* 0x000000171e1e7210 */ /* 0x000fe20007f9e0ff */
[----:B------:R-:W-:Y:S01]  /*bd80*/  IMAD.X R33, RZ, RZ, RZ, P2 ;  /* 0x000000ffff217224 */ /* 0x000fe200010e06ff */
[----:B------:R-:W-:Y:S01]  /*bd90*/  IADD3.X R29, PT, PT, RZ, RZ, RZ, P3, !PT ;  /* 0x000000ffff1d7210 */ /* 0x000fe20001ffe4ff */
        /* <DEDUP_REMOVED lines=58> */
[----:B------:R-:W-:Y:S02]  /*c140*/  IMAD.X R39, RZ, RZ, RZ, P3 ;  /* 0x000000ffff277224 */ /* 0x000fe400018e06ff */
[----:B------:R-:W-:-:S04]  /*c150*/  IMAD.WIDE.U32 R34, R7, R6, R28 ;  /* 0x0000000607227225 */ /* 0x000fc800078e001c */
[----:B------:R-:W-:Y:S01]  /*c160*/  IMAD.WIDE.U32 R36, R9, R5, R38 ;  /* 0x0000000509247225 */ /* 0x000fe200078e0026 */
[----:B------:R-:W-:Y:S02]  /*c170*/  IADD3 R32, P2, PT, R32, R35, RZ ;  /* 0x0000002320207210 */ /* 0x000fe40007f5e0ff */
[----:B------:R-:W-:Y:S01]  /*c180*/  IADD3 R38, P0, PT, R31, R33, RZ ;  /* 0x000000211f267210 */ /* 0x000fe20007f1e0ff */
        /* <DEDUP_REMOVED lines=9> */
[----:B------:R-:W-:-:S04]  /*c220*/  IMAD.WIDE.U32 R30, R10, R4, R30 ;  /* 0x000000040a1e7225 */ /* 0x000fc800078e001e */
[----:B------:R-:W-:Y:S01]  /*c230*/  IMAD.WIDE.U32 R34, R7, R4, R38 ;  /* 0x0000000407227225 */ /* 0x000fe200078e0026 */
[----:B------:R-:W-:Y:S02]  /*c240*/  IADD3 R38, P2, PT, R32, R37, RZ ;  /* 0x0000002520267210 */ /* 0x000fe40007f5e0ff */
[----:B------:R-:W-:Y:S01]  /*c250*/  IADD3 R32, P3, PT, R36, R31, RZ ;  /* 0x0000001f24207210 */ /* 0x000fe20007f7e0ff */
[----:B------:R-:W-:Y:S01]  /*c260*/  IMAD.WIDE.U32 R16, R30, 0x3d1, R16 ;  /* 0x000003d11e107825 */ /* 0x000fe200078e0010 */
[----:B------:R-:W-:Y:S02]  /*c270*/  IADD3 R36, P0, PT, R34, R33, RZ ;  /* 0x0000002122247210 */ /* 0x000fe40007f1e0ff */
[----:B------:R-:W-:Y:S01]  /*c280*/  IADD3.X R33, PT, PT, RZ, RZ, RZ, P3, !PT ;  /* 0x000000ffff217210 */ /* 0x000fe20001ffe4ff */
[----:B------:R-:W-:Y:S01]  /*c290*/  IMAD.X R39, RZ, RZ, RZ, P2 ;  /* 0x000000ffff277224 */ /* 0x000fe200010e06ff */
[----:B------:R-:W-:Y:S01]  /*c2a0*/  IADD3 R40, PT, PT, R17, UR4, RZ ;  /* 0x0000000411287c10 */ /* 0x000fe2000fffe0ff */
[----:B------:R-:W-:-:S02]  /*c2b0*/  IMAD.X R37, RZ, RZ, RZ, P0 ;  /* 0x000000ffff257224 */ /* 0x000fc400000e06ff */
[----:B------:R-:W-:-:S04]  /*c2c0*/  IMAD.WIDE.U32 R32, R9, R4, R32 ;  /* 0x0000000409207225 */ /* 0x000fc800078e0020 */
[----:B------:R-:W-:-:S04]  /*c2d0*/  IMAD.WIDE.U32 R38, R7, R5, R38 ;  /* 0x0000000507267225 */ /* 0x000fc800078e0026 */
[----:B------:R-:W-:Y:S01]  /*c2e0*/  IMAD.WIDE.U32 R36, R6, R5, R36 ;  /* 0x0000000506247225 */ /* 0x000fe200078e0024 */
[----:B------:R-:W-:-:S03]  /*c2f0*/  IADD3 R38, P3, PT, R38, R33, RZ ;  /* 0x0000002126267210 */ /* 0x000fc60007f7e0ff */
[----:B------:R-:W-:Y:S01]  /*c300*/  IMAD.WIDE.U32 R40, R32, 0x3d1, R40 ;  /* 0x000003d120287825 */ /* 0x000fe200078e0028 */
[----:B------:R-:W-:Y:S02]  /*c310*/  IADD3 R36, P2, PT, R36, R39, RZ ;  /* 0x0000002724247210 */ /* 0x000fe40007f5e0ff */
[----:B------:R-:W-:Y:S01]  /*c320*/  IADD3 R34, P0, PT, R35, R37, RZ ;  /* 0x0000002523227210 */ /* 0x000fe20007f1e0ff */
[----:B------:R-:W-:Y:S01]  /*c330*/  IMAD.X R39, RZ, RZ, RZ, P3 ;  /* 0x000000ffff277224 */ /* 0x000fe200018e06ff */
[----:B------:R-:W-:Y:S01]  /*c340*/  IADD3.X R37, PT, PT, RZ, RZ, RZ, P2, !PT ;  /* 0x000000ffff257210 */ /* 0x000fe200017fe4ff */
[----:B------:R-:W-:Y:S01]  /*c350*/  IMAD.MOV.U32 R23, RZ, RZ, RZ ;  /* 0x000000ffff177224 */ /* 0x000fe200078e00ff */
[----:B------:R-:W-:Y:S01]  /*c360*/  IADD3 R13, P4, PT, R14, R40, RZ ;  /* 0x000000280e0d7210 */ /* 0x000fe20007f9e0ff */
[----:B------:R-:W-:Y:S02]  /*c370*/  IMAD.X R35, RZ, RZ, RZ, P0 ;  /* 0x000000ffff237224 */ /* 0x000fe400000e06ff */
[----:B------:R-:W-:Y:S01]  /*c380*/  IMAD.WIDE.U32 R14, R8, R4, R38 ;  /* 0x00000004080e7225 */ /* 0x000fe200078e0026 */
[----:B------:R-:W-:-:S03]  /*c390*/  IADD3.X R40, PT, PT, R41, UR4, RZ, P4, !PT ;  /* 0x0000000429287c10 */ /* 0x000fc6000a7fe4ff */
[----:B------:R-:W-:-:S04]  /*c3a0*/  IMAD.WIDE.U32 R36, R6, R5, R36 ;  /* 0x0000000506247225 */ /* 0x000fc800078e0024 */
[----:B------:R-:W-:Y:S01]  /*c3b0*/  IMAD.WIDE.U32 R34, R6, R4, R34 ;  /* 0x0000000406227225 */ /* 0x000fe200078e0022 */
[----:B------:R-:W-:-:S03]  /*c3c0*/  IADD3 R38, P2, PT, R36, R15, RZ ;  /* 0x0000000f24267210 */ /* 0x000fc60007f5e0ff */
[----:B------:R-:W-:Y:S01]  /*c3d0*/  IMAD.MOV.U32 R41, RZ, RZ, RZ ;  /* 0x000000ffff297224 */ /* 0x000fe200078e00ff */
[----:B------:R-:W-:Y:S01]  /*c3e0*/  IADD3 R36, P0, PT, R34, R37, RZ ;  /* 0x0000002522247210 */ /* 0x000fe20007f1e0ff */
[----:B------:R-:W-:Y:S02]  /*c3f0*/  IMAD.X R39, RZ, RZ, RZ, P2 ;  /* 0x000000ffff277224 */ /* 0x000fe400010e06ff */
[----:B------:R-:W-:Y:S01]  /*c400*/  IMAD.WIDE.U32 R40, R14, 0x3d1, R40 ;  /* 0x000003d10e287825 */ /* 0x000fe200078e0028 */
[----:B------:R-:W-:Y:S02]  /*c410*/  IADD3.X R37, PT, PT, RZ, RZ, RZ, P0, !PT ;  /* 0x000000ffff257210 */ /* 0x000fe400007fe4ff */
[----:B------:R-:W-:Y:S01]  /*c420*/  IADD3 R17, P3, PT, R18, R40, RZ ;  /* 0x0000002812117210 */ /* 0x000fe20007f7e0ff */
[----:B------:R-:W-:-:S03]  /*c430*/  IMAD.WIDE.U32 R18, R7, R4, R38 ;  /* 0x0000000407127225 */ /* 0x000fc600078e0026 */
[----:B------:R-:W-:Y:S01]  /*c440*/  IADD3.X R40, PT, PT, R41, UR4, RZ, P3, !PT ;  /* 0x0000000429287c10 */ /* 0x000fe20009ffe4ff */
[----:B------:R-:W-:-:S04]  /*c450*/  IMAD.WIDE.U32 R36, R5, R5, R36 ;  /* 0x0000000505247225 */ /* 0x000fc800078e0024 */
[----:B------:R-:W-:Y:S01]  /*c460*/  IMAD.MOV.U32 R41, RZ, RZ, RZ ;  /* 0x000000ffff297224 */ /* 0x000fe200078e00ff */
[----:B------:R-:W-:Y:S02]  /*c470*/  IADD3 R34, P2, PT, R36, R19, RZ ;  /* 0x0000001324227210 */ /* 0x000fe40007f5e0ff */
[----:B------:R-:W-:Y:S01]  /*c480*/  IADD3 R36, P0, PT, R35, R37, RZ ;  /* 0x0000002523247210 */ /* 0x000fe20007f1e0ff */
[----:B------:R-:W-:Y:S01]  /*c490*/  IMAD.WIDE.U32 R38, R18, 0x3d1, R40 ;  /* 0x000003d112267825 */ /* 0x000fe200078e0028 */
[----:B------:R-:W-:Y:S02]  /*c4a0*/  MOV R19, RZ ;  /* 0x000000ff00137202 */ /* 0x000fe40000000f00 */
[----:B------:R-:W-:Y:S01]  /*c4b0*/  IADD3.X R37, PT, PT, RZ, RZ, RZ, P0, !PT ;  /* 0x000000ffff257210 */ /* 0x000fe200007fe4ff */
[----:B------:R-:W-:Y:S01]  /*c4c0*/  IMAD.X R35, RZ, RZ, RZ, P2 ;  /* 0x000000ffff237224 */ /* 0x000fe200010e06ff */
[----:B------:R-:W-:Y:S02]  /*c4d0*/  IADD3 R15, P3, PT, R20, R38, RZ ;  /* 0x00000026140f7210 */ /* 0x000fe40007f7e0ff */
[----:B------:R-:W-:Y:S01]  /*c4e0*/  IADD3 R29, P2, PT, R30, R13, RZ ;  /* 0x0000000d1e1d7210 */ /* 0x000fe20007f5e0ff */
[----:B------:R-:W-:Y:S01]  /*c4f0*/  IMAD.WIDE.U32 R34, R6, R4, R34 ;  /* 0x0000000406227225 */ /* 0x000fe200078e0022 */
[----:B------:R-:W-:-:S03]  /*c500*/  IADD3.X R38, PT, PT, R39, UR4, RZ, P3, !PT ;  /* 0x0000000427267c10 */ /* 0x000fc60009ffe4ff */
[----:B------:R-:W-:-:S04]  /*c510*/  IMAD.WIDE.U32 R30, R5, R4, R36 ;  /* 0x00000004051e7225 */ /* 0x000fc800078e0024 */
[----:B------:R-:W-:Y:S01]  /*c520*/  IMAD.MOV.U32 R39, RZ, RZ, RZ ;  /* 0x000000ffff277224 */ /* 0x000fe200078e00ff */
[----:B------:R-:W-:Y:S01]  /*c530*/  IADD3 R36, P0, PT, R30, R35, RZ ;  /* 0x000000231e247210 */ /* 0x000fe20007f1e0ff */
[----:B------:R-:W-:Y:S02]  /*c540*/  IMAD.X R13, RZ, RZ, RZ, P2 ;  /* 0x000000ffff0d7224 */ /* 0x000fe400010e06ff */
[----:B------:R-:W-:Y:S01]  /*c550*/  IMAD.WIDE.U32 R38, R34, 0x3d1, R38 ;  /* 0x000003d122267825 */ /* 0x000fe200078e0026 */
[----:B------:R-:W-:Y:S02]  /*c560*/  IADD3.X R37, PT, PT, RZ, RZ, RZ, P0, !PT ;  /* 0x000000ffff257210 */ /* 0x000fe400007fe4ff */
[----:B------:R-:W-:Y:S02]  /*c570*/  IADD3 R20, P3, P4, R17, R32, R13 ;  /* 0x0000002011147210 */ /* 0x000fe40007c7e00d */
[----:B------:R-:W-:Y:S01]  /*c580*/  IADD3 R17, P2, PT, R22, R38, RZ ;  /* 0x0000002616117210 */ /* 0x000fe20007f5e0ff */
[----:B------:R-:W-:Y:S01]  /*c590*/  IMAD.WIDE.U32 R32, R5, R4, R36 ;  /* 0x0000000405207225 */ /* 0x000fe200078e0024 */
[----:B------:R-:W-:-:S02]  /*c5a0*/  IADD3.X R21, PT, PT, RZ, RZ, RZ, P3, P4 ;  /* 0x000000ffff157210 */ /* 0x000fc40001fe84ff */
[----:B------:R-:W-:Y:S02]  /*c5b0*/  IADD3.X R22, PT, PT, R39, UR4, RZ, P2, !PT ;  /* 0x0000000427167c10 */ /* 0x000fe400097fe4ff */
[----:B------:R-:W-:Y:S02]  /*c5c0*/  IADD3 R21, P2, P3, R15, R14, R21 ;  /* 0x0000000e0f157210 */ /* 0x000fe40007b5e015 */
[----:B------:R-:W-:Y:S01]  /*c5d0*/  IADD3 R14, P0, PT, R31, R33, RZ ;  /* 0x000000211f0e7210 */ /* 0x000fe20007f1e0ff */
[----:B------:R-:W-:Y:S01]  /*c5e0*/  IMAD.WIDE.U32 R22, R32, 0x3d1, R22 ;  /* 0x000003d120167825 */ /* 0x000fe200078e0016 */
[----:B------:R-:W-:-:S03]  /*c5f0*/  IADD3.X R13, PT, PT, RZ, RZ, RZ, P2, P3 ;  /* 0x000000ffff0d7210 */ /* 0x000fc600017e64ff */
[----:B------:R-:W-:Y:S01]  /*c600*/  IMAD.X R15, RZ, RZ, RZ, P0 ;  /* 0x000000ffff0f7224 */ /* 0x000fe200000e06ff */
[----:B------:R-:W-:Y:S02]  /*c610*/  IADD3 R24, P2, PT, R24, R22, RZ ;  /* 0x0000001618187210 */ /* 0x000fe40007f5e0ff */
[----:B------:R-:W-:Y:S01]  /*c620*/  IADD3 R22, P0, P3, R17, R18, R13 ;  /* 0x0000001211167210 */ /* 0x000fe20007b1e00d */
[----:B------:R-:W-:Y:S01]  /*c630*/  IMAD.WIDE.U32 R14, R4, R4, R14 ;  /* 0x00000004040e7225 */ /* 0x000fe200078e000e */
[----:B------:R-:W-:Y:S02]  /*c640*/  IADD3.X R18, PT, PT, R23, UR4, RZ, P2, !PT ;  /* 0x0000000417127c10 */ /* 0x000fe400097fe4ff */
[----:B------:R-:W-:-:S03]  /*c650*/  IADD3.X R23, PT, PT, RZ, RZ, RZ, P0, P3 ;  /* 0x000000ffff177210 */ /* 0x000fc600007e64ff */
[----:B------:R-:W-:Y:S01]  /*c660*/  IMAD.WIDE.U32 R18, R14, 0x3d1, R18 ;  /* 0x000003d10e127825 */ /* 0x000fe200078e0012 */
[----:B------:R-:W-:Y:S02]  /*c670*/  IADD3 R23, P2, P3, R24, R34, R23 ;  /* 0x0000002218177210 */ /* 0x000fe40007b5e017 */
[----:B------:R-:W-:Y:S01]  /*c680*/  IADD3 R24, P0, PT, R26, R18, RZ ;  /* 0x000000121a187210 */ /* 0x000fe20007f1e0ff */
[----:B------:R-:W-:Y:S01]  /*c690*/  IMAD.MOV.U32 R26, RZ, RZ, R29 ;  /* 0x000000ffff1a7224 */ /* 0x000fe200078e001d */
[----:B------:R-:W-:Y:S02]  /*c6a0*/  IADD3.X R13, PT, PT, RZ, RZ, RZ, P2, P3 ;  /* 0x000000ffff0d7210 */ /* 0x000fe400017e64ff */
[----:B------:R-:W-:Y:S01]  /*c6b0*/  IADD3.X R18, PT, PT, R19, UR4, RZ, P0, !PT ;  /* 0x0000000413127c10 */ /* 0x000fe200087fe4ff */
[----:B------:R-:W-:Y:S01]  /*c6c0*/  IMAD.MOV.U32 R19, RZ, RZ, RZ ;  /* 0x000000ffff137224 */ /* 0x000fe200078e00ff */
[----:B------:R-:W-:-:S03]  /*c6d0*/  IADD3 R24, P0, P2, R24, R32, R13 ;  /* 0x0000002018187210 */ /* 0x000fc60007a1e00d */
[----:B------:R-:W-:Y:S01]  /*c6e0*/  IMAD.WIDE.U32 R18, R15, 0x3d1, R18 ;  /* 0x000003d10f127825 */ /* 0x000fe200078e0012 */
        /* <DEDUP_REMOVED lines=9> */
[----:B------:R-:W-:Y:S01]  /*c780*/  IMAD.MOV.U32 R26, RZ, RZ, R29 ;  /* 0x000000ffff1a7224 */ /* 0x000fe200078e001d */
[----:B------:R-:W-:-:S11]  /*c790*/  MOV R25, 0xffffffff ;  /* 0xffffffff00197802 */ /* 0x000fd60000000f00 */
[----:B------:R-:W-:Y:S05]  /*c7a0*/  @P0 BRA `(.L_x_33) ;  /* 0x0000000000cc0947 */ /* 0x000fea0003800000 */
[----:B------:R-:W-:Y:S01]  /*c7b0*/  ISETP.NE.AND P0, PT, R23, -0x1, PT ;  /* 0xffffffff1700780c */ /* 0x000fe20003f05270 */
[----:B------:R-:W-:Y:S01]  /*c7c0*/  IMAD.MOV.U32 R24, RZ, RZ, -0x1 ;  /* 0xffffffffff187424 */ /* 0x000fe200078e00ff */
[----:B------:R-:W-:-:S11]  /*c7d0*/  MOV R26, R29 ;  /* 0x0000001d001a7202 */ /* 0x000fd60000000f00 */
[----:B------:R-:W-:Y:S05]  /*c7e0*/  @P0 BRA `(.L_x_33) ;  /* 0x0000000000bc0947 */ /* 0x000fea0003800000 */
[----:B------:R-:W-:Y:S01]  /*c7f0*/  ISETP.NE.AND P0, PT, R22, -0x1, PT ;  /* 0xffffffff1600780c */ /* 0x000fe20003f05270 */
[----:B------:R-:W-:Y:S01]  /*c800*/  IMAD.MOV.U32 R23, RZ, RZ, -0x1 ;  /* 0xffffffffff177424 */ /* 0x000fe200078e00ff */
[----:B------:R-:W-:Y:S01]  /*c810*/  MOV R24, 0xffffffff ;  /* 0xffffffff00187802 */ /* 0x000fe20000000f00 */
[----:B------:R-:W-:-:S10]  /*c820*/  IMAD.MOV.U32 R26, RZ, RZ, R29 ;  /* 0x000000ffff1a7224 */ /* 0x000fd400078e001d */
[----:B------:R-:W-:Y:S05]  /*c830*/  @P0 BRA `(.L_x_33) ;  /* 0x0000000000a80947 */ /* 0x000fea0003800000 */
[----:B------:R-:W-:Y:S01]  /*c840*/  ISETP.NE.AND P0, PT, R21, -0x1, PT ;  /* 0xffffffff1500780c */ /* 0x000fe20003f05270 */
[----:B------:R-:W-:Y:S01]  /*c850*/  IMAD.MOV.U32 R22, RZ, RZ, -0x1 ;  /* 0xffffffffff167424 */ /* 0x000fe200078e00ff */
[----:B------:R-:W-:Y:S01]  /*c860*/  MOV R23, 0xffffffff ;  /* 0xffffffff00177802 */ /* 0x000fe20000000f00 */
[----:B------:R-:W-:Y:S02]  /*c870*/  IMAD.MOV.U32 R26, RZ, RZ, R29 ;  /* 0x000000ffff1a7224 */ /* 0x000fe400078e001d */
[----:B------:R-:W-:-:S08]  /*c880*/  IMAD.MOV.U32 R24, RZ, RZ, -0x1 ;  /* 0xffffffffff187424 */ /* 0x000fd000078e00ff */
[----:B------:R-:W-:Y:S05]  /*c890*/  @P0 BRA `(.L_x_33) ;  /* 0x0000000000900947 */ /* 0x000fea0003800000 */
[----:B------:R-:W-:Y:S01]  /*c8a0*/  ISETP.NE.AND P0, PT, R20, -0x1, PT ;  /* 0xffffffff1400780c */ /* 0x000fe20003f05270 */
[----:B------:R-:W-:Y:S01]  /*c8b0*/  IMAD.MOV.U32 R21, RZ, RZ, -0x1 ;  /* 0xffffffffff157424 */ /* 0x000fe200078e00ff */
[----:B------:R-:W-:Y:S01]  /*c8c0*/  MOV R26, R29 ;  /* 0x0000001d001a7202 */ /* 0x000fe20000000f00 */
[----:B------:R-:W-:Y:S01]  /*c8d0*/  IMAD.MOV.U32 R22, RZ, RZ, -0x1 ;  /* 0xffffffffff167424 */ /* 0x000fe200078e00ff */
[----:B------:R-:W-:Y:S01]  /*c8e0*/  MOV R24, 0xffffffff ;  /* 0xffffffff00187802 */ /* 0x000fe20000000f00 */
[----:B------:R-:W-:-:S08]  /*c8f0*/  IMAD.MOV.U32 R23, RZ, RZ, -0x1 ;  /* 0xffffffffff177424 */ /* 0x000fd000078e00ff */
[----:B------:R-:W-:Y:S05]  /*c900*/  @P0 BRA `(.L_x_33) ;  /* 0x0000000000740947 */ /* 0x000fea0003800000 */
[----:B------:R-:W-:-:S13]  /*c910*/  ISETP.NE.AND P0, PT, R29, -0x1, PT ;  /* 0xffffffff1d00780c */ /* 0x000fda0003f05270 */
[----:B------:R-:W-:Y:S05]  /*c920*/  @!P0 BRA `(.L_x_34) ;  /* 0x00000000003c8947 */ /* 0x000fea0003800000 */
[----:B------:R-:W-:Y:S01]  /*c930*/  ISETP.NE.AND P0, PT, R29, -0x2, PT ;  /* 0xfffffffe1d00780c */ /* 0x000fe20003f05270 */
[----:B------:R-:W-:Y:S01]  /*c940*/  IMAD.MOV.U32 R20, RZ, RZ, -0x1 ;  /* 0xffffffffff147424 */ /* 0x000fe200078e00ff */
[----:B------:R-:W-:Y:S01]  /*c950*/  MOV R21, 0xffffffff ;  /* 0xffffffff00157802 */ /* 0x000fe20000000f00 */
[----:B------:R-:W-:Y:S01]  /*c960*/  IMAD.MOV.U32 R26, RZ, RZ, R29 ;  /* 0x000000ffff1a7224 */ /* 0x000fe200078e001d */
[----:B------:R-:W-:Y:S01]  /*c970*/  MOV R24, 0xffffffff ;  /* 0xffffffff00187802 */ /* 0x000fe20000000f00 */
[----:B------:R-:W-:Y:S02]  /*c980*/  IMAD.MOV.U32 R22, RZ, RZ, -0x1 ;  /* 0xffffffffff167424 */ /* 0x000fe400078e00ff */
[----:B------:R-:W-:-:S06]  /*c990*/  IMAD.MOV.U32 R23, RZ, RZ, -0x1 ;  /* 0xffffffffff177424 */ /* 0x000fcc00078e00ff */
[----:B------:R-:W-:Y:S05]  /*c9a0*/  @P0 BRA `(.L_x_33) ;  /* 0x00000000004c0947 */ /* 0x000fea0003800000 */
[----:B------:R-:W-:Y:S01]  /*c9b0*/  ISETP.GE.U32.AND P0, PT, R27, -0x3d1, PT ;  /* 0xfffffc2f1b00780c */ /* 0x000fe20003f06070 */
[----:B------:R-:W-:Y:S01]  /*c9c0*/  IMAD.MOV.U32 R26, RZ, RZ, -0x2 ;  /* 0xfffffffeff1a7424 */ /* 0x000fe200078e00ff */
[----:B------:R-:W-:Y:S01]  /*c9d0*/  MOV R22, 0xffffffff ;  /* 0xffffffff00167802 */ /* 0x000fe20000000f00 */
[----:B------:R-:W-:Y:S02]  /*c9e0*/  IMAD.MOV.U32 R21, RZ, RZ, -0x1 ;  /* 0xffffffffff157424 */ /* 0x000fe400078e00ff */
[----:B------:R-:W-:Y:S02]  /*c9f0*/  IMAD.MOV.U32 R23, RZ, RZ, -0x1 ;  /* 0xffffffffff177424 */ /* 0x000fe400078e00ff */
[----:B------:R-:W-:-:S06]  /*ca00*/  IMAD.MOV.U32 R24, RZ, RZ, -0x1 ;  /* 0xffffffffff187424 */ /* 0x000fcc00078e00ff */
[----:B------:R-:W-:Y:S05]  /*ca10*/  @!P0 BRA `(.L_x_33) ;  /* 0x0000000000308947 */ /* 0x000fea0003800000 */
.L_x_34:
[----:B------:R-:W-:-:S04]  /*ca20*/  IADD3 R27, P0, PT, R27, 0x3d1, RZ ;  /* 0x000003d11b1b7810 */ /* 0x000fc80007f1e0ff */
[----:B------:R-:W-:-:S04]  /*ca30*/  IADD3.X R20, PT, PT, RZ, -0x1, RZ, P0, !PT ;  /* 0xffffffffff147810 */ /* 0x000fc800007fe4ff */
[--C-:B------:R-:W-:Y:S02]  /*ca40*/  SHF.R.S32.HI R26, RZ, 0x1f, R20.reuse ;  /* 0x0000001fff1a7819 */ /* 0x100fe40000011414 */
[----:B------:R-:W-:Y:S02]  /*ca50*/  SHF.R.S32.HI R20, RZ, 0x1f, R20 ;  /* 0x0000001fff147819 */ /* 0x000fe40000011414 */
[----:B------:R-:W-:-:S04]  /*ca60*/  IADD3 R26, P0, P2, R26, 0x2, R29 ;  /* 0x000000021a1a7810 */ /* 0x000fc80007a1e01d */
[----:B------:R-:W-:-:S04]  /*ca70*/  IADD3.X R20, PT, PT, R20, -0x1, RZ, P0, P2 ;  /* 0xffffffff14147810 */ /* 0x000fc800007e44ff */
[----:B------:R-:W-:-:S04]  /*ca80*/  SHF.R.S32.HI R20, RZ, 0x1f, R20 ;  /* 0x0000001fff147819 */ /* 0x000fc80000011414 */
[----:B------:R-:W-:Y:S01]  /*ca90*/  MOV R22, R20 ;  /* 0x0000001400167202 */ /* 0x000fe20000000f00 */
[--C-:B------:R-:W-:Y:S02]  /*caa0*/  IMAD.MOV.U32 R25, RZ, RZ, R20.reuse ;  /* 0x000000ffff197224 */ /* 0x100fe400078e0014 */
[--C-:B------:R-:W-:Y:S02]  /*cab0*/  IMAD.MOV.U32 R21, RZ, RZ, R20.reuse ;  /* 0x000000ffff157224 */ /* 0x100fe400078e0014 */
[--C-:B------:R-:W-:Y:S02]  /*cac0*/  IMAD.MOV.U32 R23, RZ, RZ, R20.reuse ;  /* 0x000000ffff177224 */ /* 0x100fe400078e0014 */
[----:B------:R-:W-:-:S07]  /*cad0*/  IMAD.MOV.U32 R24, RZ, RZ, R20 ;  /* 0x000000ffff187224 */ /* 0x000fce00078e0014 */
.L_x_33:
[----:B------:R-:W-:Y:S05]  /*cae0*/  BSYNC.RECONVERGENT B1 ;  /* 0x0000000000017941 */ /* 0x000fea0003800200 */
.L_x_32:
[----:B------:R-:W-:-:S04]  /*caf0*/  IMAD.WIDE.U32 R36, R27, UR8, RZ ;  /* 0x000000081b247c25 */ /* 0x000fc8000f8e00ff */
[----:B------:R-:W-:Y:S01]  /*cb00*/  HFMA2 R17, -RZ, RZ, 0, 0 ;  /* 0x00000000ff117431 */ /* 0x000fe200000001ff */
[----:B------:R-:W-:Y:S01]  /*cb10*/  UMOV UR4, URZ ;  /* 0x000000ff00047c82 */ /* 0x000fe20008000000 */
[----:B------:R-:W-:Y:S01]  /*cb20*/  UMOV UR5, URZ ;  /* 0x000000ff00057c82 */ /* 0x000fe20008000000 */
[----:B------:R-:W-:Y:S01]  /*cb30*/  IMAD.WIDE.U32 R34, R11, UR16, RZ ;  /* 0x000000100b227c25 */ /* 0x000fe2000f8e00ff */
[----:B------:R-:W-:Y:S01]  /*cb40*/  IADD3 R16, PT, PT, R37, UR4, RZ ;  /* 0x0000000425107c10 */ /* 0x000fe2000fffe0ff */
[----:B------:R-:W-:Y:S01]  /*cb50*/  UMOV UR24, URZ ;  /* 0x000000ff00187c82 */ /* 0x000fe20008000000 */
[----:B------:R-:W-:Y:S01]  /*cb60*/  UMOV UR25, URZ ;  /* 0x000000ff00197c82 */ /* 0x000fe20008000000 */
[----:B------:R-:W-:Y:S01]  /*cb70*/  IMAD.MOV.U32 R14, RZ, RZ, R35 ;  /* 0x000000ffff0e7224 */ /* 0x000fe200078e0023 */
[----:B------:R-:W-:Y:S01]  /*cb80*/  UMOV UR26, URZ ;  /* 0x000000ff001a7c82 */ /* 0x000fe20008000000 */
[----:B------:R-:W-:Y:S02]  /*cb90*/  IMAD.MOV.U32 R15, RZ, RZ, RZ ;  /* 0x000000ffff0f7224 */ /* 0x000fe400078e00ff */
[----:B------:R-:W-:-:S02]  /*cba0*/  HFMA2 R69, -RZ, RZ, 0, 0 ;  /* 0x00000000ff457431 */ /* 0x000fc400000001ff */
[----:B------:R-:W-:Y:S01]  /*cbb0*/  IMAD.WIDE.U32 R16, R26, UR8, R16 ;  /* 0x000000081a107c25 */ /* 0x000fe2000f8e0010 */
[----:B------:R-:W-:Y:S01]  /*cbc0*/  UMOV UR28, URZ ;  /* 0x000000ff001c7c82 */ /* 0x000fe20008000000 */
[----:B------:R-:W-:Y:S02]  /*cbd0*/  UMOV UR29, URZ ;  /* 0x000000ff001d7c82 */ /* 0x000fe40008000000 */
[----:B------:R-:W-:Y:S02]  /*cbe0*/  HFMA2 R37, -RZ, RZ, 0, 0 ;  /* 0x00000000ff257431 */ /* 0x000fe400000001ff */
[----:B------:R-:W-:Y:S01]  /*cbf0*/  IMAD.WIDE.U32 R14, R10, UR16, R14 ;  /* 0x000000100a0e7c25 */ /* 0x000fe2000f8e000e */
[----:B------:R-:W-:Y:S01]  /*cc00*/  MOV R48, R16 ;  /* 0x0000001000307202 */ /* 0x000fe20000000f00 */
[----:B------:R-:W-:Y:S01]  /*cc10*/  BSSY.RECONVERGENT B1, `(.L_x_35) ;  /* 0x00001d3000017945 */ /* 0x000fe20003800200 */
[----:B------:R-:W-:Y:S01]  /*cc20*/  MOV R93, RZ ;  /* 0x000000ff005d7202 */ /* 0x000fe20000000f00 */
[----:B------:R-:W-:Y:S01]  /*cc30*/  IMAD.MOV.U32 R49, RZ, RZ, RZ ;  /* 0x000000ffff317224 */ /* 0x000fe200078e00ff */
[----:B------:R-:W-:Y:S01]  /*cc40*/  MOV R32, R14 ;  /* 0x0000000e00207202 */ /* 0x000fe20000000f00 */
[----:B------:R-:W-:-:S02]  /*cc50*/  IMAD.MOV.U32 R28, RZ, RZ, R15 ;  /* 0x000000ffff1c7224 */ /* 0x000fc400078e000f */
[----:B------:R-:W-:Y:S02]  /*cc60*/  IMAD.MOV.U32 R29, RZ, RZ, RZ ;  /* 0x000000ffff1d7224 */ /* 0x000fe400078e00ff */
[----:B------:R-:W-:Y:S02]  /*cc70*/  IMAD.MOV.U32 R33, RZ, RZ, RZ ;  /* 0x000000ffff217224 */ /* 0x000fe400078e00ff */
[----:B------:R-:W-:Y:S02]  /*cc80*/  VIADD R18, R17, UR5 ;  /* 0x0000000511127c36 */ /* 0x000fe40008000000 */
[----:B------:R-:W-:-:S04]  /*cc90*/  IMAD.WIDE.U32 R48, R27, UR9, R48 ;  /* 0x000000091b307c25 */ /* 0x000fc8000f8e0030 */
[----:B------:R-:W-:Y:S02]  /*cca0*/  IMAD.MOV.U32 R19, RZ, RZ, RZ ;  /* 0x000000ffff137224 */ /* 0x000fe400078e00ff */
[----:B------:R-:W-:Y:S01]  /*ccb0*/  IMAD.WIDE.U32 R14, R9, UR16, R28 ;  /* 0x00000010090e7c25 */ /* 0x000fe2000f8e001c */
[----:B------:R-:W-:-:S03]  /*ccc0*/  IADD3 R29, PT, PT, R49, UR4, RZ ;  /* 0x00000004311d7c10 */ /* 0x000fc6000fffe0ff */
[----:B------:R-:W-:-:S04]  /*ccd0*/  IMAD.WIDE.U32 R32, R11, UR17, R32 ;  /* 0x000000110b207c25 */ /* 0x000fc8000f8e0020 */
[----:B------:R-:W-:Y:S01]  /*cce0*/  IMAD.WIDE.U32 R16, R20, UR8, R18 ;  /* 0x0000000814107c25 */ /* 0x000fe2000f8e0012 */
[----:B------:R-:W-:-:S03]  /*ccf0*/  IADD3 R30, P2, PT, R14, R33, RZ ;  /* 0x000000210e1e7210 */ /* 0x000fc60007f5e0ff */
[----:B------:R-:W-:Y:S01]  /*cd00*/  IMAD.MOV.U32 R14, RZ, RZ, R15 ;  /* 0x000000ffff0e7224 */ /* 0x000fe200078e000f */
[----:B------:R-:W-:Y:S01]  /*cd10*/  IADD3 R28, P0, PT, R29, R16, RZ ;  /* 0x000000101d1c7210 */ /* 0x000fe20007f1e0ff */
[----:B------:R-:W-:Y:S01]  /*cd20*/  IMAD.X R31, RZ, RZ, RZ, P2 ;  /* 0x000000ffff1f7224 */ /* 0x000fe200010e06ff */
[----:B------:R-:W-:Y:S01]  /*cd30*/  IADD3 R18, PT, PT, R17, UR24, RZ ;  /* 0x0000001811127c10 */ /* 0x000fe2000fffe0ff */
[----:B------:R-:W-:Y:S02]  /*cd40*/  IMAD.MOV.U32 R15, RZ, RZ, RZ ;  /* 0x000000ffff0f7224 */ /* 0x000fe400078e00ff */
[----:B------:R-:W-:Y:S02]  /*cd50*/  IMAD.X R29, RZ, RZ, RZ, P0 ;  /* 0x000000ffff1d7224 */ /* 0x000fe400000e06ff */
[----:B------:R-:W-:-:S04]  /*cd60*/  IMAD.WIDE.U32 R14, R8, UR16, R14 ;  /* 0x00000010080e7c25 */ /* 0x000fc8000f8e000e */
[----:B------:R-:W-:-:S04]  /*cd70*/  IMAD.WIDE.U32 R16, R10, UR17, R30 ;  /* 0x000000110a107c25 */ /* 0x000fc8000f8e001e */
[----:B------:R-:W-:Y:S01]  /*cd80*/  IMAD.WIDE.U32 R28, R26, UR9, R28 ;  /* 0x000000091a1c7c25 */ /* 0x000fe2000f8e001c */
[----:B------:R-:W-:Y:S02]  /*cd90*/  IADD3 R40, P2, PT, R14, R17, RZ ;  /* 0x000000110e287210 */ /* 0x000fe40007f5e0ff */
[----:B------:R-:W-:Y:S01]  /*cda0*/  MOV R30, R16 ;  /* 0x00000010001e7202 */ /* 0x000fe20000000f00 */
[----:B------:R-:W-:Y:S01]  /*cdb0*/  IMAD.WIDE.U32 R18, R21, UR8, R18 ;  /* 0x0000000815127c25 */ /* 0x000fe2000f8e0012 */
[----:B------:R-:W-:-:S03]  /*cdc0*/  IADD3 R39, PT, PT, R29, UR5, RZ ;  /* 0x000000051d277c10 */ /* 0x000fc6000fffe0ff */
[----:B------:R-:W-:Y:S01]  /*cdd0*/  IMAD.MOV.U32 R14, RZ, RZ, R15 ;  /* 0x000000ffff0e7224 */ /* 0x000fe200078e000f */
[----:B------:R-:W-:Y:S01]  /*cde0*/  IADD3 R38, P0, PT, R39, R18, RZ ;  /* 0x0000001227267210 */ /* 0x000fe20007f1e0ff */
[----:B------:R-:W-:Y:S02]  /*cdf0*/  IMAD.MOV.U32 R15, RZ, RZ, RZ ;  /* 0x000000ffff0f7224 */ /* 0x000fe400078e00ff */
[----:B------:R-:W-:Y:S01]  /*ce00*/  IMAD.X R41, RZ, RZ, RZ, P2 ;  /* 0x000000ffff297224 */ /* 0x000fe200010e06ff */
[----:B------:R-:W-:Y:S01]  /*ce10*/  IADD3.X R39, PT, PT, RZ, RZ, RZ, P0, !PT ;  /* 0x000000ffff277210 */ /* 0x000fe200007fe4ff */
[----:B------:R-:W-:Y:S02]  /*ce20*/  IMAD.MOV.U32 R31, RZ, RZ, RZ ;  /* 0x000000ffff1f7224 */ /* 0x000fe400078e00ff */
[----:B------:R-:W-:Y:S02]  /*ce30*/  IMAD.MOV.U32 R50, RZ, RZ, R28 ;  /* 0x000000ffff327224 */ /* 0x000fe400078e001c */
[----:B------:R-:W-:-:S02]  /*ce40*/  IMAD.MOV.U32 R51, RZ, RZ, RZ ;  /* 0x000000ffff337224 */ /* 0x000fc400078e00ff */
[----:B------:R-:W-:-:S04]  /*ce50*/  IMAD.WIDE.U32 R14, R7, UR16, R14 ;  /* 0x00000010070e7c25 */ /* 0x000fc8000f8e000e */
[----:B------:R-:W-:-:S04]  /*ce60*/  IMAD.WIDE.U32 R16, R9, UR17, R40 ;  /* 0x0000001109107c25 */ /* 0x000fc8000f8e0028 */
[----:B------:R-:W-:Y:S02]  /*ce70*/  VIADD R18, R19, UR25 ;  /* 0x0000001913127c36 */ /* 0x000fe40008000000 */
[----:B------:R-:W-:Y:S02]  /*ce80*/  HFMA2 R19, -RZ, RZ, 0, 0 ;  /* 0x00000000ff137431 */ /* 0x000fe400000001ff */
[----:B------:R-:W-:Y:S01]  /*ce90*/  IMAD.WIDE.U32 R30, R11, UR18, R30 ;  /* 0x000000120b1e7c25 */ /* 0x000fe2000f8e001e */
[----:B------:R-:W-:-:S03]  /*cea0*/  IADD3 R42, P0, PT, R14, R17, RZ ;  /* 0x000000110e2a7210 */ /* 0x000fc60007f1e0ff */
[----:B------:R-:W-:Y:S01]  /*ceb0*/  IMAD.WIDE.U32 R50, R27, UR10, R50 ;  /* 0x0000000a1b327c25 */ /* 0x000fe2000f8e0032 */
[----:B------:R-:W-:Y:S02]  /*cec0*/  IADD3 R44, P3, PT, R16, R31, RZ ;  /* 0x0000001f102c7210 */ /* 0x000fe40007f7e0ff */
[----:B------:R-:W-:Y:S01]  /*ced0*/  IADD3.X R43, PT, PT, RZ, RZ, RZ, P0, !PT ;  /* 0x000000ffff2b7210 */ /* 0x000fe200007fe4ff */
[----:B------:R-:W-:Y:S01]  /*cee0*/  IMAD.WIDE.U32 R28, R20, UR9, R38 ;  /* 0x00000009141c7c25 */ /* 0x000fe2000f8e0026 */
[----:B------:R-:W-:-:S03]  /*cef0*/  IADD3 R13, PT, PT, R51, UR4, RZ ;  /* 0x00000004330d7c10 */ /* 0x000fc6000fffe0ff */
[----:B------:R-:W-:Y:S01]  /*cf00*/  IMAD.MOV.U32 R16, RZ, RZ, R15 ;  /* 0x000000ffff107224 */ /* 0x000fe200078e000f */
[----:B------:R-:W-:Y:S01]  /*cf10*/  IADD3 R14, P2, PT, R13, R28, RZ ;  /* 0x0000001c0d0e7210 */ /* 0x000fe20007f5e0ff */
[----:B------:R-:W-:Y:S02]  /*cf20*/  IMAD.MOV.U32 R17, RZ, RZ, RZ ;  /* 0x000000ffff117224 */ /* 0x000fe400078e00ff */
[----:B------:R-:W-:Y:S02]  /*cf30*/  VIADD R29, R29, UR24 ;  /* 0x000000181d1d7c36 */ /* 0x000fe40008000000 */
[----:B------:R-:W-:-:S04]  /*cf40*/  IMAD.WIDE.U32 R38, R22, UR8, R18 ;  /* 0x0000000816267c25 */ /* 0x000fc8000f8e0012 */
[----:B------:R-:W-:Y:S01]  /*cf50*/  IMAD.X R45, RZ, RZ, RZ, P3 ;  /* 0x000000ffff2d7224 */ /* 0x000fe200018e06ff */
[----:B------:R-:W-:Y:S01]  /*cf60*/  IADD3 R40, P0, PT, R29, R38, RZ ;  /* 0x000000261d287210 */ /* 0x000fe20007f1e0ff */
[----:B------:R-:W-:-:S03]  /*cf70*/  IMAD.WIDE.U32 R16, R6, UR16, R16 ;  /* 0x0000001006107c25 */ /* 0x000fc6000f8e0010 */
[----:B------:R-:W-:Y:S01]  /*cf80*/  IADD3.X R41, PT, PT, RZ, RZ, RZ, P0, !PT ;  /* 0x000000ffff297210 */ /* 0x000fe200007fe4ff */
[----:B------:R-:W-:-:S04]  /*cf90*/  IMAD.WIDE.U32 R18, R8, UR17, R42 ;  /* 0x0000001108127c25 */ /* 0x000fc8000f8e002a */
[----:B------:R-:W-:Y:S01]  /*cfa0*/  IMAD.X R15, RZ, RZ, RZ, P2 ;  /* 0x000000ffff0f7224 */ /* 0x000fe200010e06ff */
[----:B------:R-:W-:Y:S01]  /*cfb0*/  IADD3 R38, P2, PT, R16, R19, RZ ;  /* 0x0000001310267210 */ /* 0x000fe20007f5e0ff */
[----:B------:R-:W-:-:S04]  /*cfc0*/  IMAD.WIDE.U32 R28, R10, UR18, R44 ;  /* 0x000000120a1c7c25 */ /* 0x000fc8000f8e002c */
[----:B------:R-:W-:Y:S01]  /*cfd0*/  IMAD.WIDE.U32 R14, R26, UR10, R14 ;  /* 0x0000000a1a0e7c25 */ /* 0x000fe2000f8e000e */
[----:B------:R-:W-:-:S03]  /*cfe0*/  IADD3 R44, P3, PT, R18, R29, RZ ;  /* 0x0000001d122c7210 */ /* 0x000fc60007f7e0ff */
[----:B------:R-:W-:Y:S01]  /*cff0*/  HFMA2 R29, -RZ, RZ, 0, 0 ;  /* 0x00000000ff1d7431 */ /* 0x000fe200000001ff */
[----:B------:R-:W-:Y:S01]  /*d000*/  MOV R18, R17 ;  /* 0x0000001100127202 */ /* 0x000fe20000000f00 */
[----:B------:R-:W-:Y:S02]  /*d010*/  VIADD R42, R39, UR26 ;  /* 0x0000001a272a7c36 */ /* 0x000fe40008000000 */
[----:B------:R-:W-:Y:S02]  /*d020*/  IMAD.X R39, RZ, RZ, RZ, P2 ;  /* 0x000000ffff277224 */ /* 0x000fe400010e06ff */
[----:B------:R-:W-:Y:S02]  /*d030*/  IMAD.MOV.U32 R19, RZ, RZ, RZ ;  /* 0x000000ffff137224 */ /* 0x000fe400078e00ff */
[----:B------:R-:W-:-:S04]  /*d040*/  IMAD.WIDE.U32 R40, R21, UR9, R40 ;  /* 0x0000000915287c25 */ /* 0x000fc8000f8e0028 */
[----:B------:R-:W-:Y:S02]  /*d050*/  VIADD R13, R15, UR5 ;  /* 0x000000050f0d7c36 */ /* 0x000fe40008000000 */
[----:B------:R-:W-:Y:S02]  /*d060*/  IMAD.X R45, RZ, RZ, RZ, P3 ;  /* 0x000000ffff2d7224 */ /* 0x000fe400018e06ff */
[----:B------:R-:W-:Y:S01]  /*d070*/  IMAD.WIDE.U32 R18, R5, UR16, R18 ;  /* 0x0000001005127c25 */ /* 0x000fe2000f8e0012 */
[----:B------:R-:W-:Y:S02]  /*d080*/  IADD3 R16, P0, PT, R13, R40, RZ ;  /* 0x000000280d107210 */ /* 0x000fe40007f1e0ff */
[----:B------:R-:W-:Y:S01]  /*d090*/  IADD3 R13, PT, PT, R41, UR25, RZ ;  /* 0x00000019290d7c10 */ /* 0x000fe2000fffe0ff */
[----:B------:R-:W-:Y:S01]  /*d0a0*/  IMAD.WIDE.U32 R38, R7, UR17, R38 ;  /* 0x0000001107267c25 */ /* 0x000fe2000f8e0026 */
[----:B------:R-:W-:-:S03]  /*d0b0*/  IADD3.X R17, PT, PT, RZ, RZ, RZ, P0, !PT ;  /* 0x000000ffff117210 */ /* 0x000fc600007fe4ff */
[----:B------:R-:W-:Y:S01]  /*d0c0*/  IMAD.WIDE.U32 R40, R9, UR18, R44 ;  /* 0x0000001209287c25 */ /* 0x000fe2000f8e002c */
[----:B------:R-:W-:-:S03]  /*d0d0*/  IADD3 R46, P3, PT, R18, R39, RZ ;  /* 0x00000027122e7210 */ /* 0x000fc60007f7e0ff */
[----:B------:R-:W-:Y:S01]  /*d0e0*/  IMAD.WIDE.U32 R28, R11, UR19, R28 ;  /* 0x000000130b1c7c25 */ /* 0x000fe2000f8e001c */
[----:B------:R-:W-:-:S03]  /*d0f0*/  IADD3 R58, P4, PT, R38, R41, RZ ;  /* 0x00000029263a7210 */ /* 0x000fc60007f9e0ff */
[----:B------:R-:W-:Y:S01]  /*d100*/  IMAD.MOV.U32 R43, RZ, RZ, RZ ;  /* 0x000000ffff2b7224 */ /* 0x000fe200078e00ff */
[----:B------:R-:W-:Y:S01]  /*d110*/  IADD3 R60, P5, PT, R40, R29, RZ ;  /* 0x0000001d283c7210 */ /* 0x000fe20007fbe0ff */
[----:B------:R-:W-:Y:S01]  /*d120*/  IMAD.MOV.U32 R68, RZ, RZ, R14 ;  /* 0x000000ffff447224 */ /* 0x000fe200078e000e */
[----:B------:R-:W-:Y:S01]  /*d130*/  IADD3.X R59, PT, PT, RZ, RZ, RZ, P4, !PT ;  /* 0x000000ffff3b7210 */ /* 0x000fe200027fe4ff */
[----:B------:R-:W-:Y:S02]  /*d140*/  IMAD.MOV.U32 R14, RZ, RZ, R19 ;  /* 0x000000ffff0e7224 */ /* 0x000fe400078e0013 */
[----:B------:R-:W-:Y:S02]  /*d150*/  IMAD.MOV.U32 R15, RZ, RZ, RZ ;  /* 0x000000ffff0f7224 */ /* 0x000fe400078e00ff */
[----:B------:R-:W-:Y:S02]  /*d160*/  IMAD.X R47, RZ, RZ, RZ, P3 ;  /* 0x000000ffff2f7224 */ /* 0x000fe400018e06ff */
[----:B------:R-:W-:-:S04]  /*d170*/  IMAD.WIDE.U32 R42, R23, UR8, R42 ;  /* 0x00000008172a7c25 */ /* 0x000fc8000f8e002a */
[----:B------:R-:W-:Y:S01]  /*d180*/  IMAD.WIDE.U32 R14, R4, UR16, R14 ;  /* 0x00000010040e7c25 */ /* 0x000fe2000f8e000e */
[----:B------:R-:W-:-:S03]  /*d190*/  IADD3 R44, P2, PT, R13, R42, RZ ;  /* 0x0000002a0d2c7210 */ /* 0x000fc60007f5e0ff */
[----:B------:R-:W-:-:S04]  /*d1a0*/  IMAD.WIDE.U32 R40, R6, UR17, R46 ;  /* 0x0000001106287c25 */ /* 0x000fc8000f8e002e */
[----:B------:R-:W-:Y:S02]  /*d1b0*/  IMAD.X R61, RZ, RZ, RZ, P5 ;  /* 0x000000ffff3d7224 */ /* 0x000fe400028e06ff */
[----:B------:R-:W-:Y:S02]  /*d1c0*/  VIADD R18, R43, UR28 ;  /* 0x0000001c2b127c36 */ /* 0x000fe40008000000 */
[----:B------:R-:W-:Y:S01]  /*d1d0*/  IMAD.WIDE.U32 R42, R8, UR18, R58 ;  /* 0x00000012082a7c25 */ /* 0x000fe2000f8e003a */
[----:B------:R-:W-:-:S03]  /*d1e0*/  IADD3 R58, P0, PT, R14, R41, RZ ;  /* 0x000000290e3a7210 */ /* 0x000fc60007f1e0ff */
[----:B------:R-:W-:-:S04]  /*d1f0*/  IMAD.WIDE.U32 R38, R20, UR10, R16 ;  /* 0x0000000a14267c25 */ /* 0x000fc8000f8e0010 */
[----:B------:R-:W-:Y:S01]  /*d200*/  IMAD.WIDE.U32 R16, R10, UR19, R60 ;  /* 0x000000130a107c25 */ /* 0x000fe2000f8e003c */
[----:B------:R-:W-:-:S03]  /*d210*/  IADD3 R39, PT, PT, R39, UR24, RZ ;  /* 0x0000001827277c10 */ /* 0x000fc6000fffe0ff */
[----:B------:R-:W-:Y:S01]  /*d220*/  IMAD.WIDE.U32 R68, R27, UR11, R68 ;  /* 0x0000000b1b447c25 */ /* 0x000fe2000f8e0044 */
[----:B------:R-:W-:-:S03]  /*d230*/  IADD3 R62, P3, PT, R42, R17, RZ ;  /* 0x000000112a3e7210 */ /* 0x000fc60007f7e0ff */
[----:B------:R-:W-:Y:S01]  /*d240*/  IMAD.X R45, RZ, RZ, RZ, P2 ;  /* 0x000000ffff2d7224 */ /* 0x000fe200010e06ff */
[----:B------:R-:W-:Y:S01]  /*d250*/  IADD3 R60, P2, PT, R40, R43, RZ ;  /* 0x0000002b283c7210 */ /* 0x000fe20007f5e0ff */
[----:B------:R-:W-:Y:S02]  /*d260*/  IMAD.MOV.U32 R19, RZ, RZ, RZ ;  /* 0x000000ffff137224 */ /* 0x000fe400078e00ff */
[----:B------:R-:W-:Y:S01]  /*d270*/  IMAD.X R59, RZ, RZ, RZ, P0 ;  /* 0x000000ffff3b7224 */ /* 0x000fe200000e06ff */
[----:B------:R-:W-:Y:S01]  /*d280*/  IADD3.X R61, PT, PT, RZ, RZ, RZ, P2, !PT ;  /* 0x000000ffff3d7210 */ /* 0x000fe200017fe4ff */
[----:B------:R-:W-:Y:S02]  /*d290*/  VIADD R13, R69, UR4 ;  /* 0x00000004450d7c36 */ /* 0x000fe40008000000 */
[----:B------:R-:W-:-:S03]  /*d2a0*/  IMAD.WIDE.U32 R46, R24, UR8, R18 ;  /* 0x00000008182e7c25 */ /* 0x000fc6000f8e0012 */
[----:B------:R-:W-:Y:S01]  /*d2b0*/  IADD3 R38, P4, PT, R13, R38, RZ ;  /* 0x000000260d267210 */ /* 0x000fe20007f9e0ff */
[----:B------:R-:W-:Y:S01]  /*d2c0*/  IMAD.WIDE.U32 R44, R22, UR9, R44 ;  /* 0x00000009162c7c25 */ /* 0x000fe2000f8e002c */
[----:B------:R-:W-:-:S03]  /*d2d0*/  IADD3 R14, PT, PT, R47, UR29, RZ ;  /* 0x0000001d2f0e7c10 */ /* 0x000fc6000fffe0ff */
[----:B------:R-:W-:Y:S01]  /*d2e0*/  IMAD.WIDE.U32 R18, R5, UR17, R58 ;  /* 0x0000001105127c25 */ /* 0x000fe2000f8e003a */
[----:B------:R-:W-:-:S03]  /*d2f0*/  IADD3 R40, P5, PT, R39, R44, RZ ;  /* 0x0000002c27287210 */ /* 0x000fc60007fbe0ff */
[----:B------:R-:W-:Y:S02]  /*d300*/  IMAD.X R63, RZ, RZ, RZ, P3 ;  /* 0x000000ffff3f7224 */ /* 0x000fe400018e06ff */
[----:B------:R-:W-:Y:S01]  /*d310*/  IMAD.WIDE.U32 R42, R7, UR18, R60 ;  /* 0x00000012072a7c25 */ /* 0x000fe2000f8e003c */
[----:B------:R-:W-:-:S03]  /*d320*/  IADD3 R60, P0, PT, R15, R19, RZ ;  /* 0x000000130f3c7210 */ /* 0x000fc60007f1e0ff */
[----:B------:R-:W-:Y:S01]  /*d330*/  HFMA2 R19, -RZ, RZ, 0, 0 ;  /* 0x00000000ff137431 */ /* 0x000fe200000001ff */
[----:B------:R-:W-:Y:S01]  /*d340*/  MOV R15, RZ ;  /* 0x000000ff000f7202 */ /* 0x000fe20000000f00 */
[----:B------:R-:W-:Y:S02]  /*d350*/  VIADD R13, R45, UR26 ;  /* 0x0000001a2d0d7c36 */ /* 0x000fe40008000000 */
[----:B------:R-:W-:Y:S01]  /*d360*/  IMAD.WIDE.U32 R44, R9, UR19, R62 ;  /* 0x00000013092c7c25 */ /* 0x000fe2000f8e003e */
[----:B------:R-:W-:Y:S02]  /*d370*/  IADD3 R62, P2, PT, R18, R43, RZ ;  /* 0x0000002b123e7210 */ /* 0x000fe40007f5e0ff */
[----:B------:R-:W-:Y:S01]  /*d380*/  IADD3 R46, P6, PT, R13, R46, RZ ;  /* 0x0000002e0d2e7210 */ /* 0x000fe20007fde0ff */
[----:B------:R-:W-:Y:S01]  /*d390*/  IMAD.X R39, RZ, RZ, RZ, P4 ;  /* 0x000000ffff277224 */ /* 0x000fe200020e06ff */
[----:B------:R-:W-:Y:S01]  /*d3a0*/  IADD3 R64, P3, PT, R42, R45, RZ ;  /* 0x0000002d2a407210 */ /* 0x000fe20007f7e0ff */
[----:B------:R-:W-:-:S02]  /*d3b0*/  IMAD.MOV.U32 R18, RZ, RZ, R16 ;  /* 0x000000ffff127224 */ /* 0x000fc400078e0010 */
[----:B------:R-:W-:Y:S01]  /*d3c0*/  IMAD.X R41, RZ, RZ, RZ, P5 ;  /* 0x000000ffff297224 */ /* 0x000fe200028e06ff */
[----:B------:R-:W-:Y:S01]  /*d3d0*/  IADD3.X R65, PT, PT, RZ, RZ, RZ, P3, !PT ;  /* 0x000000ffff417210 */ /* 0x000fe20001ffe4ff */
[----:B------:R-:W-:-:S04]  /*d3e0*/  IMAD.WIDE.U32 R38, R26, UR11, R38 ;  /* 0x0000000b1a267c25 */ /* 0x000fc8000f8e0026 */
[----:B------:R-:W-:Y:S01]  /*d3f0*/  IMAD.X R47, RZ, RZ, RZ, P6 ;  /* 0x000000ffff2f7224 */ /* 0x000fe200030e06ff */
[----:B------:R-:W-:Y:S01]  /*d400*/  IADD3 R13, PT, PT, R39, UR5, RZ ;  /* 0x00000005270d7c10 */ /* 0x000fe2000fffe0ff */
[----:B------:R-:W-:Y:S02]  /*d410*/  IMAD.X R61, RZ, RZ, RZ, P0 ;  /* 0x000000ffff3d7224 */ /* 0x000fe400000e06ff */
[----:B------:R-:W-:-:S04]  /*d420*/  IMAD.WIDE.U32 R18, R11, UR20, R18 ;  /* 0x000000140b127c25 */ /* 0x000fc8000f8e0012 */
[----:B------:R-:W-:Y:S01]  /*d430*/  IMAD.WIDE.U32 R58, R21, UR10, R40 ;  /* 0x0000000a153a7c25 */ /* 0x000fe2000f8e0028 */
[----:B------:R-:W-:-:S03]  /*d440*/  IADD3 R44, P4, PT, R44, R19, RZ ;  /* 0x000000132c2c7210 */ /* 0x000fc60007f9e0ff */
[----:B------:R-:W-:-:S04]  /*d450*/  IMAD.WIDE.U32 R40, R23, UR9, R46 ;  /* 0x0000000917287c25 */ /* 0x000fc8000f8e002e */
[----:B------:R-:W-:-:S04]  /*d460*/  IMAD.WIDE.U32 R16, R4, UR17, R60 ;  /* 0x0000001104107c25 */ /* 0x000fc8000f8e003c */
[----:B------:R-:W-:Y:S02]  /*d470*/  IMAD.X R63, RZ, RZ, RZ, P2 ;  /* 0x000000ffff3f7224 */ /* 0x000fe400010e06ff */
[----:B------:R-:W-:Y:S02]  /*d480*/  VIADD R47, R59, UR25 ;  /* 0x000000193b2f7c36 */ /* 0x000fe40008000000 */
[----:B------:R-:W-:Y:S01]  /*d490*/  IMAD.WIDE.U32 R60, R8, UR19, R64 ;  /* 0x00000013083c7c25 */ /* 0x000fe2000f8e0040 */
[----:B------:R-:W-:Y:S02]  /*d4a0*/  IADD3 R64, P5, PT, R13, R58, RZ ;  /* 0x0000003a0d407210 */ /* 0x000fe40007fbe0ff */
[----:B------:R-:W-:Y:S01]  /*d4b0*/  IADD3 R46, P0, PT, R47, R40, RZ ;  /* 0x000000282f2e7210 */ /* 0x000fe20007f1e0ff */
[----:B------:R-:W-:Y:S01]  /*d4c0*/  IMAD.MOV.U32 R39, RZ, RZ, RZ ;  /* 0x000000ffff277224 */ /* 0x000fe200078e00ff */
[----:B------:R-:W-:Y:S01]  /*d4d0*/  IADD3.X R65, PT, PT, RZ, RZ, RZ, P5, !PT ;  /* 0x000000ffff417210 */ /* 0x000fe20002ffe4ff */
[----:B------:R-:W-:-:S04]  /*d4e0*/  IMAD.WIDE.U32 R42, R6, UR18, R62 ;  /* 0x00000012062a7c25 */ /* 0x000fc8000f8e003e */
[----:B------:R-:W-:Y:S01]  /*d4f0*/  VIADD R41, R41, UR28 ;  /* 0x0000001c29297c36 */ /* 0x000fe20008000000 */
[----:B------:R-:W-:Y:S01]  /*d500*/  IADD3 R40, P2, PT, R16, R43, RZ ;  /* 0x0000002b10287210 */ /* 0x000fe20007f5e0ff */
[----:B------:R-:W-:Y:S01]  /*d510*/  IMAD.WIDE.U32 R58, R25, UR8, R14 ;  /* 0x00000008193a7c25 */ /* 0x000fe2000f8e000e */
[----:B------:R-:W-:-:S03]  /*d520*/  IADD3 R42, P3, PT, R42, R61, RZ ;  /* 0x0000003d2a2a7210 */ /* 0x000fc60007f7e0ff */
[----:B------:R-:W-:Y:S01]  /*d530*/  IMAD.X R45, RZ, RZ, RZ, P4 ;  /* 0x000000ffff2d7224 */ /* 0x000fe200020e06ff */
[----:B------:R-:W-:Y:S01]  /*d540*/  IADD3 R62, P4, PT, R58, R41, RZ ;  /* 0x000000293a3e7210 */ /* 0x000fe20007f9e0ff */
[----:B------:R-:W-:Y:S01]  /*d550*/  IMAD.WIDE.U32 R38, R27, UR12, R38 ;  /* 0x0000000c1b267c25 */ /* 0x000fe2000f8e0026 */
[----:B------:R-:W-:Y:S02]  /*d560*/  IADD3.X R43, PT, PT, RZ, RZ, RZ, P3, !PT ;  /* 0x000000ffff2b7210 */ /* 0x000fe40001ffe4ff */
[----:B------:R-:W-:Y:S01]  /*d570*/  IADD3.X R63, PT, PT, RZ, RZ, RZ, P4, !PT ;  /* 0x000000ffff3f7210 */ /* 0x000fe200027fe4ff */
[----:B------:R-:W-:-:S04]  /*d580*/  IMAD.WIDE.U32 R14, R10, UR20, R44 ;  /* 0x000000140a0e7c25 */ /* 0x000fc8000f8e002c */
[----:B------:R-:W-:-:S04]  /*d590*/  IMAD.WIDE.U32 R64, R20, UR11, R64 ;  /* 0x0000000b14407c25 */ /* 0x000fc8000f8e0040 */
[----:B------:R-:W-:Y:S01]  /*d5a0*/  IMAD.X R47, RZ, RZ, RZ, P0 ;  /* 0x000000ffff2f7224 */ /* 0x000fe200000e06ff */
[----:B------:R-:W-:Y:S01]  /*d5b0*/  IADD3 R44, P0, PT, R60, R15, RZ ;  /* 0x0000000f3c2c7210 */ /* 0x000fe20007f1e0ff */
[----:B------:R-:W-:Y:S02]  /*d5c0*/  VIADD R61, R39, UR4 ;  /* 0x00000004273d7c36 */ /* 0x000fe40008000000 */
[----:B------:R-:W-:Y:S02]  /*d5d0*/  HFMA2 R39, -RZ, RZ, 0, 0 ;  /* 0x00000000ff277431 */ /* 0x000fe400000001ff */
[----:B------:R-:W-:Y:S01]  /*d5e0*/  VIADD R65, R65, UR24 ;  /* 0x0000001841417c36 */ /* 0x000fe20008000000 */
[----:B------:R-:W-:Y:S01]  /*d5f0*/  IADD3.X R45, PT, PT, RZ, RZ, RZ, P0, !PT ;  /* 0x000000ffff2d7210 */ /* 0x000fe200007fe4ff */
[----:B------:R-:W-:Y:S01]  /*d600*/  IMAD.WIDE.U32 R46, R22, UR10, R46 ;  /* 0x0000000a162e7c25 */ /* 0x000fe2000f8e002e */
[----:B------:R-:W-:-:S03]  /*d610*/  IADD3 R60, P6, PT, R61, R64, RZ ;  /* 0x000000403d3c7210 */ /* 0x000fc60007fde0ff */
[----:B------:R-:W-:Y:S01]  /*d620*/  IMAD.X R41, RZ, RZ, RZ, P2 ;  /* 0x000000ffff297224 */ /* 0x000fe200010e06ff */
[----:B------:R-:W-:Y:S01]  /*d630*/  IADD3 R64, P2, PT, R65, R46, RZ ;  /* 0x0000002e41407210 */ /* 0x000fe20007f5e0ff */
[----:B------:R-:W-:Y:S01]  /*d640*/  IMAD.WIDE.U32 R62, R24, UR9, R62 ;  /* 0x00000009183e7c25 */ /* 0x000fe2000f8e003e */
[----:B------:R-:W-:-:S03]  /*d650*/  IADD3.X R61, PT, PT, RZ, RZ, RZ, P6, !PT ;  /* 0x000000ffff3d7210 */ /* 0x000fc600037fe4ff */
[----:B------:R-:W-:Y:S02]  /*d660*/  VIADD R47, R47, UR26 ;  /* 0x0000001a2f2f7c36 */ /* 0x000fe40008000000 */
[----:B------:R-:W-:-:S03]  /*d670*/  IMAD.WIDE.U32 R40, R5, UR18, R40 ;  /* 0x0000001205287c25 */ /* 0x000fc6000f8e0028 */
[----:B------:R-:W-:Y:S01]  /*d680*/  IADD3 R62, P3, PT, R47, R62, RZ ;  /* 0x0000003e2f3e7210 */ /* 0x000fe20007f7e0ff */
[----:B------:R-:W-:Y:S01]  /*d690*/  VIADD R13, R63, UR29 ;  /* 0x0000001d3f0d7c36 */ /* 0x000fe20008000000 */
[----:B------:R-:W-:Y:S01]  /*d6a0*/  IADD3 R58, P5, PT, R17, R41, RZ ;  /* 0x00000029113a7210 */ /* 0x000fe20007fbe0ff */
[----:B------:R-:W-:Y:S01]  /*d6b0*/  IMAD.WIDE.U32 R42, R7, UR19, R42 ;  /* 0x00000013072a7c25 */ /* 0x000fe2000f8e002a */
[----:B------:R-:W-:Y:S02]  /*d6c0*/  IADD3.X R63, PT, PT, RZ, RZ, RZ, P3, !PT ;  /* 0x000000ffff3f7210 */ /* 0x000fe40001ffe4ff */
[----:B------:R-:W-:Y:S01]  /*d6d0*/  IADD3 R46, P4, PT, R59, R13, RZ ;  /* 0x0000000d3b2e7210 */ /* 0x000fe20007f9e0ff */
[----:B------:R-:W-:Y:S01]  /*d6e0*/  IMAD.MOV.U32 R16, RZ, RZ, R14 ;  /* 0x000000ffff107224 */ /* 0x000fe200078e000e */
[----:B------:R-:W-:Y:S01]  /*d6f0*/  IADD3 R40, P6, PT, R40, R43, RZ ;  /* 0x0000002b28287210 */ /* 0x000fe20007fde0ff */
[----:B------:R-:W-:Y:S02]  /*d700*/  IMAD.MOV.U32 R17, RZ, RZ, RZ ;  /* 0x000000ffff117224 */ /* 0x000fe400078e00ff */
[----:B------:R-:W-:-:S02]  /*d710*/  HFMA2 R43, -RZ, RZ, 0, 0 ;  /* 0x00000000ff2b7431 */ /* 0x000fc400000001ff */
[----:B------:R-:W-:Y:S02]  /*d720*/  IMAD.X R65, RZ, RZ, RZ, P2 ;  /* 0x000000ffff417224 */ /* 0x000fe400010e06ff */
[----:B------:R-:W-:-:S04]  /*d730*/  IMAD.WIDE.U32 R60, R26, UR12, R60 ;  /* 0x0000000c1a3c7c25 */ /* 0x000fc8000f8e003c */
[----:B------:R-:W-:-:S04]  /*d740*/  IMAD.WIDE.U32 R16, R11, UR21, R16 ;  /* 0x000000150b107c25 */ /* 0x000fc8000f8e0010 */
[----:B------:R-:W-:-:S04]  /*d750*/  IMAD.WIDE.U32 R44, R9, UR20, R44 ;  /* 0x00000014092c7c25 */ /* 0x000fc8000f8e002c */
[----:B------:R-:W-:Y:S01]  /*d760*/  IMAD.WIDE.U32 R64, R21, UR11, R64 ;  /* 0x0000000b15407c25 */ /* 0x000fe2000f8e0040 */
[----:B------:R-:W-:Y:S02]  /*d770*/  IADD3 R14, P0, PT, R44, R17, RZ ;  /* 0x000000112c0e7210 */ /* 0x000fe40007f1e0ff */
[----:B------:R-:W-:Y:S01]  /*d780*/  IADD3 R86, P2, PT, R42, R45, RZ ;  /* 0x0000002d2a567210 */ /* 0x000fe20007f5e0ff */
[----:B------:R-:W-:Y:S01]  /*d790*/  VIADD R13, R61, UR5 ;  /* 0x000000053d0d7c36 */ /* 0x000fe20008000000 */
[----:B------:R-:W-:Y:S01]  /*d7a0*/  IADD3.X R15, PT, PT, RZ, RZ, RZ, P0, !PT ;  /* 0x000000ffff0f7210 */ /* 0x000fe200007fe4ff */
[----:B------:R-:W-:Y:S02]  /*d7b0*/  VIADD R61, R65, UR25 ;  /* 0x00000019413d7c36 */ /* 0x000fe40008000000 */
[----:B------:R-:W-:Y:S01]  /*d7c0*/  IMAD.WIDE.U32 R62, R23, UR10, R62 ;  /* 0x0000000a173e7c25 */ /* 0x000fe2000f8e003e */
[----:B------:R-:W-:-:S03]  /*d7d0*/  IADD3 R44, P3, PT, R13, R64, RZ ;  /* 0x000000400d2c7210 */ /* 0x000fc60007f7e0ff */
[----:B------:R-:W-:Y:S01]  /*d7e0*/  IMAD.X R47, RZ, RZ, RZ, P4 ;  /* 0x000000ffff2f7224 */ /* 0x000fe200020e06ff */
[----:B------:R-:W-:Y:S01]  /*d7f0*/  IADD3 R63, PT, PT, R63, UR28, RZ ;  /* 0x0000001c3f3f7c10 */ /* 0x000fe2000fffe0ff */
[----:B------:R-:W-:Y:S01]  /*d800*/  IMAD.MOV.U32 R42, RZ, RZ, R60 ;  /* 0x000000ffff2a7224 */ /* 0x000fe200078e003c */
[----:B------:R-:W-:Y:S01]  /*d810*/  IADD3 R60, P4, PT, R61, R62, RZ ;  /* 0x0000003e3d3c7210 */ /* 0x000fe20007f9e0ff */
[----:B------:R-:W-:-:S03]  /*d820*/  IMAD.WIDE.U32 R46, R25, UR9, R46 ;  /* 0x00000009192e7c25 */ /* 0x000fc6000f8e002e */
[----:B------:R-:W-:Y:S01]  /*d830*/  IADD3.X R61, PT, PT, RZ, RZ, RZ, P4, !PT ;  /* 0x000000ffff3d7210 */ /* 0x000fe200027fe4ff */
[----:B------:R-:W-:Y:S02]  /*d840*/  IMAD.X R45, RZ, RZ, RZ, P3 ;  /* 0x000000ffff2d7224 */ /* 0x000fe400018e06ff */
[----:B------:R-:W-:-:S04]  /*d850*/  IMAD.WIDE.U32 R42, R27, UR13, R42 ;  /* 0x0000000d1b2a7c25 */ /* 0x000fc8000f8e002a */
[----:B------:R-:W-:Y:S01]  /*d860*/  IMAD.X R87, RZ, RZ, RZ, P2 ;  /* 0x000000ffff577224 */ /* 0x000fe200010e06ff */
[----:B------:R-:W-:Y:S01]  /*d870*/  IADD3 R62, P2, PT, R46, R63, RZ ;  /* 0x0000003f2e3e7210 */ /* 0x000fe20007f5e0ff */
[----:B------:R-:W-:-:S04]  /*d880*/  IMAD.WIDE.U32 R44, R20, UR12, R44 ;  /* 0x0000000c142c7c25 */ /* 0x000fc8000f8e002c */
[----:B------:R-:W-:Y:S01]  /*d890*/  VIADD R13, R43, UR4 ;  /* 0x000000042b0d7c36 */ /* 0x000fe20008000000 */
[----:B------:R-:W-:Y:S01]  /*d8a0*/  IADD3 R45, PT, PT, R45, UR24, RZ ;  /* 0x000000182d2d7c10 */ /* 0x000fe2000fffe0ff */
[----:B------:R-:W-:Y:S02]  /*d8b0*/  IMAD.X R59, RZ, RZ, RZ, P5 ;  /* 0x000000ffff3b7224 */ /* 0x000fe400028e06ff */
[----:B------:R-:W-:Y:S01]  /*d8c0*/  IMAD.X R41, RZ, RZ, RZ, P6 ;  /* 0x000000ffff297224 */ /* 0x000fe200030e06ff */
[----:B------:R-:W-:Y:S01]  /*d8d0*/  IADD3 R44, P3, PT, R13, R44, RZ ;  /* 0x0000002c0d2c7210 */ /* 0x000fe20007f7e0ff */
[----:B------:R-:W-:Y:S02]  /*d8e0*/  IMAD.X R63, RZ, RZ, RZ, P2 ;  /* 0x000000ffff3f7224 */ /* 0x000fe400010e06ff */
[----:B------:R-:W-:-:S04]  /*d8f0*/  IMAD.WIDE.U32 R60, R22, UR11, R60 ;  /* 0x0000000b163c7c25 */ /* 0x000fc8000f8e003c */
[----:B------:R-:W-:Y:S01]  /*d900*/  IMAD.WIDE.U32 R58, R4, UR18, R58 ;  /* 0x00000012043a7c25 */ /* 0x000fe2000f8e003a */
[----:B------:R-:W-:Y:S02]  /*d910*/  IADD3 R64, P4, PT, R45, R60, RZ ;  /* 0x0000003c2d407210 */ /* 0x000fe40007f9e0ff */
[----:B------:R-:W-:Y:S01]  /*d920*/  IADD3.X R45, PT, PT, RZ, RZ, RZ, P3, !PT ;  /* 0x000000ffff2d7210 */ /* 0x000fe20001ffe4ff */
[----:B------:R-:W-:-:S04]  /*d930*/  IMAD.WIDE.U32 R40, R6, UR19, R40 ;  /* 0x0000001306287c25 */ /* 0x000fc8000f8e0028 */
[----:B------:R-:W-:Y:S01]  /*d940*/  IMAD.WIDE.U32 R62, R24, UR10, R62 ;  /* 0x0000000a183e7c25 */ /* 0x000fe2000f8e003e */
[----:B------:R-:W-:-:S03]  /*d950*/  IADD3 R90, P2, PT, R58, R41, RZ ;  /* 0x000000293a5a7210 */ /* 0x000fc60007f5e0ff */
[----:B------:R-:W-:Y:S02]  /*d960*/  VIADD R61, R61, UR26 ;  /* 0x0000001a3d3d7c36 */ /* 0x000fe40008000000 */
[----:B------:R-:W-:-:S03]  /*d970*/  IMAD.WIDE.U32 R86, R8, UR20, R86 ;  /* 0x0000001408567c25 */ /* 0x000fc6000f8e0056 */
[----:B------:R-:W-:Y:S01]  /*d980*/  IADD3 R62, P5, PT, R61, R62, RZ ;  /* 0x0000003e3d3e7210 */ /* 0x000fe20007fbe0ff */
[----:B------:R-:W-:Y:S01]  /*d990*/  VIADD R41, R63, UR29 ;  /* 0x0000001d3f297c36 */ /* 0x000fe20008000000 */
[----:B------:R-:W-:Y:S01]  /*d9a0*/  IADD3 R60, P3, PT, R40, R87, RZ ;  /* 0x00000057283c7210 */ /* 0x000fe20007f7e0ff */
[----:B------:R-:W-:Y:S01]  /*d9b0*/  IMAD.X R65, RZ, RZ, RZ, P4 ;  /* 0x000000ffff417224 */ /* 0x000fe200020e06ff */
[----:B------:R-:W-:Y:S01]  /*d9c0*/  IADD3.X R63, PT, PT, RZ, RZ, RZ, P5, !PT ;  /* 0x000000ffff3f7210 */ /* 0x000fe20002ffe4ff */
[----:B------:R-:W-:Y:S01]  /*d9d0*/  IMAD.WIDE.U32 R44, R26, UR13, R44 ;  /* 0x0000000d1a2c7c25 */ /* 0x000fe2000f8e002c */
[----:B------:R-:W-:Y:S02]  /*d9e0*/  IADD3 R40, P4, PT, R47, R41, RZ ;  /* 0x000000292f287210 */ /* 0x000fe40007f9e0ff */
[----:B------:R-:W-:Y:S01]  /*d9f0*/  IADD3.X R61, PT, PT, RZ, RZ, RZ, P3, !PT ;  /* 0x000000ffff3d7210 */ /* 0x000fe20001ffe4ff */
[----:B------:R-:W-:-:S04]  /*da00*/  IMAD.WIDE.U32 R46, R21, UR12, R64 ;  /* 0x0000000c152e7c25 */ /* 0x000fc8000f8e0040 */
[----:B------:R-:W-:Y:S01]  /*da10*/  VIADD R13, R45, UR5 ;  /* 0x000000052d0d7c36 */ /* 0x000fe20008000000 */
[----:B------:R-:W-:Y:S01]  /*da20*/  IADD3 R65, PT, PT, R47, UR25, RZ ;  /* 0x000000192f417c10 */ /* 0x000fe2000fffe0ff */
[----:B------:R-:W-:Y:S01]  /*da30*/  IMAD.X R41, RZ, RZ, RZ, P4 ;  /* 0x000000ffff297224 */ /* 0x000fe200020e06ff */
[----:B------:R-:W-:Y:S01]  /*da40*/  MOV R45, RZ ;  /* 0x000000ff002d7202 */ /* 0x000fe20000000f00 */
[----:B------:R-:W-:Y:S01]  /*da50*/  IMAD.WIDE.U32 R62, R23, UR11, R62 ;  /* 0x0000000b173e7c25 */ /* 0x000fe2000f8e003e */
[----:B------:R-:W-:-:S03]  /*da60*/  IADD3 R46, P4, PT, R13, R46, RZ ;  /* 0x0000002e0d2e7210 */ /* 0x000fc60007f9e0ff */
[----:B------:R-:W-:Y:S01]  /*da70*/  IMAD.WIDE.U32 R40, R25, UR10, R40 ;  /* 0x0000000a19287c25 */ /* 0x000fe2000f8e0028 */
[----:B------:R-:W-:-:S03]  /*da80*/  IADD3 R64, P5, PT, R65, R62, RZ ;  /* 0x0000003e41407210 */ /* 0x000fc60007fbe0ff */
[----:B------:R-:W-:Y:S02]  /*da90*/  VIADD R63, R63, UR28 ;  /* 0x0000001c3f3f7c36 */ /* 0x000fe40008000000 */
[----:B------:R-:W-:Y:S02]  /*daa0*/  IMAD.X R47, RZ, RZ, RZ, P4 ;  /* 0x000000ffff2f7224 */ /* 0x000fe400020e06ff */
[----:B------:R-:W-:Y:S01]  /*dab0*/  IMAD.WIDE.U32 R44, R27, UR14, R44 ;  /* 0x0000000e1b2c7c25 */ /* 0x000fe2000f8e002c */
[----:B------:R-:W-:-:S03]  /*dac0*/  IADD3 R62, P4, PT, R40, R63, RZ ;  /* 0x0000003f283e7210 */ /* 0x000fc60007f9e0ff */
[----:B------:R-:W-:Y:S02]  /*dad0*/  IMAD.X R65, RZ, RZ, RZ, P5 ;  /* 0x000000ffff417224 */ /* 0x000fe400028e06ff */
[----:B------:R-:W-:-:S04]  /*dae0*/  IMAD.WIDE.U32 R46, R20, UR13, R46 ;  /* 0x0000000d142e7c25 */ /* 0x000fc8000f8e002e */
[----:B------:R-:W-:Y:S02]  /*daf0*/  VIADD R13, R45, UR4 ;  /* 0x000000042d0d7c36 */ /* 0x000fe40008000000 */
[----:B------:R-:W-:Y:S02]  /*db00*/  IMAD.X R63, RZ, RZ, RZ, P4 ;  /* 0x000000ffff3f7224 */ /* 0x000fe400020e06ff */
[----:B------:R-:W-:Y:S01]  /*db10*/  IMAD.WIDE.U32 R64, R22, UR12, R64 ;  /* 0x0000000c16407c25 */ /* 0x000fe2000f8e0040 */
[----:B------:R-:W-:-:S03]  /*db20*/  IADD3 R46, P0, PT, R13, R46, RZ ;  /* 0x0000002e0d2e7210 */ /* 0x000fc60007f1e0ff */
[----:B------:R-:W-:Y:S01]  /*db30*/  VIADD R47, R47, UR24 ;  /* 0x000000182f2f7c36 */ /* 0x000fe20008000000 */
[----:B------:R-:W-:Y:S01]  /*db40*/  IADD3 R65, PT, PT, R65, UR26, RZ ;  /* 0x0000001a41417c10 */ /* 0x000fe2000fffe0ff */
[----:B------:R-:W-:-:S03]  /*db50*/  IMAD.WIDE.U32 R62, R24, UR11, R62 ;  /* 0x0000000b183e7c25 */ /* 0x000fc6000f8e003e */
[----:B------:R-:W-:Y:S01]  /*db60*/  IADD3 R64, P4, PT, R47, R64, RZ ;  /* 0x000000402f407210 */ /* 0x000fe20007f9e0ff */
[----:B------:R-:W-:Y:S01]  /*db70*/  VIADD R63, R63, UR29 ;  /* 0x0000001d3f3f7c36 */ /* 0x000fe20008000000 */
[----:B------:R-:W-:Y:S01]  /*db80*/  IADD3 R66, P5, PT, R65, R62, RZ ;  /* 0x0000003e41427210 */ /* 0x000fe20007fbe0ff */
[----:B------:R-:W-:Y:S01]  /*db90*/  IMAD.X R47, RZ, RZ, RZ, P0 ;  /* 0x000000ffff2f7224 */ /* 0x000fe200000e06ff */
[----:B------:R-:W-:Y:S01]  /*dba0*/  IADD3.X R65, PT, PT, RZ, RZ, RZ, P4, !PT ;  /* 0x000000ffff417210 */ /* 0x000fe200027fe4ff */
[----:B------:R-:W-:Y:S01]  /*dbb0*/  IMAD.WIDE.U32 R14, R10, UR21, R14 ;  /* 0x000000150a0e7c25 */ /* 0x000fe2000f8e000e */
[----:B------:R-:W-:-:S03]  /*dbc0*/  IADD3 R62, P4, PT, R41, R63, RZ ;  /* 0x0000003f293e7210 */ /* 0x000fc60007f9e0ff */
[----:B------:R-:W-:Y:S01]  /*dbd0*/  IMAD.WIDE.U32 R40, R26, UR14, R46 ;  /* 0x0000000e1a287c25 */ /* 0x000fe2000f8e002e */
[----:B------:R-:W-:-:S03]  /*dbe0*/  IADD3 R86, P0, PT, R86, R15, RZ ;  /* 0x0000000f56567210 */ /* 0x000fc60007f1e0ff */
[----:B------:R-:W-:Y:S01]  /*dbf0*/  IMAD.X R67, RZ, RZ, RZ, P5 ;  /* 0x000000ffff437224 */ /* 0x000fe200028e06ff */
[----:B------:R-:W-:Y:S01]  /*dc00*/  IADD3 R13, PT, PT, R41, UR5, RZ ;  /* 0x00000005290d7c10 */ /* 0x000fe2000fffe0ff */
[----:B------:R-:W-:-:S04]  /*dc10*/  IMAD.WIDE.U32 R64, R21, UR13, R64 ;  /* 0x0000000d15407c25 */ /* 0x000fc8000f8e0040 */
[----:B------:R-:W-:Y:S01]  /*dc20*/  IMAD.X R63, RZ, RZ, RZ, P4 ;  /* 0x000000ffff3f7224 */ /* 0x000fe200020e06ff */
[----:B------:R-:W-:Y:S01]  /*dc30*/  IADD3 R64, P4, PT, R13, R64, RZ ;  /* 0x000000400d407210 */ /* 0x000fe20007f9e0ff */
[----:B------:R-:W-:-:S04]  /*dc40*/  IMAD.WIDE.U32 R66, R23, UR12, R66 ;  /* 0x0000000c17427c25 */ /* 0x000fc8000f8e0042 */
[----:B------:R-:W-:Y:S01]  /*dc50*/  VIADD R15, R65, UR25 ;  /* 0x00000019410f7c36 */ /* 0x000fe20008000000 */
[----:B------:R-:W-:Y:S01]  /*dc60*/  IADD3.X R65, PT, PT, RZ, RZ, RZ, P4, !PT ;  /* 0x000000ffff417210 */ /* 0x000fe200027fe4ff */
[----:B------:R-:W-:Y:S02]  /*dc70*/  IMAD.MOV.U32 R41, RZ, RZ, RZ ;  /* 0x000000ffff297224 */ /* 0x000fe400078e00ff */
[----:B------:R-:W-:Y:S01]  /*dc80*/  IMAD.WIDE.U32 R46, R25, UR11, R62 ;  /* 0x0000000b192e7c25 */ /* 0x000fe2000f8e003e */
[----:B------:R-:W-:-:S03]  /*dc90*/  IADD3 R66, P5, PT, R15, R66, RZ ;  /* 0x000000420f427210 */ /* 0x000fc60007fbe0ff */
[----:B------:R-:W-:-:S04]  /*dca0*/  IMAD.WIDE.U32 R40, R27, UR15, R40 ;  /* 0x0000000f1b287c25 */ /* 0x000fc8000f8e0028 */
[----:B------:R-:W-:Y:S01]  /*dcb0*/  VIADD R63, R67, UR28 ;  /* 0x0000001c433f7c36 */ /* 0x000fe20008000000 */
[----:B------:R-:W-:Y:S01]  /*dcc0*/  IADD3 R13, PT, PT, R41, UR4, RZ ;  /* 0x00000004290d7c10 */ /* 0x000fe2000fffe0ff */
[----:B------:R-:W-:Y:S02]  /*dcd0*/  IMAD.X R67, RZ, RZ, RZ, P5 ;  /* 0x000000ffff437224 */ /* 0x000fe400028e06ff */
[----:B------:R-:W-:Y:S01]  /*dce0*/  IMAD.WIDE.U32 R88, R20, UR14, R64 ;  /* 0x0000000e14587c25 */ /* 0x000fe2000f8e0040 */
[----:B------:R-:W-:-:S03]  /*dcf0*/  IADD3 R62, P4, PT, R46, R63, RZ ;  /* 0x0000003f2e3e7210 */ /* 0x000fc60007f9e0ff */
[----:B------:R-:W-:Y:S01]  /*dd00*/  IMAD.WIDE.U32 R64, R22, UR13, R66 ;  /* 0x0000000d16407c25 */ /* 0x000fe2000f8e0042 */
[----:B------:R-:W-:-:S03]  /*dd10*/  IADD3 R66, P5, PT, R13, R88, RZ ;  /* 0x000000580d427210 */ /* 0x000fc60007fbe0ff */
[----:B------:R-:W-:Y:S01]  /*dd20*/  VIADD R89, R89, UR24 ;  /* 0x0000001859597c36 */ /* 0x000fe20008000000 */
[----:B------:R-:W-:Y:S01]  /*dd30*/  IADD3 R13, PT, PT, R65, UR26, RZ ;  /* 0x0000001a410d7c10 */ /* 0x000fe2000fffe0ff */
[----:B------:R-:W-:Y:S02]  /*dd40*/  IMAD.X R63, RZ, RZ, RZ, P4 ;  /* 0x000000ffff3f7224 */ /* 0x000fe400020e06ff */
[----:B------:R-:W-:Y:S01]  /*dd50*/  IMAD.X R67, RZ, RZ, RZ, P5 ;  /* 0x000000ffff437224 */ /* 0x000fe200028e06ff */
[----:B------:R-:W-:Y:S01]  /*dd60*/  IADD3 R64, P4, PT, R89, R64, RZ ;  /* 0x0000004059407210 */ /* 0x000fe20007f9e0ff */
[----:B------:R-:W-:-:S04]  /*dd70*/  IMAD.WIDE.U32 R62, R24, UR12, R62 ;  /* 0x0000000c183e7c25 */ /* 0x000fc8000f8e003e */
[----:B------:R-:W-:Y:S01]  /*dd80*/  IMAD.X R65, RZ, RZ, RZ, P4 ;  /* 0x000000ffff417224 */ /* 0x000fe200020e06ff */
[----:B------:R-:W-:Y:S01]  /*dd90*/  IADD3 R63, PT, PT, R63, UR29, RZ ;  /* 0x0000001d3f3f7c10 */ /* 0x000fe2000fffe0ff */
[----:B------:R-:W-:-:S04]  /*dda0*/  IMAD.WIDE.U32 R66, R26, UR15, R66 ;  /* 0x0000000f1a427c25 */ /* 0x000fc8000f8e0042 */
[----:B------:R-:W-:Y:S01]  /*ddb0*/  IMAD.X R91, RZ, RZ, RZ, P2 ;  /* 0x000000ffff5b7224 */ /* 0x000fe200010e06ff */
[----:B------:R-:W-:Y:S01]  /*ddc0*/  IADD3 R88, P2, PT, R13, R62, RZ ;  /* 0x0000003e0d587210 */ /* 0x000fe20007f5e0ff */
[----:B------:R-:W-:Y:S01]  /*ddd0*/  IMAD.WIDE.U32 R64, R21, UR14, R64 ;  /* 0x0000000e15407c25 */ /* 0x000fe2000f8e0040 */
[----:B------:R-:W-:Y:S02]  /*dde0*/  IADD3 R13, PT, PT, R67, UR5, RZ ;  /* 0x00000005430d7c10 */ /* 0x000fe4000fffe0ff */
[----:B------:R-:W-:Y:S01]  /*ddf0*/  IADD3 R62, P4, PT, R47, R63, RZ ;  /* 0x0000003f2f3e7210 */ /* 0x000fe20007f9e0ff */
[----:B------:R-:W-:Y:S01]  /*de00*/  IMAD.X R89, RZ, RZ, RZ, P2 ;  /* 0x000000ffff597224 */ /* 0x000fe200010e06ff */
[----:B------:R-:W-:Y:S01]  /*de10*/  IADD3 R46, P6, PT, R13, R64, RZ ;  /* 0x000000400d2e7210 */ /* 0x000fe20007fde0ff */
[----:B------:R-:W-:Y:S02]  /*de20*/  VIADD R65, R65, UR25 ;  /* 0x0000001941417c36 */ /* 0x000fe40008000000 */
[----:B------:R-:W-:-:S04]  /*de30*/  IMAD.WIDE.U32 R88, R23, UR13, R88 ;  /* 0x0000000d17587c25 */ /* 0x000fc8000f8e0058 */
[----:B------:R-:W-:Y:S01]  /*de40*/  IMAD.X R63, RZ, RZ, RZ, P4 ;  /* 0x000000ffff3f7224 */ /* 0x000fe200020e06ff */
[----:B------:R-:W-:Y:S01]  /*de50*/  IADD3 R64, P5, PT, R65, R88, RZ ;  /* 0x0000005841407210 */ /* 0x000fe20007fbe0ff */
[----:B------:R-:W-:Y:S02]  /*de60*/  IMAD.X R47, RZ, RZ, RZ, P6 ;  /* 0x000000ffff2f7224 */ /* 0x000fe400030e06ff */
[----:B------:R-:W-:-:S04]  /*de70*/  IMAD.WIDE.U32 R36, R66, 0x3d1, R36 ;  /* 0x000003d142247825 */ /* 0x000fc800078e0024 */
[----:B------:R-:W-:Y:S02]  /*de80*/  VIADD R89, R89, UR28 ;  /* 0x0000001c59597c36 */ /* 0x000fe40008000000 */
[----:B------:R-:W-:-:S04]  /*de90*/  IMAD.WIDE.U32 R62, R25, UR12, R62 ;  /* 0x0000000c193e7c25 */ /* 0x000fc8000f8e003e */
[----:B------:R-:W-:Y:S01]  /*dea0*/  IMAD.WIDE.U32 R46, R20, UR15, R46 ;  /* 0x0000000f142e7c25 */ /* 0x000fe2000f8e002e */
[----:B------:R-:W-:-:S03]  /*deb0*/  IADD3 R88, P3, PT, R62, R89, RZ ;  /* 0x000000593e587210 */ /* 0x000fc60007f7e0ff */
[----:B------:R-:W-:Y:S02]  /*dec0*/  VIADD R92, R37, UR4 ;  /* 0x00000004255c7c36 */ /* 0x000fe40008000000 */
[----:B------:R-:W-:Y:S02]  /*ded0*/  IMAD.X R65, RZ, RZ, RZ, P5 ;  /* 0x000000ffff417224 */ /* 0x000fe400028e06ff */
[----:B------:R-:W-:-:S04]  /*dee0*/  IMAD.WIDE.U32 R92, R46, 0x3d1, R92 ;  /* 0x000003d12e5c7825 */ /* 0x000fc800078e005c */
[----:B------:R-:W-:Y:S01]  /*def0*/  IMAD.WIDE.U32 R64, R22, UR14, R64 ;  /* 0x0000000e16407c25 */ /* 0x000fe2000f8e0040 */
[----:B------:R-:W-:-:S03]  /*df00*/  IADD3 R37, P5, PT, R48, R92, RZ ;  /* 0x0000005c30257210 */ /* 0x000fc60007fbe0ff */
[----:B------:R-:W-:Y:S01]  /*df10*/  VIADD R49, R47, UR24 ;  /* 0x000000182f317c36 */ /* 0x000fe20008000000 */
[----:B------:R-:W-:Y:S01]  /*df20*/  IADD3 R13, PT, PT, R65, UR26, RZ ;  /* 0x0000001a410d7c10 */ /* 0x000fe2000fffe0ff */
[----:B------:R-:W-:Y:S02]  /*df30*/  IMAD.X R89, RZ, RZ, RZ, P3 ;  /* 0x000000ffff597224 */ /* 0x000fe400018e06ff */
[----:B------:R-:W-:Y:S01]  /*df40*/  IMAD.X R87, RZ, RZ, RZ, P0 ;  /* 0x000000ffff577224 */ /* 0x000fe200000e06ff */
[----:B------:R-:W-:Y:S01]  /*df50*/  IADD3 R48, P4, PT, R49, R64, RZ ;  /* 0x0000004031307210 */ /* 0x000fe20007f9e0ff */
[----:B------:R-:W-:Y:S01]  /*df60*/  IMAD.WIDE.U32 R64, R24, UR13, R88 ;  /* 0x0000000d18407c25 */ /* 0x000fe2000f8e0058 */
[----:B------:R-:W-:-:S03]  /*df70*/  IADD3.X R88, PT, PT, R93, UR4, RZ, P5, !PT ;  /* 0x000000045d587c10 */ /* 0x000fc6000affe4ff */
[----:B------:R-:W-:Y:S01]  /*df80*/  IMAD.MOV.U32 R15, RZ, RZ, RZ ;  /* 0x000000ffff0f7224 */ /* 0x000fe200078e00ff */
[----:B------:R-:W-:Y:S01]  /*df90*/  IADD3 R64, P0, PT, R13, R64, RZ ;  /* 0x000000400d407210 */ /* 0x000fe20007f1e0ff */
[----:B------:R-:W-:Y:S01]  /*dfa0*/  IMAD.X R49, RZ, RZ, RZ, P4 ;  /* 0x000000ffff317224 */ /* 0x000fe200020e06ff */
[----:B------:R-:W-:Y:S01]  /*dfb0*/  IADD3 R13, PT, PT, R65, UR29, RZ ;  /* 0x0000001d410d7c10 */ /* 0x000fe2000fffe0ff */
[----:B------:R-:W-:Y:S01]  /*dfc0*/  IMAD.WIDE.U32 R86, R9, UR21, R86 ;  /* 0x0000001509567c25 */ /* 0x000fe2000f8e0056 */
[----:B------:R-:W-:-:S03]  /*dfd0*/  IADD3.X R65, PT, PT, RZ, RZ, RZ, P0, !PT ;  /* 0x000000ffff417210 */ /* 0x000fc600007fe4ff */
[----:B------:R-:W-:-:S04]  /*dfe0*/  IMAD.WIDE.U32 R14, R11, UR22, R14 ;  /* 0x000000160b0e7c25 */ /* 0x000fc8000f8e000e */
[----:B------:R-:W-:Y:S01]  /*dff0*/  IMAD.WIDE.U32 R48, R21, UR15, R48 ;  /* 0x0000000f15307c25 */ /* 0x000fe2000f8e0030 */
[----:B------:R-:W-:Y:S02]  /*e000*/  IADD3 R62, P0, PT, R86, R15, RZ ;  /* 0x0000000f563e7210 */ /* 0x000fe40007f1e0ff */
[----:B------:R-:W-:Y:S01]  /*e010*/  IADD3 R86, P5, PT, R63, R13, RZ ;  /* 0x0000000d3f567210 */ /* 0x000fe20007fbe0ff */
[----:B------:R-:W-:Y:S01]  /*e020*/  IMAD.MOV.U32 R89, RZ, RZ, RZ ;  /* 0x000000ffff597224 */ /* 0x000fe200078e00ff */
[----:B------:R-:W-:Y:S01]  /*e030*/  IADD3.X R63, PT, PT, RZ, RZ, RZ, P0, !PT ;  /* 0x000000ffff3f7210 */ /* 0x000fe200007fe4ff */
[----:B------:R-:W-:-:S04]  /*e040*/  IMAD.WIDE.U32 R60, R7, UR20, R60 ;  /* 0x00000014073c7c25 */ /* 0x000fc8000f8e003c */
[----:B------:R-:W-:Y:S01]  /*e050*/  IMAD.WIDE.U32 R88, R48, 0x3d1, R88 ;  /* 0x000003d130587825 */ /* 0x000fe200078e0058 */
[----:B------:R-:W-:-:S03]  /*e060*/  IADD3 R60, P4, PT, R60, R87, RZ ;  /* 0x000000573c3c7210 */ /* 0x000fc60007f9e0ff */
[----:B------:R-:W-:Y:S01]  /*e070*/  IMAD.WIDE.U32 R64, R23, UR14, R64 ;  /* 0x0000000e17407c25 */ /* 0x000fe2000f8e0040 */
[----:B------:R-:W-:-:S03]  /*e080*/  IADD3 R35, P6, PT, R50, R88, RZ ;  /* 0x0000005832237210 */ /* 0x000fc60007fde0ff */
[----:B------:R-:W-:Y:S01]  /*e090*/  VIADD R51, R49, UR25 ;  /* 0x0000001931337c36 */ /* 0x000fe20008000000 */
[----:B------:R-:W-:Y:S01]  /*e0a0*/  IADD3 R13, PT, PT, R65, UR28, RZ ;  /* 0x0000001c410d7c10 */ /* 0x000fe2000fffe0ff */
[----:B------:R-:W-:Y:S01]  /*e0b0*/  IMAD.WIDE.U32 R90, R5, UR19, R90 ;  /* 0x00000013055a7c25 */ /* 0x000fe2000f8e005a */
[----:B------:R-:W-:-:S03]  /*e0c0*/  IADD3.X R88, PT, PT, R89, UR4, RZ, P6, !PT ;  /* 0x0000000459587c10 */ /* 0x000fc6000b7fe4ff */
[----:B------:R-:W-:Y:S01]  /*e0d0*/  HFMA2 R89, -RZ, RZ, 0, 0 ;  /* 0x00000000ff597431 */ /* 0x000fe200000001ff */
[----:B------:R-:W-:Y:S01]  /*e0e0*/  IADD3 R52, P6, PT, R37, R66, RZ ;  /* 0x0000004225347210 */ /* 0x000fe20007fde0ff */
[----:B------:R-:W-:Y:S01]  /*e0f0*/  IMAD.X R87, RZ, RZ, RZ, P5 ;  /* 0x000000ffff577224 */ /* 0x000fe200028e06ff */
[----:B------:R-:W-:Y:S01]  /*e100*/  IADD3 R50, P5, PT, R51, R64, RZ ;  /* 0x0000004033327210 */ /* 0x000fe20007fbe0ff */
[----:B------:R-:W-:Y:S01]  /*e110*/  IMAD.WIDE.U32 R62, R10, UR22, R62 ;  /* 0x000000160a3e7c25 */ /* 0x000fe2000f8e003e */
[----:B------:R-:W-:Y:S02]  /*e120*/  IADD3 R58, P2, PT, R59, R91, RZ ;  /* 0x0000005b3b3a7210 */ /* 0x000fe40007f5e0ff */
[----:B------:R-:W-:Y:S01]  /*e130*/  IADD3 R90, P3, PT, R90, R61, RZ ;  /* 0x0000003d5a5a7210 */ /* 0x000fe20007f7e0ff */
[----:B------:R-:W-:Y:S01]  /*e140*/  IMAD.WIDE.U32 R64, R25, UR13, R86 ;  /* 0x0000000d19407c25 */ /* 0x000fe2000f8e0056 */
[----:B------:R-:W-:-:S03]  /*e150*/  IADD3.X R61, PT, PT, RZ, RZ, RZ, P4, !PT ;  /* 0x000000ffff3d7210 */ /* 0x000fc600027fe4ff */
[----:B------:R-:W-:Y:S02]  /*e160*/  IMAD.X R51, RZ, RZ, RZ, P5 ;  /* 0x000000ffff337224 */ /* 0x000fe400028e06ff */
[----:B------:R-:W-:Y:S01]  /*e170*/  IMAD.X R59, RZ, RZ, RZ, P2 ;  /* 0x000000ffff3b7224 */ /* 0x000fe200010e06ff */
[----:B------:R-:W-:Y:S01]  /*e180*/  IADD3 R86, P2, PT, R64, R13, RZ ;  /* 0x0000000d40567210 */ /* 0x000fe20007f5e0ff */
[----:B------:R-:W-:-:S04]  /*e190*/  IMAD.WIDE.U32 R50, R22, UR15, R50 ;  /* 0x0000000f16327c25 */ /* 0x000fc8000f8e0032 */
[----:B------:R-:W-:Y:S02]  /*e1a0*/  IMAD.X R87, RZ, RZ, RZ, P2 ;  /* 0x000000ffff577224 */ /* 0x000fe400010e06ff */
[----:B------:R-:W-:Y:S02]  /*e1b0*/  IMAD.X R91, RZ, RZ, RZ, P3 ;  /* 0x000000ffff5b7224 */ /* 0x000fe400018e06ff */
[----:B------:R-:W-:-:S04]  /*e1c0*/  IMAD.WIDE.U32 R88, R50, 0x3d1, R88 ;  /* 0x000003d132587825 */ /* 0x000fc800078e0058 */
[----:B------:R-:W-:Y:S01]  /*e1d0*/  IMAD.WIDE.U32 R86, R24, UR14, R86 ;  /* 0x0000000e18567c25 */ /* 0x000fe2000f8e0056 */
[----:B------:R-:W-:-:S03]  /*e1e0*/  IADD3 R13, P5, PT, R68, R88, RZ ;  /* 0x00000058440d7210 */ /* 0x000fc60007fbe0ff */
[----:B------:R-:W-:Y:S01]  /*e1f0*/  VIADD R69, R51, UR26 ;  /* 0x0000001a33457c36 */ /* 0x000fe20008000000 */
[----:B------:R-:W-:Y:S01]  /*e200*/  IADD3.X R88, PT, PT, R89, UR4, RZ, P5, !PT ;  /* 0x0000000459587c10 */ /* 0x000fe2000affe4ff */
[----:B------:R-:W-:Y:S01]  /*e210*/  IMAD.WIDE.U32 R58, R4, UR19, R58 ;  /* 0x00000013043a7c25 */ /* 0x000fe2000f8e003a */
[----:B------:R-:W-:Y:S02]  /*e220*/  MOV R89, RZ ;  /* 0x000000ff00597202 */ /* 0x000fe40000000f00 */
[----:B------:R-:W-:Y:S01]  /*e230*/  IADD3 R68, P3, PT, R69, R86, RZ ;  /* 0x0000005645447210 */ /* 0x000fe20007f7e0ff */
[----:B------:R-:W-:-:S04]  /*e240*/  IMAD.WIDE.U32 R90, R6, UR20, R90 ;  /* 0x00000014065a7c25 */ /* 0x000fc8000f8e005a */
[----:B------:R-:W-:Y:S01]  /*e250*/  VIADD R87, R87, UR29 ;  /* 0x0000001d57577c36 */ /* 0x000fe20008000000 */
[----:B------:R-:W-:Y:S01]  /*e260*/  IADD3 R64, P4, PT, R58, R91, RZ ;  /* 0x0000005b3a407210 */ /* 0x000fe20007f9e0ff */
[----:B------:R-:W-:Y:S02]  /*e270*/  IMAD.X R69, RZ, RZ, RZ, P3 ;  /* 0x000000ffff457224 */ /* 0x000fe400018e06ff */
[----:B------:R-:W-:Y:S01]  /*e280*/  IMAD.WIDE.U32 R60, R8, UR21, R60 ;  /* 0x00000015083c7c25 */ /* 0x000fe2000f8e003c */
[----:B------:R-:W-:-:S03]  /*e290*/  IADD3 R86, P0, PT, R65, R87, RZ ;  /* 0x0000005741567210 */ /* 0x000fc60007f1e0ff */
[----:B------:R-:W-:Y:S01]  /*e2a0*/  IMAD.X R65, RZ, RZ, RZ, P4 ;  /* 0x000000ffff417224 */ /* 0x000fe200020e06ff */
[----:B------:R-:W-:Y:S01]  /*e2b0*/  IADD3.X R87, PT, PT, RZ, RZ, RZ, P0, !PT ;  /* 0x000000ffff577210 */ /* 0x000fe200007fe4ff */
[----:B------:R-:W-:Y:S01]  /*e2c0*/  IMAD.WIDE.U32 R66, R23, UR15, R68 ;  /* 0x0000000f17427c25 */ /* 0x000fe2000f8e0044 */
[----:B------:R-:W-:-:S03]  /*e2d0*/  IADD3 R58, P2, PT, R90, R61, RZ ;  /* 0x0000003d5a3a7210 */ /* 0x000fc60007f5e0ff */
[----:B------:R-:W-:-:S04]  /*e2e0*/  IMAD.WIDE.U32 R68, R5, UR20, R64 ;  /* 0x0000001405447c25 */ /* 0x000fc8000f8e0040 */
[----:B------:R-:W-:Y:S01]  /*e2f0*/  IMAD.WIDE.U32 R64, R25, UR14, R86 ;  /* 0x0000000e19407c25 */ /* 0x000fe2000f8e0056 */
[----:B------:R-:W-:Y:S02]  /*e300*/  IADD3 R86, P3, PT, R60, R63, RZ ;  /* 0x0000003f3c567210 */ /* 0x000fe40007f7e0ff */
[----:B------:R-:W-:Y:S01]  /*e310*/  IADD3 R60, P0, PT, R59, R69, RZ ;  /* 0x000000453b3c7210 */ /* 0x000fe20007f1e0ff */
[----:B------:R-:W-:Y:S01]  /*e320*/  VIADD R91, R67, UR28 ;  /* 0x0000001c435b7c36 */ /* 0x000fe20008000000 */
[----:B------:R-:W-:Y:S01]  /*e330*/  IADD3.X R87, PT, PT, RZ, RZ, RZ, P3, !PT ;  /* 0x000000ffff577210 */ /* 0x000fe20001ffe4ff */
[----:B------:R-:W-:-:S03]  /*e340*/  IMAD.WIDE.U32 R88, R66, 0x3d1, R88 ;  /* 0x000003d142587825 */ /* 0x000fc600078e0058 */
[----:B------:R-:W-:Y:S01]  /*e350*/  IADD3 R90, P4, PT, R64, R91, RZ ;  /* 0x0000005b405a7210 */ /* 0x000fe20007f9e0ff */
[----:B------:R-:W-:Y:S02]  /*e360*/  IMAD.X R37, RZ, RZ, RZ, P6 ;  /* 0x000000ffff257224 */ /* 0x000fe400030e06ff */
[----:B------:R-:W-:Y:S02]  /*e370*/  IMAD.X R59, RZ, RZ, RZ, P2 ;  /* 0x000000ffff3b7224 */ /* 0x000fe400010e06ff */
[----:B------:R-:W-:Y:S01]  /*e380*/  IMAD.X R91, RZ, RZ, RZ, P4 ;  /* 0x000000ffff5b7224 */ /* 0x000fe200020e06ff */
[----:B------:R-:W-:Y:S01]  /*e390*/  IADD3 R41, P4, PT, R38, R88, RZ ;  /* 0x0000005826297210 */ /* 0x000fe20007f9e0ff */
[----:B------:R-:W-:Y:S01]  /*e3a0*/  IMAD.WIDE.U32 R58, R7, UR21, R58 ;  /* 0x00000015073a7c25 */ /* 0x000fe2000f8e003a */
[----:B------:R-:W-:Y:S02]  /*e3b0*/  IADD3 R46, P5, P6, R35, R46, R37 ;  /* 0x0000002e232e7210 */ /* 0x000fe40007ebe025 */
[----:B------:R-:W-:Y:S01]  /*e3c0*/  IADD3.X R88, PT, PT, R89, UR4, RZ, P4, !PT ;  /* 0x0000000459587c10 */ /* 0x000fe2000a7fe4ff */
[----:B------:R-:W-:Y:S01]  /*e3d0*/  IMAD.WIDE.U32 R90, R24, UR15, R90 ;  /* 0x0000000f185a7c25 */ /* 0x000fe2000f8e005a */
[----:B------:R-:W-:-:S02]  /*e3e0*/  IADD3.X R35, PT, PT, RZ, RZ, RZ, P5, P6 ;  /* 0x000000ffff237210 */ /* 0x000fc40002fec4ff */
[----:B------:R-:W-:Y:S01]  /*e3f0*/  IADD3 R68, P3, PT, R68, R59, RZ ;  /* 0x0000003b44447210 */ /* 0x000fe20007f7e0ff */
[----:B------:R-:W-:Y:S02]  /*e400*/  IMAD.MOV.U32 R89, RZ, RZ, RZ ;  /* 0x000000ffff597224 */ /* 0x000fe400078e00ff */
[----:B------:R-:W-:Y:S01]  /*e410*/  VIADD R43, R91, UR29 ;  /* 0x0000001d5b2b7c36 */ /* 0x000fe20008000000 */
[----:B------:R-:W-:Y:S01]  /*e420*/  IADD3.X R69, PT, PT, RZ, RZ, RZ, P3, !PT ;  /* 0x000000ffff457210 */ /* 0x000fe20001ffe4ff */
[----:B------:R-:W-:-:S04]  /*e430*/  IMAD.WIDE.U32 R88, R90, 0x3d1, R88 ;  /* 0x000003d15a587825 */ /* 0x000fc800078e0058 */
[----:B------:R-:W-:Y:S01]  /*e440*/  IMAD.WIDE.U32 R86, R9, UR22, R86 ;  /* 0x0000001609567c25 */ /* 0x000fe2000f8e0056 */
[----:B------:R-:W-:-:S03]  /*e450*/  IADD3 R37, P4, PT, R42, R88, RZ ;  /* 0x000000582a257210 */ /* 0x000fc60007f9e0ff */
[----:B------:R-:W-:Y:S01]  /*e460*/  IMAD.X R61, RZ, RZ, RZ, P0 ;  /* 0x000000ffff3d7224 */ /* 0x000fe200000e06ff */
[----:B------:R-:W-:Y:S01]  /*e470*/  IADD3 R42, P0, PT, R65, R43, RZ ;  /* 0x0000002b412a7210 */ /* 0x000fe20007f1e0ff */
[----:B------:R-:W-:Y:S01]  /*e480*/  IMAD.MOV.U32 R38, RZ, RZ, R62 ;  /* 0x000000ffff267224 */ /* 0x000fe200078e003e */
[----:B------:R-:W-:Y:S01]  /*e490*/  IADD3 R58, P2, PT, R58, R87, RZ ;  /* 0x000000573a3a7210 */ /* 0x000fe20007f5e0ff */
[----:B------:R-:W-:Y:S01]  /*e4a0*/  IMAD.WIDE.U32 R60, R4, UR20, R60 ;  /* 0x00000014043c7c25 */ /* 0x000fe2000f8e003c */
[----:B------:R-:W-:Y:S02]  /*e4b0*/  IADD3.X R43, PT, PT, RZ, RZ, RZ, P0, !PT ;  /* 0x000000ffff2b7210 */ /* 0x000fe400007fe4ff */
[----:B------:R-:W-:Y:S01]  /*e4c0*/  IADD3.X R88, PT, PT, R89, UR4, RZ, P4, !PT ;  /* 0x0000000459587c10 */ /* 0x000fe2000a7fe4ff */
[----:B------:R-:W-:Y:S01]  /*e4d0*/  IMAD.WIDE.U32 R38, R11, UR23, R38 ;  /* 0x000000170b267c25 */ /* 0x000fe2000f8e0026 */
[----:B------:R-:W-:-:S03]  /*e4e0*/  IADD3 R13, P4, P6, R13, R48, R35 ;  /* 0x000000300d0d7210 */ /* 0x000fc60007e9e023 */
[----:B------:R-:W-:Y:S01]  /*e4f0*/  IMAD.X R59, RZ, RZ, RZ, P2 ;  /* 0x000000ffff3b7224 */ /* 0x000fe200010e06ff */
[----:B------:R-:W-:Y:S01]  /*e500*/  IADD3.X R35, PT, PT, RZ, RZ, RZ, P4, P6 ;  /* 0x000000ffff237210 */ /* 0x000fe200027ec4ff */
[----:B------:R-:W-:Y:S01]  /*e510*/  IMAD.WIDE.U32 R42, R25, UR15, R42 ;  /* 0x0000000f192a7c25 */ /* 0x000fe2000f8e002a */
[----:B------:R-:W-:Y:S02]  /*e520*/  IADD3 R86, P5, PT, R86, R39, RZ ;  /* 0x0000002756567210 */ /* 0x000fe40007fbe0ff */
[----:B------:R-:W-:Y:S01]  /*e530*/  IADD3 R50, P3, P4, R41, R50, R35 ;  /* 0x0000003229327210 */ /* 0x000fe20007c7e023 */
[----:B------:R-:W-:Y:S02]  /*e540*/  IMAD.MOV.U32 R89, RZ, RZ, RZ ;  /* 0x000000ffff597224 */ /* 0x000fe400078e00ff */
[----:B------:R-:W-:Y:S01]  /*e550*/  IMAD.WIDE.U32 R68, R6, UR21, R68 ;  /* 0x0000001506447c25 */ /* 0x000fe2000f8e0044 */
[----:B------:R-:W-:-:S03]  /*e560*/  IADD3.X R35, PT, PT, RZ, RZ, RZ, P3, P4 ;  /* 0x000000ffff237210 */ /* 0x000fc60001fe84ff */
[----:B------:R-:W-:Y:S01]  /*e570*/  IMAD.WIDE.U32 R58, R8, UR22, R58 ;  /* 0x00000016083a7c25 */ /* 0x000fe2000f8e003a */
[----:B------:R-:W-:-:S03]  /*e580*/  IADD3 R35, P3, P4, R37, R66, R35 ;  /* 0x0000004225237210 */ /* 0x000fc60007c7e023 */
[----:B------:R-:W-:Y:S01]  /*e590*/  IMAD.WIDE.U32 R88, R42, 0x3d1, R88 ;  /* 0x000003d12a587825 */ /* 0x000fe200078e0058 */
[----:B------:R-:W-:Y:S02]  /*e5a0*/  IADD3 R68, P6, PT, R68, R59, RZ ;  /* 0x0000003b44447210 */ /* 0x000fe40007fde0ff */
[----:B------:R-:W-:Y:S01]  /*e5b0*/  IADD3.X R37, PT, PT, RZ, RZ, RZ, P3, P4 ;  /* 0x000000ffff257210 */ /* 0x000fe20001fe84ff */
[----:B------:R-:W-:Y:S01]  /*e5c0*/  IMAD.X R87, RZ, RZ, RZ, P5 ;  /* 0x000000ffff577224 */ /* 0x000fe200028e06ff */
[----:B------:R-:W-:Y:S02]  /*e5d0*/  IADD3 R62, P5, PT, R60, R69, RZ ;  /* 0x000000453c3e7210 */ /* 0x000fe40007fbe0ff */
[----:B------:R-:W-:Y:S01]  /*e5e0*/  IADD3 R41, P2, PT, R44, R88, RZ ;  /* 0x000000582c297210 */ /* 0x000fe20007f5e0ff */
[----:B------:R-:W-:Y:S01]  /*e5f0*/  IMAD.WIDE.U32 R48, R10, UR23, R86 ;  /* 0x000000170a307c25 */ /* 0x000fe2000f8e0056 */
[----:B------:R-:W-:Y:S02]  /*e600*/  IADD3.X R69, PT, PT, RZ, RZ, RZ, P6, !PT ;  /* 0x000000ffff457210 */ /* 0x000fe400037fe4ff */
[----:B------:R-:W-:Y:S01]  /*e610*/  IADD3.X R88, PT, PT, R89, UR4, RZ, P2, !PT ;  /* 0x0000000459587c10 */ /* 0x000fe200097fe4ff */
[----:B------:R-:W-:Y:S01]  /*e620*/  IMAD.X R63, RZ, RZ, RZ, P5 ;  /* 0x000000ffff3f7224 */ /* 0x000fe200028e06ff */
[----:B------:R-:W-:Y:S01]  /*e630*/  IADD3 R58, P0, PT, R58, R49, RZ ;  /* 0x000000313a3a7210 */ /* 0x000fe20007f1e0ff */
[----:B------:R-:W-:Y:S01]  /*e640*/  IMAD.MOV.U32 R89, RZ, RZ, RZ ;  /* 0x000000ffff597224 */ /* 0x000fe200078e00ff */
[----:B------:R-:W-:Y:S01]  /*e650*/  IADD3 R90, P2, P3, R41, R90, R37 ;  /* 0x0000005a295a7210 */ /* 0x000fe20007b5e025 */
[----:B------:R-:W-:-:S04]  /*e660*/  IMAD.WIDE.U32 R44, R5, UR21, R62 ;  /* 0x00000015052c7c25 */ /* 0x000fc8000f8e003e */
[----:B------:R-:W-:Y:S01]  /*e670*/  IMAD.WIDE.U32 R68, R7, UR22, R68 ;  /* 0x0000001607447c25 */ /* 0x000fe2000f8e0044 */
[----:B------:R-:W-:-:S03]  /*e680*/  IADD3 R64, P4, PT, R61, R45, RZ ;  /* 0x0000002d3d407210 */ /* 0x000fc60007f9e0ff */
[----:B------:R-:W-:Y:S01]  /*e690*/  IMAD.WIDE.U32 R62, R43, 0x3d1, R88 ;  /* 0x000003d12b3e7825 */ /* 0x000fe200078e0058 */
[----:B------:R-:W-:Y:S02]  /*e6a0*/  IADD3 R60, P5, PT, R44, R69, RZ ;  /* 0x000000452c3c7210 */ /* 0x000fe40007fbe0ff */
[----:B------:R-:W-:Y:S01]  /*e6b0*/  IADD3.X R43, PT, PT, RZ, RZ, RZ, P2, P3 ;  /* 0x000000ffff2b7210 */ /* 0x000fe200017e64ff */
[----:B------:R-:W-:Y:S01]  /*e6c0*/  IMAD.X R59, RZ, RZ, RZ, P0 ;  /* 0x000000ffff3b7224 */ /* 0x000fe200000e06ff */
[----:B------:R-:W-:Y:S01]  /*e6d0*/  IADD3 R40, P0, PT, R40, R62, RZ ;  /* 0x0000003e28287210 */ /* 0x000fe20007f1e0ff */
[----:B------:R-:W-:Y:S01]  /*e6e0*/  IMAD.X R61, RZ, RZ, RZ, P5 ;  /* 0x000000ffff3d7224 */ /* 0x000fe200028e06ff */
[----:B------:R-:W-:Y:S01]  /*e6f0*/  IADD3.X R65, PT, PT, RZ, RZ, RZ, P4, !PT ;  /* 0x000000ffff417210 */ /* 0x000fe200027fe4ff */
[----:B------:R-:W-:Y:S01]  /*e700*/  IMAD.WIDE.U32 R44, R9, UR23, R58 ;  /* 0x00000017092c7c25 */ /* 0x000fe2000f8e003a */
[----:B------:R-:W-:Y:S02]  /*e710*/  IADD3 R43, P4, P5, R40, R42, R43 ;  /* 0x0000002a282b7210 */ /* 0x000fe40007d9e02b */
[----:B------:R-:W-:Y:S01]  /*e720*/  MOV R40, R34 ;  /* 0x0000002200287202 */ /* 0x000fe20000000f00 */
[----:B------:R-:W-:Y:S01]  /*e730*/  IMAD.WIDE.U32 R64, R4, UR21, R64 ;  /* 0x0000001504407c25 */ /* 0x000fe2000f8e0040 */
[----:B------:R-:W-:-:S02]  /*e740*/  ISETP.NE.AND P3, PT, R43, -0x1, PT ;  /* 0xffffffff2b00780c */ /* 0x000fc40003f65270 */
[----:B------:R-:W-:Y:S01]  /*e750*/  IADD3 R58, P2, PT, R68, R45, RZ ;  /* 0x0000002d443a7210 */ /* 0x000fe20007f5e0ff */
[----:B------:R-:W-:Y:S01]  /*e760*/  IMAD.WIDE.U32 R66, R6, UR22, R60 ;  /* 0x0000001606427c25 */ /* 0x000fe2000f8e003c */
[----:B------:R-:W-:Y:S02]  /*e770*/  IADD3.X R62, PT, PT, R63, UR4, RZ, P0, !PT ;  /* 0x000000043f3e7c10 */ /* 0x000fe400087fe4ff */
[----:B------:R-:W-:Y:S01]  /*e780*/  IADD3.X R37, PT, PT, RZ, RZ, RZ, P4, P5 ;  /* 0x000000ffff257210 */ /* 0x000fe200027ea4ff */
[----:B------:R-:W-:Y:S01]  /*e790*/  IMAD.X R59, RZ, RZ, RZ, P2 ;  /* 0x000000ffff3b7224 */ /* 0x000fe200010e06ff */
[----:B------:R-:W-:Y:S01]  /*e7a0*/  IADD3 R60, P2, PT, R64, R67, RZ ;  /* 0x00000043403c7210 */ /* 0x000fe20007f5e0ff */
[----:B------:R-:W-:Y:S01]  /*e7b0*/  IMAD.MOV.U32 R41, RZ, RZ, RZ ;  /* 0x000000ffff297224 */ /* 0x000fe200078e00ff */
[----:B------:R-:W-:Y:S01]  /*e7c0*/  IADD3 R34, PT, PT, R36, R37, R62 ;  /* 0x0000002524227210 */ /* 0x000fe20007ffe03e */
[----:B------:R-:W-:-:S04]  /*e7d0*/  IMAD.WIDE.U32 R58, R8, UR23, R58 ;  /* 0x00000017083a7c25 */ /* 0x000fc8000f8e003a */
[----:B------:R-:W-:Y:S01]  /*e7e0*/  IMAD.WIDE.U32 R40, R48, 0x3d1, R40 ;  /* 0x000003d130287825 */ /* 0x000fe200078e0028 */
[----:B------:R-:W-:Y:S06]  /*e7f0*/  @P3 BRA `(.L_x_36) ;  /* 0x0000000000503947 */ /* 0x000fec0003800000 */
        /* <DEDUP_REMOVED lines=20> */
.L_x_36:
[----:B------:R-:W-:Y:S05]  /*e940*/  BSYNC.RECONVERGENT B1 ;  /* 0x0000000000017941 */ /* 0x000fea0003800200 */
.L_x_35:
[----:B------:R-:W-:Y:S01]  /*e950*/  HFMA2 R63, -RZ, RZ, 0, 0 ;  /* 0x00000000ff3f7431 */ /* 0x000fe200000001ff */
[----:B------:R-:W-:Y:S01]  /*e960*/  UMOV UR4, URZ ;  /* 0x000000ff00047c82 */ /* 0x000fe20008000000 */
[----:B------:R-:W-:Y:S01]  /*e970*/  IADD3 R36, P0, PT, R66, R59, RZ ;  /* 0x0000003b42247210 */ /* 0x000fe20007f1e0ff */
[----:B------:R-:W-:Y:S01]  /*e980*/  IMAD.X R61, RZ, RZ, RZ, P2 ;  /* 0x000000ffff3d7224 */ /* 0x000fe200010e06ff */
[----:B------:R-:W-:Y:S01]  /*e990*/  IADD3 R62, PT, PT, R41, UR4, RZ ;  /* 0x00000004293e7c10 */ /* 0x000fe2000fffe0ff */
[----:B------:R-:W-:Y:S01]  /*e9a0*/  IMAD.MOV.U32 R49, RZ, RZ, RZ ;  /* 0x000000ffff317224 */ /* 0x000fe200078e00ff */
[----:B------:R-:W-:Y:S01]  /*e9b0*/  MOV R45, RZ ;  /* 0x000000ff002d7202 */ /* 0x000fe20000000f00 */
[----:B------:R-:W-:Y:S01]  /*e9c0*/  IMAD.X R37, RZ, RZ, RZ, P0 ;  /* 0x000000ffff257224 */ /* 0x000fe200000e06ff */
[----:B------:R-:W-:Y:S01]  /*e9d0*/  BSSY.RECONVERGENT B1, `(.L_x_37) ;  /* 0x000004e000017945 */ /* 0x000fe20003800200 */
[----:B------:R-:W-:-:S04]  /*e9e0*/  IMAD.WIDE.U32 R60, R5, UR22, R60 ;  /* 0x00000016053c7c25 */ /* 0x000fc8000f8e003c */
[----:B------:R-:W-:-:S04]  /*e9f0*/  IMAD.WIDE.U32 R62, R44, 0x3d1, R62 ;  /* 0x000003d12c3e7825 */ /* 0x000fc800078e003e */
[----:B------:R-:W-:Y:S01]  /*ea00*/  IMAD.WIDE.U32 R36, R7, UR23, R36 ;  /* 0x0000001707247c25 */ /* 0x000fe2000f8e0024 */
[----:B------:R-:W-:-:S04]  /*ea10*/  IADD3 R17, P0, PT, R32, R62, RZ ;  /* 0x0000003e20117210 */ /* 0x000fc80007f1e0ff */
[----:B------:R-:W-:Y:S01]  /*ea20*/  IADD3.X R62, PT, PT, R63, UR4, RZ, P0, !PT ;  /* 0x000000043f3e7c10 */ /* 0x000fe200087fe4ff */
[----:B------:R-:W-:Y:S01]  /*ea30*/  IMAD.MOV.U32 R63, RZ, RZ, RZ ;  /* 0x000000ffff3f7224 */ /* 0x000fe200078e00ff */
[----:B------:R-:W-:Y:S02]  /*ea40*/  IADD3 R32, P0, PT, R65, R61, RZ ;  /* 0x0000003d41207210 */ /* 0x000fe40007f1e0ff */
[----:B------:R-:W-:Y:S01]  /*ea50*/  IADD3 R60, P2, PT, R60, R37, RZ ;  /* 0x000000253c3c7210 */ /* 0x000fe20007f5e0ff */
[----:B------:R-:W-:-:S03]  /*ea60*/  IMAD.WIDE.U32 R62, R58, 0x3d1, R62 ;  /* 0x000003d13a3e7825 */ /* 0x000fc600078e003e */
[----:B------:R-:W-:Y:S01]  /*ea70*/  IADD3.X R61, PT, PT, RZ, RZ, RZ, P2, !PT ;  /* 0x000000ffff3d7210 */ /* 0x000fe200017fe4ff */
[----:B------:R-:W-:Y:S01]  /*ea80*/  IMAD.X R33, RZ, RZ, RZ, P0 ;  /* 0x000000ffff217224 */ /* 0x000fe200000e06ff */
[----:B------:R-:W-:Y:S01]  /*ea90*/  IADD3 R19, P0, PT, R30, R62, RZ ;  /* 0x0000003e1e137210 */ /* 0x000fe20007f1e0ff */
[----:B------:R-:W-:Y:S02]  /*eaa0*/  IMAD.MOV.U32 R37, RZ, RZ, RZ ;  /* 0x000000ffff257224 */ /* 0x000fe400078e00ff */
[----:B------:R-:W-:Y:S01]  /*eab0*/  IMAD.WIDE.U32 R32, R4, UR22, R32 ;  /* 0x0000001604207c25 */ /* 0x000fe2000f8e0020 */
[----:B------:R-:W-:-:S03]  /*eac0*/  IADD3.X R62, PT, PT, R63, UR4, RZ, P0, !PT ;  /* 0x000000043f3e7c10 */ /* 0x000fc600087fe4ff */
[----:B------:R-:W-:Y:S02]  /*ead0*/  IMAD.MOV.U32 R63, RZ, RZ, RZ ;  /* 0x000000ffff3f7224 */ /* 0x000fe400078e00ff */
[----:B------:R-:W-:-:S04]  /*eae0*/  IMAD.WIDE.U32 R30, R6, UR23, R60 ;  /* 0x00000017061e7c25 */ /* 0x000fc8000f8e003c */
[----:B------:R-:W-:Y:S01]  /*eaf0*/  IMAD.WIDE.U32 R62, R36, 0x3d1, R62 ;  /* 0x000003d1243e7825 */ /* 0x000fe200078e003e */
[----:B------:R-:W-:Y:S02]  /*eb00*/  IADD3 R60, P0, PT, R32, R31, RZ ;  /* 0x0000001f203c7210 */ /* 0x000fe40007f1e0ff */
[----:B------:R-:W-:-:S03]  /*eb10*/  IADD3 R15, P2, PT, R28, R62, RZ ;  /* 0x0000003e1c0f7210 */ /* 0x000fc60007f5e0ff */
[----:B------:R-:W-:Y:S01]  /*eb20*/  IMAD.X R61, RZ, RZ, RZ, P0 ;  /* 0x000000ffff3d7224 */ /* 0x000fe200000e06ff */
[----:B------:R-:W-:Y:S02]  /*eb30*/  IADD3 R32, P0, PT, R48, R17, RZ ;  /* 0x0000001130207210 */ /* 0x000fe40007f1e0ff */
[----:B------:R-:W-:Y:S01]  /*eb40*/  IADD3.X R48, PT, PT, R63, UR4, RZ, P2, !PT ;  /* 0x000000043f307c10 */ /* 0x000fe200097fe4ff */
[----:B------:R-:W-:Y:S01]  /*eb50*/  IMAD.WIDE.U32 R28, R5, UR23, R60 ;  /* 0x00000017051c7c25 */ /* 0x000fe2000f8e003c */
[----:B------:R-:W-:-:S03]  /*eb60*/  IADD3.X R17, PT, PT, RZ, RZ, RZ, P0, !PT ;  /* 0x000000ffff117210 */ /* 0x000fc600007fe4ff */
[----:B------:R-:W-:Y:S01]  /*eb70*/  IMAD.WIDE.U32 R48, R30, 0x3d1, R48 ;  /* 0x000003d11e307825 */ /* 0x000fe200078e0030 */
[----:B------:R-:W-:Y:S02]  /*eb80*/  IADD3 R17, P3, P4, R19, R44, R17 ;  /* 0x0000002c13117210 */ /* 0x000fe40007c7e011 */
[----:B------:R-:W-:Y:S02]  /*eb90*/  IADD3 R48, P2, PT, R18, R48, RZ ;  /* 0x0000003012307210 */ /* 0x000fe40007f5e0ff */
[----:B------:R-:W-:Y:S02]  /*eba0*/  IADD3 R18, P0, PT, R33, R29, RZ ;  /* 0x0000001d21127210 */ /* 0x000fe40007f1e0ff */
[----:B------:R-:W-:Y:S02]  /*ebb0*/  IADD3.X R44, PT, PT, R49, UR4, RZ, P2, !PT ;  /* 0x00000004312c7c10 */ /* 0x000fe400097fe4ff */
[----:B------:R-:W-:Y:S01]  /*ebc0*/  IADD3.X R59, PT, PT, RZ, RZ, RZ, P3, P4 ;  /* 0x000000ffff3b7210 */ /* 0x000fe20001fe84ff */
[----:B------:R-:W-:-:S02]  /*ebd0*/  IMAD.X R19, RZ, RZ, RZ, P0 ;  /* 0x000000ffff137224 */ /* 0x000fc400000e06ff */
[----:B------:R-:W-:Y:S01]  /*ebe0*/  IMAD.WIDE.U32 R44, R28, 0x3d1, R44 ;  /* 0x000003d11c2c7825 */ /* 0x000fe200078e002c */
[----:B------:R-:W-:-:S03]  /*ebf0*/  IADD3 R59, P0, P2, R15, R58, R59 ;  /* 0x0000003a0f3b7210 */ /* 0x000fc60007a1e03b */
[----:B------:R-:W-:Y:S01]  /*ec00*/  IMAD.WIDE.U32 R18, R4, UR23, R18 ;  /* 0x0000001704127c25 */ /* 0x000fe2000f8e0012 */
[----:B------:R-:W-:Y:S02]  /*ec10*/  IADD3.X R15, PT, PT, RZ, RZ, RZ, P0, P2 ;  /* 0x000000ffff0f7210 */ /* 0x000fe400007e44ff */
[----:B------:R-:W-:Y:S02]  /*ec20*/  IADD3 R16, P0, PT, R16, R44, RZ ;  /* 0x0000002c10107210 */ /* 0x000fe40007f1e0ff */
[----:B------:R-:W-:Y:S02]  /*ec30*/  IADD3 R48, P2, P3, R48, R36, R15 ;  /* 0x0000002430307210 */ /* 0x000fe40007b5e00f */
[----:B------:R-:W-:Y:S02]  /*ec40*/  IADD3.X R36, PT, PT, R45, UR4, RZ, P0, !PT ;  /* 0x000000042d247c10 */ /* 0x000fe400087fe4ff */
[----:B------:R-:W-:-:S03]  /*ec50*/  IADD3.X R15, PT, PT, RZ, RZ, RZ, P2, P3 ;  /* 0x000000ffff0f7210 */ /* 0x000fc600017e64ff */
[----:B------:R-:W-:Y:S01]  /*ec60*/  IMAD.WIDE.U32 R36, R18, 0x3d1, R36 ;  /* 0x000003d112247825 */ /* 0x000fe200078e0024 */
[----:B------:R-:W-:Y:S02]  /*ec70*/  IADD3 R44, P2, P3, R16, R30, R15 ;  /* 0x0000001e102c7210 */ /* 0x000fe40007b5e00f */
[----:B------:R-:W-:Y:S02]  /*ec80*/  IADD3 R15, P0, PT, R14, R36, RZ ;  /* 0x000000240e0f7210 */ /* 0x000fe40007f1e0ff */
[----:B------:R-:W-:Y:S02]  /*ec90*/  IADD3.X R45, PT, PT, RZ, RZ, RZ, P2, P3 ;  /* 0x000000ffff2d7210 */ /* 0x000fe400017e64ff */
[----:B------:R-:W-:Y:S02]  /*eca0*/  IADD3.X R14, PT, PT, R37, UR4, RZ, P0, !PT ;  /* 0x00000004250e7c10 */ /* 0x000fe400087fe4ff */
[----:B------:R-:W-:Y:S01]  /*ecb0*/  IADD3 R45, P0, P2, R15, R28, R45 ;  /* 0x0000001c0f2d7210 */ /* 0x000fe20007a1e02d */
[----:B------:R-:W-:-:S02]  /*ecc0*/  IMAD.MOV.U32 R15, RZ, RZ, RZ ;  /* 0x000000ffff0f7224 */ /* 0x000fc400078e00ff */
[----:B------:R-:W-:Y:S01]  /*ecd0*/  IMAD.WIDE.U32 R14, R19, 0x3d1, R14 ;  /* 0x000003d1130e7825 */ /* 0x000fe200078e000e */
[----:B------:R-:W-:Y:S02]  /*ece0*/  IADD3.X R19, PT, PT, RZ, RZ, RZ, P0, P2 ;  /* 0x000000ffff137210 */ /* 0x000fe400007e44ff */
[----:B------:R-:W-:-:S04]  /*ecf0*/  IADD3 R38, P2, PT, R38, R14, RZ ;  /* 0x0000000e26267210 */ /* 0x000fc80007f5e0ff */
[----:B------:R-:W-:-:S04]  /*ed00*/  IADD3 R42, P3, P4, R38, R18, R19 ;  /* 0x00000012262a7210 */ /* 0x000fc80007c7e013 */
[----:B------:R-:W-:-:S04]  /*ed10*/  LOP3.LUT R14, R44, R42, R45, 0x80, !PT ;  /* 0x0000002a2c0e7212 */ /* 0x000fc800078e802d */
[----:B------:R-:W-:-:S04]  /*ed20*/  LOP3.LUT R14, R59, R14, R48, 0x80, !PT ;  /* 0x0000000e3b0e7212 */ /* 0x000fc800078e8030 */
[----:B------:R-:W-:-:S04]  /*ed30*/  LOP3.LUT R14, R14, R17, RZ, 0xc0, !PT ;  /* 0x000000110e0e7212 */ /* 0x000fc800078ec0ff */
[----:B------:R-:W-:Y:S02]  /*ed40*/  ISETP.NE.AND P0, PT, R14, -0x1, PT ;  /* 0xffffffff0e00780c */ /* 0x000fe40003f05270 */
[----:B------:R-:W-:Y:S02]  /*ed50*/  IADD3.X R14, PT, PT, R15, UR4, RZ, P2, !PT ;  /* 0x000000040f0e7c10 */ /* 0x000fe400097fe4ff */
[----:B------:R-:W-:-:S04]  /*ed60*/  IADD3.X R15, PT, PT, RZ, RZ, RZ, P3, P4 ;  /* 0x000000ffff0f7210 */ /* 0x000fc80001fe84ff */
[----:B------:R-:W-:-:S05]  /*ed70*/  IADD3 R14, PT, PT, R40, R15, R14 ;  /* 0x0000000f280e7210 */ /* 0x000fca0007ffe00e */
        /* <DEDUP_REMOVED lines=19> */
.L_x_38:
[----:B------:R-:W-:Y:S05]  /*eeb0*/  BSYNC.RECONVERGENT B1 ;  /* 0x0000000000017941 */ /* 0x000fea0003800200 */
.L_x_37:
        /* <DEDUP_REMOVED lines=18> */
[----:B------:R-:W-:Y:S02]  /*efe0*/  IMAD.MOV.U32 R63, RZ, RZ, RZ ;  /* 0x000000ffff3f7224 */ /* 0x000fe400078e00ff */
[----:B------:R-:W-:Y:S01]  /*eff0*/  IMAD.MOV.U32 R92, RZ, RZ, R30 ;  /* 0x000000ffff5c7224 */ /* 0x000fe200078e001e */
[----:B------:R-:W-:Y:S01]  /*f000*/  IADD3 R28, P0, PT, R29, R18, RZ ;  /* 0x000000121d1c7210 */ /* 0x000fe20007f1e0ff */
[----:B------:R-:W-:Y:S02]  /*f010*/  VIADD R18, R19, UR4 ;  /* 0x0000000413127c36 */ /* 0x000fe40008000000 */
[----:B------:R-:W-:Y:S01]  /*f020*/  IMAD.MOV.U32 R19, RZ, RZ, RZ ;  /* 0x000000ffff137224 */ /* 0x000fe200078e00ff */
[----:B------:R-:W-:Y:S01]  /*f030*/  IADD3.X R29, PT, PT, RZ, RZ, RZ, P0, !PT ;  /* 0x000000ffff1d7210 */ /* 0x000fe200007fe4ff */
[----:B------:R-:W-:-:S02]  /*f040*/  IMAD.MOV.U32 R93, RZ, RZ, RZ ;  /* 0x000000ffff5d7224 */ /* 0x000fc400078e00ff */
        /* <DEDUP_REMOVED lines=9> */
[----:B------:R-:W-:-:S04]  /*f0e0*/  IMAD.WIDE.U32 R28, R20, R32, R38 ;  /* 0x00000020141c7225 */ /* 0x000fc800078e0026 */
[----:B------:R-:W-:Y:S02]  /*f0f0*/  VIADD R39, R37, UR24 ;  /* 0x0000001825277c36 */ /* 0x000fe40008000000 */
[----:B------:R-:W-:-:S03]  /*f100*/  IMAD.WIDE.U32 R18, R22, R14, R18 ;  /* 0x0000000e16127225 */ /* 0x000fc600078e0012 */
[----:B------:R-:W-:Y:S01]  /*f110*/  IADD3 R38, P2, PT, R39, R28, RZ ;  /* 0x0000001c27267210 */ /* 0x000fe20007f5e0ff */
[----:B------:R-:W-:-:S04]  /*f120*/  VIADD R61, R29, UR5 ;  /* 0x000000051d3d7c36 */ /* 0x000fc80008000000 */
[----:B------:R-:W-:Y:S01]  /*f130*/  IMAD.X R39, RZ, RZ, RZ, P2 ;  /* 0x000000ffff277224 */ /* 0x000fe200010e06ff */
[----:B------:R-:W-:Y:S01]  /*f140*/  IADD3 R60, P0, PT, R61, R18, RZ ;  /* 0x000000123d3c7210 */ /* 0x000fe20007f1e0ff */
[----:B------:R-:W-:Y:S01]  /*f150*/  VIADD R18, R19, UR4 ;  /* 0x0000000413127c36 */ /* 0x000fe20008000000 */
[----:B------:R-:W-:Y:S01]  /*f160*/  MOV R19, RZ ;  /* 0x000000ff00137202 */ /* 0x000fe20000000f00 */
[----:B------:R-:W-:Y:S01]  /*f170*/  IMAD.WIDE.U32 R38, R26, R17, R38 ;  /* 0x000000111a267225 */ /* 0x000fe200078e0026 */
[----:B------:R-:W-:-:S03]  /*f180*/  IADD3.X R61, PT, PT, RZ, RZ, RZ, P0, !PT ;  /* 0x000000ffff3d7210 */ /* 0x000fc600007fe4ff */
[----:B------:R-:W-:Y:S02]  /*f190*/  VIADD R15, R39, UR24 ;  /* 0x00000018270f7c36 */ /* 0x000fe40008000000 */
[----:B------:R-:W-:Y:S02]  /*f1a0*/  HFMA2 R39, -RZ, RZ, 0, 0 ;  /* 0x00000000ff277431 */ /* 0x000fe400000001ff */
[----:B------:R-:W-:-:S04]  /*f1b0*/  IMAD.WIDE.U32 R60, R21, R32, R60 ;  /* 0x00000020153c7225 */ /* 0x000fc800078e003c */
[----:B------:R-:W-:Y:S01]  /*f1c0*/  IMAD.WIDE.U32 R28, R23, R14, R18 ;  /* 0x0000000e171c7225 */ /* 0x000fe200078e0012 */
[----:B------:R-:W-:-:S03]  /*f1d0*/  IADD3 R60, P2, PT, R15, R60, RZ ;  /* 0x0000003c0f3c7210 */ /* 0x000fc60007f5e0ff */
[----:B------:R-:W-:Y:S01]  /*f1e0*/  VIADD R19, R61, UR5 ;  /* 0x000000053d137c36 */ /* 0x000fe20008000000 */
[----:B------:R-:W-:Y:S01]  /*f1f0*/  IADD3 R62, PT, PT, R29, UR4, RZ ;  /* 0x000000041d3e7c10 */ /* 0x000fe2000fffe0ff */
[----:B------:R-:W-:Y:S02]  /*f200*/  IMAD.X R61, RZ, RZ, RZ, P2 ;  /* 0x000000ffff3d7224 */ /* 0x000fe400010e06ff */
[----:B------:R-:W-:Y:S01]  /*f210*/  IMAD.WIDE.U32 R38, R27, R59, R38 ;  /* 0x0000003b1b267225 */ /* 0x000fe200078e0026 */
[----:B------:R-:W-:-:S03]  /*f220*/  IADD3 R18, P0, PT, R19, R28, RZ ;  /* 0x0000001c13127210 */ /* 0x000fc60007f1e0ff */
[----:B------:R-:W-:-:S04]  /*f230*/  IMAD.WIDE.U32 R60, R20, R17, R60 ;  /* 0x00000011143c7225 */ /* 0x000fc800078e003c */
[----:B------:R-:W-:Y:S02]  /*f240*/  IMAD.X R19, RZ, RZ, RZ, P0 ;  /* 0x000000ffff137224 */ /* 0x000fe400000e06ff */
[----:B------:R-:W-:Y:S02]  /*f250*/  VIADD R15, R39, UR25 ;  /* 0x00000019270f7c36 */ /* 0x000fe40008000000 */
[----:B------:R-:W-:Y:S02]  /*f260*/  HFMA2 R39, -RZ, RZ, 0, 0 ;  /* 0x00000000ff277431 */ /* 0x000fe400000001ff */
[----:B------:R-:W-:Y:S01]  /*f270*/  IMAD.WIDE.U32 R28, R22, R32, R18 ;  /* 0x00000020161c7225 */ /* 0x000fe200078e0012 */
[----:B------:R-:W-:-:S03]  /*f280*/  IADD3 R18, P0, PT, R15, R60, RZ ;  /* 0x0000003c0f127210 */ /* 0x000fc60007f1e0ff */
[----:B------:R-:W-:Y:S01]  /*f290*/  VIADD R61, R61, UR24 ;  /* 0x000000183d3d7c36 */ /* 0x000fe20008000000 */
[----:B------:R-:W-:Y:S01]  /*f2a0*/  IADD3 R15, PT, PT, R29, UR5, RZ ;  /* 0x000000051d0f7c10 */ /* 0x000fe2000fffe0ff */
[----:B------:R-:W-:-:S03]  /*f2b0*/  IMAD.WIDE.U32 R62, R24, R14, R62 ;  /* 0x0000000e183e7225 */ /* 0x000fc600078e003e */
[----:B------:R-:W-:Y:S01]  /*f2c0*/  IADD3 R28, P2, PT, R61, R28, RZ ;  /* 0x0000001c3d1c7210 */ /* 0x000fe20007f5e0ff */
[----:B------:R-:W-:Y:S01]  /*f2d0*/  IMAD.X R19, RZ, RZ, RZ, P0 ;  /* 0x000000ffff137224 */ /* 0x000fe200000e06ff */
[----:B------:R-:W-:Y:S01]  /*f2e0*/  IADD3 R60, P0, PT, R15, R62, RZ ;  /* 0x0000003e0f3c7210 */ /* 0x000fe20007f1e0ff */
[----:B------:R-:W-:Y:S02]  /*f2f0*/  VIADD R62, R63, UR4 ;  /* 0x000000043f3e7c36 */ /* 0x000fe40008000000 */
[----:B------:R-:W-:Y:S01]  /*f300*/  IMAD.X R29, RZ, RZ, RZ, P2 ;  /* 0x000000ffff1d7224 */ /* 0x000fe200010e06ff */
[----:B------:R-:W-:Y:S01]  /*f310*/  IADD3.X R61, PT, PT, RZ, RZ, RZ, P0, !PT ;  /* 0x000000ffff3d7210 */ /* 0x000fe200007fe4ff */
[----:B------:R-:W-:-:S04]  /*f320*/  IMAD.WIDE.U32 R18, R26, R59, R18 ;  /* 0x0000003b1a127225 */ /* 0x000fc800078e0012 */
[----:B------:R-:W-:-:S04]  /*f330*/  IMAD.WIDE.U32 R28, R21, R17, R28 ;  /* 0x00000011151c7225 */ /* 0x000fc800078e001c */
[----:B------:R-:W-:Y:S01]  /*f340*/  VIADD R19, R19, UR25 ;  /* 0x0000001913137c36 */ /* 0x000fe20008000000 */
[----:B------:R-:W-:Y:S01]  /*f350*/  IADD3 R29, PT, PT, R29, UR24, RZ ;  /* 0x000000181d1d7c10 */ /* 0x000fe2000fffe0ff */
[----:B------:R-:W-:-:S04]  /*f360*/  IMAD.WIDE.U32 R60, R23, R32, R60 ;  /* 0x00000020173c7225 */ /* 0x000fc800078e003c */
[----:B------:R-:W-:Y:S01]  /*f370*/  IMAD.MOV.U32 R63, RZ, RZ, RZ ;  /* 0x000000ffff3f7224 */ /* 0x000fe200078e00ff */
[----:B------:R-:W-:Y:S01]  /*f380*/  IADD3 R60, P2, PT, R29, R60, RZ ;  /* 0x0000003c1d3c7210 */ /* 0x000fe20007f5e0ff */
[----:B------:R-:W-:Y:S02]  /*f390*/  IMAD.MOV.U32 R29, RZ, RZ, RZ ;  /* 0x000000ffff1d7224 */ /* 0x000fe400078e00ff */
[----:B------:R-:W-:Y:S01]  /*f3a0*/  IMAD.WIDE.U32 R14, R25, R14, R62 ;  /* 0x0000000e190e7225 */ /* 0x000fe200078e003e */
[----:B------:R-:W-:-:S03]  /*f3b0*/  IADD3 R62, P0, PT, R19, R28, RZ ;  /* 0x0000001c133e7210 */ /* 0x000fc60007f1e0ff */
[----:B------:R-:W-:Y:S01]  /*f3c0*/  IMAD.MOV.U32 R28, RZ, RZ, R18 ;  /* 0x000000ffff1c7224 */ /* 0x000fe200078e0012 */
[----:B------:R-:W-:Y:S01]  /*f3d0*/  IADD3.X R63, PT, PT, RZ, RZ, RZ, P0, !PT ;  /* 0x000000ffff3f7210 */ /* 0x000fe200007fe4ff */
[----:B------:R-:W-:Y:S01]  /*f3e0*/  VIADD R19, R61, UR5 ;  /* 0x000000053d137c36 */ /* 0x000fe20008000000 */
[----:B------:R-:W-:Y:S01]  /*f3f0*/  IADD3.X R61, PT, PT, RZ, RZ, RZ, P2, !PT ;  /* 0x000000ffff3d7210 */ /* 0x000fe200017fe4ff */
[----:B------:R-:W-:-:S03]  /*f400*/  IMAD.WIDE.U32 R28, R27, R48, R28 ;  /* 0x000000301b1c7225 */ /* 0x000fc600078e001c */
[----:B------:R-:W-:Y:S01]  /*f410*/  IADD3 R18, P0, PT, R19, R14, RZ ;  /* 0x0000000e13127210 */ /* 0x000fe20007f1e0ff */
        /* <DEDUP_REMOVED lines=56> */
[----:B------:R-:W-:Y:S01]  /*f7a0*/  IMAD.MOV.U32 R16, RZ, RZ, R60 ;  /* 0x000000ffff107224 */ /* 0x000fe200078e003c */
[----:B------:R-:W-:Y:S01]  /*f7b0*/  IADD3.X R15, PT, PT, RZ, RZ, RZ, P0, !PT ;  /* 0x000000ffff0f7210 */ /* 0x000fe200007fe4ff */
[----:B------:R-:W-:Y:S02]  /*f7c0*/  IMAD.MOV.U32 R17, RZ, RZ, RZ ;  /* 0x000000ffff117224 */ /* 0x000fe400078e00ff */
        /* <DEDUP_REMOVED lines=26> */
[----:B------:R-:W-:Y:S02]  /*f970*/  IADD3 R32, P0, PT, R15, R32, RZ ;  /* 0x000000200f207210 */ /* 0x000fe40007f1e0ff */
[----:B------:R-:W-:Y:S01]  /*f980*/  MOV R15, RZ ;  /* 0x000000ff000f7202 */ /* 0x000fe20000000f00 */
        /* <DEDUP_REMOVED lines=20> */
[----:B------:R-:W-:Y:S02]  /*fad0*/  VIADD R58, R65, UR26 ;  /* 0x0000001a413a7c36 */ /* 0x000fe40008000000 */
[----:B------:R-:W-:-:S03]  /*fae0*/  IMAD.WIDE.U32 R32, R26, R42, R32 ;  /* 0x0000002a1a207225 */ /* 0x000fc600078e0020 */
[----:B------:R-:W-:Y:S01]  /*faf0*/  IADD3 R58, P0, PT, R58, R59, RZ ;  /* 0x0000003b3a3a7210 */ /* 0x000fe20007f1e0ff */
[----:B------:R-:W-:Y:S01]  /*fb00*/  IMAD.X R63, RZ, RZ, RZ, P2 ;  /* 0x000000ffff3f7224 */ /* 0x000fe200010e06ff */
[----:B------:R-:W-:Y:S01]  /*fb10*/  IADD3 R15, PT, PT, R33, UR24, RZ ;  /* 0x00000018210f7c10 */ /* 0x000fe2000fffe0ff */
[----:B------:R-:W-:-:S04]  /*fb20*/  IMAD.WIDE.U32 R60, R21, R45, R60 ;  /* 0x0000002d153c7225 */ /* 0x000fc800078e003c */
[----:B------:R-:W-:Y:S01]  /*fb30*/  IMAD.WIDE.U32 R62, R23, R44, R62 ;  /* 0x0000002c173e7225 */ /* 0x000fe200078e003e */
[----:B------:R-:W-:-:S03]  /*fb40*/  IADD3 R60, P2, PT, R15, R60, RZ ;  /* 0x0000003c0f3c7210 */ /* 0x000fc60007f5e0ff */
[----:B------:R-:W-:Y:S02]  /*fb50*/  VIADD R17, R61, UR5 ;  /* 0x000000053d117c36 */ /* 0x000fe40008000000 */
[----:B------:R-:W-:Y:S02]  /*fb60*/  IMAD.X R59, RZ, RZ, RZ, P0 ;  /* 0x000000ffff3b7224 */ /* 0x000fe400000e06ff */
[----:B------:R-:W-:Y:S01]  /*fb70*/  IMAD.X R61, RZ, RZ, RZ, P2 ;  /* 0x000000ffff3d7224 */ /* 0x000fe200010e06ff */
[----:B------:R-:W-:Y:S01]  /*fb80*/  IADD3 R62, P0, PT, R17, R62, RZ ;  /* 0x0000003e113e7210 */ /* 0x000fe20007f1e0ff */
[----:B------:R-:W-:Y:S01]  /*fb90*/  IMAD.WIDE.U32 R48, R25, R48, R58 ;  /* 0x0000003019307225 */ /* 0x000fe200078e003a */
[----:B------:R-:W-:Y:S02]  /*fba0*/  IADD3 R59, PT, PT, R63, UR4, RZ ;  /* 0x000000043f3b7c10 */ /* 0x000fe4000fffe0ff */
[----:B------:R-:W-:Y:S01]  /*fbb0*/  IADD3.X R63, PT, PT, RZ, RZ, RZ, P0, !PT ;  /* 0x000000ffff3f7210 */ /* 0x000fe200007fe4ff */
[----:B------:R-:W-:Y:S01]  /*fbc0*/  IMAD.WIDE.U32 R30, R20, R42, R60 ;  /* 0x0000002a141e7225 */ /* 0x000fe200078e003c */
[----:B------:R-:W-:-:S03]  /*fbd0*/  IADD3 R58, P0, PT, R59, R48, RZ ;  /* 0x000000303b3a7210 */ /* 0x000fc60007f1e0ff */
[----:B------:R-:W-:-:S04]  /*fbe0*/  IMAD.WIDE.U32 R92, R32, 0x3d1, R92 ;  /* 0x000003d1205c7825 */ /* 0x000fc800078e005c */
[----:B------:R-:W-:Y:S01]  /*fbf0*/  IMAD.X R59, RZ, RZ, RZ, P0 ;  /* 0x000000ffff3b7224 */ /* 0x000fe200000e06ff */
[----:B------:R-:W-:Y:S01]  /*fc00*/  IADD3 R60, PT, PT, R93, UR25, RZ ;  /* 0x000000195d3c7c10 */ /* 0x000fe2000fffe0ff */
[----:B------:R-:W-:-:S04]  /*fc10*/  IMAD.WIDE.U32 R64, R22, R45, R62 ;  /* 0x0000002d16407225 */ /* 0x000fc800078e003e */
[----:B------:R-:W-:Y:S02]  /*fc20*/  VIADD R15, R31, UR24 ;  /* 0x000000181f0f7c36 */ /* 0x000fe40008000000 */
[----:B------:R-:W-:Y:S02]  /*fc30*/  IMAD.MOV.U32 R61, RZ, RZ, RZ ;  /* 0x000000ffff3d7224 */ /* 0x000fe400078e00ff */
[----:B------:R-:W-:Y:S01]  /*fc40*/  IMAD.WIDE.U32 R62, R24, R44, R58 ;  /* 0x0000002c183e7225 */ /* 0x000fe200078e003a */
[----:B------:R-:W-:-:S03]  /*fc50*/  IADD3 R48, P0, PT, R15, R64, RZ ;  /* 0x000000400f307210 */ /* 0x000fc60007f1e0ff */
[----:B------:R-:W-:Y:S02]  /*fc60*/  VIADD R65, R65, UR5 ;  /* 0x0000000541417c36 */ /* 0x000fe40008000000 */
[----:B------:R-:W-:Y:S01]  /*fc70*/  IMAD.WIDE.U32 R58, R30, 0x3d1, R60 ;  /* 0x000003d11e3a7825 */ /* 0x000fe200078e003c */
[----:B------:R-:W-:Y:S02]  /*fc80*/  IADD3 R61, PT, PT, R49, UR26, RZ ;  /* 0x0000001a313d7c10 */ /* 0x000fe4000fffe0ff */
[----:B------:R-:W-:Y:S01]  /*fc90*/  IADD3 R62, P2, PT, R65, R62, RZ ;  /* 0x0000003e413e7210 */ /* 0x000fe20007f5e0ff */
[----:B------:R-:W-:Y:S01]  /*fca0*/  VIADD R60, R63, UR4 ;  /* 0x000000043f3c7c36 */ /* 0x000fe20008000000 */
[----:B------:R-:W-:Y:S01]  /*fcb0*/  IADD3 R17, P3, PT, R40, R58, RZ ;  /* 0x0000003a28117210 */ /* 0x000fe20007f7e0ff */
[----:B------:R-:W-:Y:S01]  /*fcc0*/  IMAD.X R49, RZ, RZ, RZ, P0 ;  /* 0x000000ffff317224 */ /* 0x000fe200000e06ff */
[----:B------:R-:W-:Y:S01]  /*fcd0*/  IADD3.X R63, PT, PT, RZ, RZ, RZ, P2, !PT ;  /* 0x000000ffff3f7210 */ /* 0x000fe200017fe4ff */
[----:B------:R-:W-:Y:S01]  /*fce0*/  IMAD.MOV.U32 R31, RZ, RZ, RZ ;  /* 0x000000ffff1f7224 */ /* 0x000fe200078e00ff */
[----:B------:R-:W-:Y:S01]  /*fcf0*/  IADD3 R60, P0, PT, R60, R61, RZ ;  /* 0x0000003d3c3c7210 */ /* 0x000fe20007f1e0ff */
[----:B------:R-:W-:Y:S01]  /*fd00*/  IMAD.WIDE.U32 R40, R21, R42, R48 ;  /* 0x0000002a15287225 */ /* 0x000fe200078e0030 */
[----:B------:R-:W-:-:S03]  /*fd10*/  IADD3.X R48, PT, PT, R59, UR25, RZ, P3, !PT ;  /* 0x000000193b307c10 */ /* 0x000fc60009ffe4ff */
[----:B------:R-:W-:Y:S02]  /*fd20*/  IMAD.X R61, RZ, RZ, RZ, P0 ;  /* 0x000000ffff3d7224 */ /* 0x000fe400000e06ff */
[----:B------:R-:W-:-:S04]  /*fd30*/  IMAD.WIDE.U32 R62, R23, R45, R62 ;  /* 0x0000002d173e7225 */ /* 0x000fc800078e003e */
[----:B------:R-:W-:Y:S02]  /*fd40*/  VIADD R65, R41, UR24 ;  /* 0x0000001829417c36 */ /* 0x000fe40008000000 */
[----:B------:R-:W-:Y:S01]  /*fd50*/  IMAD.WIDE.U32 R58, R25, R44, R60 ;  /* 0x0000002c193a7225 */ /* 0x000fe200078e003c */
[----:B------:R-:W-:Y:S02]  /*fd60*/  IADD3 R61, PT, PT, R63, UR5, RZ ;  /* 0x000000053f3d7c10 */ /* 0x000fe4000fffe0ff */
[----:B------:R-:W-:Y:S01]  /*fd70*/  IADD3 R64, P2, PT, R65, R62, RZ ;  /* 0x0000003e41407210 */ /* 0x000fe20007f5e0ff */
[----:B------:R-:W-:Y:S01]  /*fd80*/  IMAD.MOV.U32 R49, RZ, RZ, RZ ;  /* 0x000000ffff317224 */ /* 0x000fe200078e00ff */
[----:B------:R-:W-:Y:S01]  /*fd90*/  IADD3 R60, P0, PT, R61, R58, RZ ;  /* 0x0000003a3d3c7210 */ /* 0x000fe20007f1e0ff */
[----:B------:R-:W-:Y:S02]  /*fda0*/  VIADD R37, R59, UR4 ;  /* 0x000000043b257c36 */ /* 0x000fe40008000000 */
[----:B------:R-:W-:Y:S01]  /*fdb0*/  IMAD.X R65, RZ, RZ, RZ, P2 ;  /* 0x000000ffff417224 */ /* 0x000fe200010e06ff */
[----:B------:R-:W-:Y:S01]  /*fdc0*/  IADD3.X R61, PT, PT, RZ, RZ, RZ, P0, !PT ;  /* 0x000000ffff3d7210 */ /* 0x000fe200007fe4ff */
[----:B------:R-:W-:-:S04]  /*fdd0*/  IMAD.WIDE.U32 R62, R40, 0x3d1, R48 ;  /* 0x000003d1283e7825 */ /* 0x000fc800078e0030 */
[----:B------:R-:W-:Y:S01]  /*fde0*/  IMAD.WIDE.U32 R48, R22, R42, R64 ;  /* 0x0000002a16307225 */ /* 0x000fe200078e0040 */
[----:B------:R-:W-:-:S03]  /*fdf0*/  IADD3 R15, P0, PT, R36, R62, RZ ;  /* 0x0000003e240f7210 */ /* 0x000fc60007f1e0ff */
[----:B------:R-:W-:Y:S01]  /*fe00*/  IMAD.WIDE.U32 R60, R24, R45, R60 ;  /* 0x0000002d183c7225 */ /* 0x000fe200078e003c */
[----:B------:R-:W-:-:S03]  /*fe10*/  IADD3.X R58, PT, PT, R63, UR25, RZ, P0, !PT ;  /* 0x000000193f3a7c10 */ /* 0x000fc600087fe4ff */
[----:B------:R-:W-:Y:S01]  /*fe20*/  VIADD R69, R49, UR24 ;  /* 0x0000001831457c36 */ /* 0x000fe20008000000 */
[----:B------:R-:W-:Y:S01]  /*fe30*/  IADD3 R36, PT, PT, R61, UR5, RZ ;  /* 0x000000053d247c10 */ /* 0x000fe2000fffe0ff */
[----:B------:R-:W-:-:S03]  /*fe40*/  IMAD.MOV.U32 R59, RZ, RZ, RZ ;  /* 0x000000ffff3b7224 */ /* 0x000fc600078e00ff */
[----:B------:R-:W-:Y:S01]  /*fe50*/  IADD3 R68, P2, PT, R69, R60, RZ ;  /* 0x0000003c45447210 */ /* 0x000fe20007f5e0ff */
[----:B------:R-:W-:Y:S01]  /*fe60*/  IMAD.WIDE.U32 R58, R48, 0x3d1, R58 ;  /* 0x000003d1303a7825 */ /* 0x000fe200078e003a */
[----:B------:R-:W-:-:S03]  /*fe70*/  IADD3 R36, P0, PT, R36, R37, RZ ;  /* 0x0000002524247210 */ /* 0x000fc60007f1e0ff */
[----:B------:R-:W-:Y:S01]  /*fe80*/  IMAD.X R69, RZ, RZ, RZ, P2 ;  /* 0x000000ffff457224 */ /* 0x000fe200010e06ff */
[----:B------:R-:W-:Y:S02]  /*fe90*/  IADD3.X R37, PT, PT, RZ, RZ, RZ, P0, !PT ;  /* 0x000000ffff257210 */ /* 0x000fe400007fe4ff */
[----:B------:R-:W-:Y:S01]  /*fea0*/  IADD3 R54, P0, PT, R17, R32, RZ ;  /* 0x0000002011367210 */ /* 0x000fe20007f1e0ff */
[----:B------:R-:W-:Y:S01]  /*feb0*/  IMAD.WIDE.U32 R68, R23, R42, R68 ;  /* 0x0000002a17447225 */ /* 0x000fe200078e0044 */
[----:B------:R-:W-:-:S03]  /*fec0*/  IADD3 R56, P2, PT, R38, R58, RZ ;  /* 0x0000003a26387210 */ /* 0x000fc60007f5e0ff */
[----:B------:R-:W-:Y:S01]  /*fed0*/  IMAD.WIDE.U32 R32, R25, R45, R36 ;  /* 0x0000002d19207225 */ /* 0x000fe200078e0024 */
[----:B------:R-:W-:-:S03]  /*fee0*/  IADD3.X R38, PT, PT, R59, UR4, RZ, P2, !PT ;  /* 0x000000043b267c10 */ /* 0x000fc600097fe4ff */
        /* <DEDUP_REMOVED lines=11> */
[----:B------:R-:W-:Y:S02]  /*ffa0*/  IADD3 R56, P2, P3, R56, R40, R15 ;  /* 0x0000002838387210 */ /* 0x000fe40007b5e00f */
[----:B------:R-:W-:Y:S01]  /*ffb0*/  IADD3 R86, PT, PT, R29, UR24, RZ ;  /* 0x000000181d567c10 */ /* 0x000fe2000fffe0ff */
[----:B------:R-:W-:Y:S01]  /*ffc0*/  IMAD.WIDE.U32 R30, R28, 0x3d1, R30 ;  /* 0x000003d11c1e7825 */ /* 0x000fe200078e001e */
[----:B------:R-:W-:Y:S02]  /*ffd0*/  IADD3.X R85, PT, PT, RZ, RZ, RZ, P2, P3 ;  /* 0x000000ffff557210 */ /* 0x000fe400017e64ff */
[----:B------:R-:W-:-:S02]  /*ffe0*/  IADD3 R86, P0, PT, R86, R33, RZ ;  /* 0x0000002156567210 */ /* 0x000fc40007f1e0ff */
[----:B------:R-:W-:-:S03]  /*fff0*/  IADD3 R17, P2, PT, R18, R30, RZ ;  /* 0x0000001e12117210 */ /* 0x000fc60007f5e0ff */
[----:B------:R-:W-:Y:S01]  /*10000*/  IMAD.X R87, RZ, RZ, RZ, P0 ;  /* 0x000000ffff577224 */ /* 0x000fe200000e06ff */
[----:B------:R-:W-:Y:S02]  /*10010*/  IADD3 R85, P0, P3, R19, R48, R85 ;  /* 0x0000003013557210 */ /* 0x000fe40007b1e055 */
[----:B------:R-:W-:Y:S01]  /*10020*/  IADD3.X R18, PT, PT, R31, UR4, RZ, P2, !PT ;  /* 0x000000041f127c10 */ /* 0x000fe200097fe4ff */
[----:B------:R-:W-:Y:S01]  /*10030*/  IMAD.WIDE.U32 R86, R25, R42, R86 ;  /* 0x0000002a19567225 */ /* 0x000fe200078e0056 */
[----:B------:R-:W-:Y:S02]  /*10040*/  MOV R19, RZ ;  /* 0x000000ff00137202 */ /* 0x000fe40000000f00 */
[----:B------:R-:W-:Y:S01]  /*10050*/  IADD3.X R15, PT, PT, RZ, RZ, RZ, P0, P3 ;  /* 0x000000ffff0f7210 */ /* 0x000fe200007e64ff */
[----:B------:R-:W-:-:S03]  /*10060*/  IMAD.WIDE.U32 R18, R86, 0x3d1, R18 ;  /* 0x000003d156127825 */ /* 0x000fc600078e0012 */
[----:B------:R-:W-:Y:S01]  /*10070*/  IADD3 R68, P2, P3, R17, R68, R15 ;  /* 0x0000004411447210 */ /* 0x000fe20007b5e00f */
[----:B------:R-:W-:Y:S01]  /*10080*/  VIADD R15, R87, UR24 ;  /* 0x00000018570f7c36 */ /* 0x000fe20008000000 */
[----:B------:R-:W-:Y:S02]  /*10090*/  IADD3 R17, P0, PT, R16, R18, RZ ;  /* 0x0000001210117210 */ /* 0x000fe40007f1e0ff */
[----:B------:R-:W-:Y:S02]  /*100a0*/  IADD3.X R91, PT, PT, RZ, RZ, RZ, P2, P3 ;  /* 0x000000ffff5b7210 */ /* 0x000fe400017e64ff */
[----:B------:R-:W-:Y:S02]  /*100b0*/  IADD3.X R16, PT, PT, R19, UR4, RZ, P0, !PT ;  /* 0x0000000413107c10 */ /* 0x000fe400087fe4ff */
[----:B------:R-:W-:Y:S01]  /*100c0*/  IADD3 R91, P0, P2, R17, R28, R91 ;  /* 0x0000001c115b7210 */ /* 0x000fe20007a1e05b */
[----:B------:R-:W-:Y:S02]  /*100d0*/  IMAD.MOV.U32 R17, RZ, RZ, RZ ;  /* 0x000000ffff117224 */ /* 0x000fe400078e00ff */
[----:B------:R-:W-:Y:S01]  /*100e0*/  IMAD.WIDE.U32 R16, R15, 0x3d1, R16 ;  /* 0x000003d10f107825 */ /* 0x000fe200078e0010 */
[----:B------:R-:W-:-:S02]  /*100f0*/  IADD3.X R15, PT, PT, RZ, RZ, RZ, P0, P2 ;  /* 0x000000ffff0f7210 */ /* 0x000fc400007e44ff */
[----:B------:R-:W-:-:S04]  /*10100*/  IADD3 R14, P2, PT, R14, R16, RZ ;  /* 0x000000100e0e7210 */ /* 0x000fc80007f5e0ff */
[----:B------:R-:W-:Y:S02]  /*10110*/  IADD3 R86, P3, P4, R14, R86, R15 ;  /* 0x000000560e567210 */ /* 0x000fe40007c7e00f */
[----:B------:R-:W-:Y:S02]  /*10120*/  IADD3.X R16, PT, PT, R17, UR4, RZ, P2, !PT ;  /* 0x0000000411107c10 */ /* 0x000fe400097fe4ff */
[----:B------:R-:W-:Y:S02]  /*10130*/  ISETP.NE.AND P0, PT, R86, -0x1, PT ;  /* 0xffffffff5600780c */ /* 0x000fe40003f05270 */
[----:B------:R-:W-:-:S04]  /*10140*/  IADD3.X R15, PT, PT, RZ, RZ, RZ, P3, P4 ;  /* 0x000000ffff0f7210 */ /* 0x000fc80001fe84ff */
        /* <DEDUP_REMOVED lines=22> */
.L_x_40:
[----:B------:R-:W-:Y:S05]  /*102b0*/  BSYNC.RECONVERGENT B1 ;  /* 0x0000000000017941 */ /* 0x000fea0003800200 */
.L_x_39:
[----:B------:R-:W-:Y:S01]  /*102c0*/  IADD3 R28, P0, PT, -R105, R34, RZ ;  /* 0x00000022691c7210 */ /* 0x000fe20007f1e1ff */
[----:B------:R-:W-:Y:S02]  /*102d0*/  IMAD.MOV.U32 R65, RZ, RZ, RZ ;  /* 0x000000ffff417224 */ /* 0x000fe400078e00ff */
[----:B------:R-:W-:Y:S02]  /*102e0*/  HFMA2 R61, -RZ, RZ, 0, 0 ;  /* 0x00000000ff3d7431 */ /* 0x000fe400000001ff */
[----:B------:R-:W-:Y:S01]  /*102f0*/  IMAD.MOV.U32 R29, RZ, RZ, -0x1 ;  /* 0xffffffffff1d7424 */ /* 0x000fe200078e00ff */
[----:B------:R-:W-:Y:S01]  /*10300*/  MOV R63, RZ ;  /* 0x000000ff003f7202 */ /* 0x000fe20000000f00 */
[----:B------:R-:W-:Y:S02]  /*10310*/  IMAD.X R31, RZ, RZ, -0x1, P0 ;  /* 0xffffffffff1f7424 */ /* 0x000fe400000e06ff */
[----:B------:R-:W-:Y:S02]  /*10320*/  HFMA2 R87, -RZ, RZ, 0, 0 ;  /* 0x00000000ff577431 */ /* 0x000fe400000001ff */
[----:B------:R-:W-:-:S04]  /*10330*/  IMAD.WIDE.U32 R14, R28, R28, RZ ;  /* 0x0000001c1c0e7225 */ /* 0x000fc800078e00ff */
[----:B------:R-:W-:Y:S01]  /*10340*/  HFMA2 R45, -RZ, RZ, 0, 0 ;  /* 0x00000000ff2d7431 */ /* 0x000fe200000001ff */
[----:B------:R-:W-:Y:S01]  /*10350*/  MOV R89, RZ ;  /* 0x000000ff00597202 */ /* 0x000fe20000000f00 */
[----:B------:R-:W-:Y:S01]  /*10360*/  UMOV UR4, URZ ;  /* 0x000000ff00047c82 */ /* 0x000fe20008000000 */
[----:B------:R-:W-:Y:S01]  /*10370*/  SHF.R.U32.HI R31, RZ, 0x1f, R31 ;  /* 0x0000001fff1f7819 */ /* 0x000fe2000001161f */
[----:B------:R-:W-:Y:S01]  /*10380*/  IMAD.MOV.U32 R17, RZ, RZ, RZ ;  /* 0x000000ffff117224 */ /* 0x000fe200078e00ff */
[----:B------:R-:W-:Y:S01]  /*10390*/  IADD3 R16, PT, PT, R15, R65, RZ ;  /* 0x000000410f107210 */ /* 0x000fe20007ffe0ff */
[----:B------:R-:W-:Y:S01]  /*103a0*/  IMAD.MOV.U32 R19, RZ, RZ, RZ ;  /* 0x000000ffff137224 */ /* 0x000fe200078e00ff */
[----:B------:R-:W-:Y:S01]  /*103b0*/  IADD3 R31, P0, P2, R52, -R31, -R55 ;  /* 0x8000001f341f7210 */ /* 0x000fe20007a1e837 */
[----:B------:R-:W-:Y:S03]  /*103c0*/  BSSY.RECONVERGENT B1, `(.L_x_41) ;  /* 0x0000180000017945 */ /* 0x000fe60003800200 */
[----:B------:R-:W-:Y:S01]  /*103d0*/  IADD3.X R30, PT, PT, RZ, -0x1, R29, P0, P2 ;  /* 0xffffffffff1e7810 */ /* 0x000fe200007e441d */
[----:B------:R-:W-:-:S03]  /*103e0*/  IMAD.WIDE.U32 R16, R31, R28, R16 ;  /* 0x0000001c1f107225 */ /* 0x000fc600078e0010 */
[----:B------:R-:W-:Y:S01]  /*103f0*/  SHF.R.U32.HI R30, RZ, 0x1f, R30 ;  /* 0x0000001fff1e7819 */ /* 0x000fe2000001161e */
[----:B------:R-:W-:Y:S02]  /*10400*/  IMAD.MOV.U32 R62, RZ, RZ, R16 ;  /* 0x000000ffff3e7224 */ /* 0x000fe400078e0010 */
[----:B------:R-:W-:Y:S01]  /*10410*/  IMAD.IADD R18, R17, 0x1, R61 ;  /* 0x0000000111127824 */ /* 0x000fe200078e023d */
[----:B------:R-:W-:Y:S01]  /*10420*/  IADD3 R30, P0, P2, R46, -R30, -R57 ;  /* 0x8000001e2e1e7210 */ /* 0x000fe20007a1e839 */
[----:B------:R-:W-:-:S04]  /*10430*/  IMAD.WIDE.U32 R62, R31, R28, R62 ;  /* 0x0000001c1f3e7225 */ /* 0x000fc800078e003e */
[----:B------:R-:W-:Y:S01]  /*10440*/  IMAD.WIDE.U32 R16, R30, R28, R18 ;  /* 0x0000001c1e107225 */ /* 0x000fe200078e0012 */
[----:B------:R-:W-:-:S03]  /*10450*/  IADD3.X R18, PT, PT, RZ, -0x1, R29, P0, P2 ;  /* 0xffffffffff127810 */ /* 0x000fc600007e441d */
[----:B------:R-:W-:Y:S01]  /*10460*/  IMAD.IADD R37, R61, 0x1, R63 ;  /* 0x000000013d257824 */ /* 0x000fe200078e023f */
[----:B------:R-:W-:Y:S01]  /*10470*/  SHF.R.U32.HI R18, RZ, 0x1f, R18 ;  /* 0x0000001fff127819 */ /* 0x000fe20000011612 */
[----:B------:R-:W-:-:S03]  /*10480*/  IMAD.MOV.U32 R63, RZ, RZ, RZ ;  /* 0x000000ffff3f7224 */ /* 0x000fc600078e00ff */
[----:B------:R-:W-:Y:S01]  /*10490*/  IADD3 R36, P0, PT, R37, R16, RZ ;  /* 0x0000001025247210 */ /* 0x000fe20007f1e0ff */
[----:B------:R-:W-:Y:S01]  /*104a0*/  IMAD.IADD R16, R17, 0x1, R87 ;  /* 0x0000000111107824 */ /* 0x000fe200078e0257 */
[----:B------:R-:W-:-:S03]  /*104b0*/  MOV R17, RZ ;  /* 0x000000ff00117202 */ /* 0x000fc60000000f00 */
[----:B------:R-:W-:Y:S01]  /*104c0*/  IMAD.X R37, RZ, RZ, RZ, P0 ;  /* 0x000000ffff257224 */ /* 0x000fe200000e06ff */
[----:B------:R-:W-:Y:S01]  /*104d0*/  IADD3 R33, P0, P2, R13, -R18, -R53 ;  /* 0x800000120d217210 */ /* 0x000fe20007a1e835 */
[----:B------:R-:W-:-:S03]  /*104e0*/  IMAD.WIDE.U32 R36, R31, R31, R36 ;  /* 0x0000001f1f247225 */ /* 0x000fc600078e0024 */
[----:B------:R-:W-:Y:S01]  /*104f0*/  IADD3.X R32, PT, PT, RZ, -0x1, R29, P0, P2 ;  /* 0xffffffffff207810 */ /* 0x000fe200007e441d */
[----:B------:R-:W-:-:S03]  /*10500*/  IMAD.WIDE.U32 R18, R33, R28, R16 ;  /* 0x0000001c21127225 */ /* 0x000fc600078e0010 */
[----:B------:R-:W-:Y:S01]  /*10510*/  SHF.R.U32.HI R32, RZ, 0x1f, R32 ;  /* 0x0000001fff207819 */ /* 0x000fe20000011620 */
[----:B------:R-:W-:Y:S02]  /*10520*/  IMAD.IADD R17, R61, 0x1, R37 ;  /* 0x000000013d117824 */ /* 0x000fe400078e0225 */
[----:B------:R-:W-:-:S03]  /*10530*/  IMAD.MOV.U32 R44, RZ, RZ, R36 ;  /* 0x000000ffff2c7224 */ /* 0x000fc600078e0024 */
[----:B------:R-:W-:Y:S01]  /*10540*/  IADD3 R16, P0, PT, R17, R18, RZ ;  /* 0x0000001211107210 */ /* 0x000fe20007f1e0ff */
[----:B------:R-:W-:-:S03]  /*10550*/  IMAD.WIDE.U32 R44, R30, R28, R44 ;  /* 0x0000001c1e2c7225 */ /* 0x000fc600078e002c */
[----:B------:R-:W-:Y:S01]  /*10560*/  IADD3.X R17, PT, PT, RZ, RZ, RZ, P0, !PT ;  /* 0x000000ffff117210 */ /* 0x000fe200007fe4ff */
[----:B------:R-:W-:Y:S01]  /*10570*/  IMAD.IADD R18, R19, 0x1, R63 ;  /* 0x0000000113127824 */ /* 0x000fe200078e023f */
[----:B------:R-:W-:Y:S01]  /*10580*/  IADD3 R32, P0, P2, R50, -R32, -R71 ;  /* 0x8000002032207210 */ /* 0x000fe20007a1e847 */
[----:B------:R-:W-:Y:S02]  /*10590*/  IMAD.MOV.U32 R19, RZ, RZ, RZ ;  /* 0x000000ffff137224 */ /* 0x000fe400078e00ff */
[----:B------:R-:W-:Y:S01]  /*105a0*/  IMAD.WIDE.U32 R16, R30, R31, R16 ;  /* 0x0000001f1e107225 */ /* 0x000fe200078e0010 */
[----:B------:R-:W-:-:S03]  /*105b0*/  IADD3.X R13, PT, PT, RZ, -0x1, R29, P0, P2 ;  /* 0xffffffffff0d7810 */ /* 0x000fc600007e441d */
[C---:B------:R-:W-:Y:S01]  /*105c0*/  IMAD.IADD R37, R87.reuse, 0x1, R45 ;  /* 0x0000000157257824 */ /* 0x040fe200078e022d */
[----:B------:R-:W-:Y:S01]  /*105d0*/  IADD3 R39, PT, PT, R87, R17, RZ ;  /* 0x0000001157277210 */ /* 0x000fe20007ffe0ff */
[----:B------:R-:W-:-:S03]  /*105e0*/  IMAD.WIDE.U32 R18, R32, R28, R18 ;  /* 0x0000001c20127225 */ /* 0x000fc600078e0012 */
[----:B------:R-:W-:Y:S01]  /*105f0*/  IADD3 R36, P2, PT, R37, R16, RZ ;  /* 0x0000001025247210 */ /* 0x000fe20007f5e0ff */
[----:B------:R-:W-:Y:S01]  /*10600*/  IMAD.MOV.U32 R45, RZ, RZ, RZ ;  /* 0x000000ffff2d7224 */ /* 0x000fe200078e00ff */
[----:B------:R-:W-:Y:S02]  /*10610*/  IADD3 R38, P0, PT, R39, R18, RZ ;  /* 0x0000001227267210 */ /* 0x000fe40007f1e0ff */
[----:B------:R-:W-:Y:S01]  /*10620*/  SHF.R.U32.HI R16, RZ, 0x1f, R13 ;  /* 0x0000001fff107819 */ /* 0x000fe2000001160d */
[----:B------:R-:W-:Y:S01]  /*10630*/  IMAD.X R37, RZ, RZ, RZ, P2 ;  /* 0x000000ffff257224 */ /* 0x000fe200010e06ff */
[----:B------:R-:W-:Y:S01]  /*10640*/  IADD3.X R39, PT, PT, RZ, RZ, RZ, P0, !PT ;  /* 0x000000ffff277210 */ /* 0x000fe200007fe4ff */
[----:B------:R-:W-:Y:S01]  /*10650*/  IMAD.IADD R18, R19, 0x1, R45 ;  /* 0x0000000113127824 */ /* 0x000fe200078e022d */
[----:B------:R-:W-:Y:S01]  /*10660*/  IADD3 R35, P0, P2, R35, -R16, -R73 ;  /* 0x8000001023237210 */ /* 0x000fe20007a1e849 */
[----:B------:R-:W-:-:S03]  /*10670*/  IMAD.WIDE.U32 R36, R30, R31, R36 ;  /* 0x0000001f1e247225 */ /* 0x000fc600078e0024 */
[----:B------:R-:W-:Y:S01]  /*10680*/  IADD3.X R34, PT, PT, RZ, -0x1, R29, P0, P2 ;  /* 0xffffffffff227810 */ /* 0x000fe200007e441d */
[----:B------:R-:W-:Y:S01]  /*10690*/  IMAD.WIDE.U32 R38, R33, R31, R38 ;  /* 0x0000001f21267225 */ /* 0x000fe200078e0026 */
[----:B------:R-:W-:Y:S02]  /*106a0*/  IADD3 R15, PT, PT, R87, R37, RZ ;  /* 0x00000025570f7210 */ /* 0x000fe40007ffe0ff */
[----:B------:R-:W-:Y:S01]  /*106b0*/  SHF.R.U32.HI R34, RZ, 0x1f, R34 ;  /* 0x0000001fff227819 */ /* 0x000fe20000011622 */
[----:B------:R-:W-:Y:S01]  /*106c0*/  IMAD.MOV.U32 R19, RZ, RZ, RZ ;  /* 0x000000ffff137224 */ /* 0x000fe200078e00ff */
[----:B------:R-:W-:Y:S01]  /*106d0*/  IADD3 R38, P4, PT, R15, R38, RZ ;  /* 0x000000260f267210 */ /* 0x000fe20007f9e0ff */
[----:B------:R-:W-:Y:S01]  /*106e0*/  IMAD.IADD R17, R63, 0x1, R39 ;  /* 0x000000013f117824 */ /* 0x000fe200078e0227 */
[----:B------:R-:W-:Y:S01]  /*106f0*/  IADD3 R34, P0, P2, R90, -R34, -R75 ;  /* 0x800000225a227210 */ /* 0x000fe20007a1e84b */
[----:B------:R-:W-:-:S04]  /*10700*/  IMAD.WIDE.U32 R18, R35, R28, R18 ;  /* 0x0000001c23127225 */ /* 0x000fc800078e0012 */
[----:B------:R-:W-:Y:S01]  /*10710*/  IMAD.MOV.U32 R37, RZ, RZ, RZ ;  /* 0x000000ffff257224 */ /* 0x000fe200078e00ff */
[----:B------:R-:W-:Y:S01]  /*10720*/  IADD3 R18, P3, PT, R17, R18, RZ ;  /* 0x0000001211127210 */ /* 0x000fe20007f7e0ff */
[----:B------:R-:W-:Y:S02]  /*10730*/  IMAD.MOV.U32 R13, RZ, RZ, RZ ;  /* 0x000000ffff0d7224 */ /* 0x000fe400078e00ff */
[----:B------:R-:W-:Y:S02]  /*10740*/  IMAD.X R39, RZ, RZ, RZ, P4 ;  /* 0x000000ffff277224 */ /* 0x000fe400020e06ff */
[----:B------:R-:W-:Y:S01]  /*10750*/  IMAD.WIDE.U32 R36, R33, R28, R36 ;  /* 0x0000001c21247225 */ /* 0x000fe200078e0024 */
[----:B------:R-:W-:Y:S02]  /*10760*/  IADD3 R16, PT, PT, R19, R13, RZ ;  /* 0x0000000d13107210 */ /* 0x000fe40007ffe0ff */
[----:B------:R-:W-:Y:S01]  /*10770*/  IADD3.X R19, PT, PT, RZ, RZ, RZ, P3, !PT ;  /* 0x000000ffff137210 */ /* 0x000fe20001ffe4ff */
[----:B------:R-:W-:-:S04]  /*10780*/  IMAD.WIDE.U32 R38, R30, R30, R38 ;  /* 0x0000001e1e267225 */ /* 0x000fc800078e0026 */
[----:B------:R-:W-:Y:S01]  /*10790*/  IMAD.IADD R47, R63, 0x1, R37 ;  /* 0x000000013f2f7824 */ /* 0x000fe200078e0225 */
[----:B------:R-:W-:Y:S01]  /*107a0*/  IADD3.X R37, PT, PT, RZ, -0x1, R29, P0, P2 ;  /* 0xffffffffff257810 */ /* 0x000fe200007e441d */
[----:B------:R-:W-:-:S03]  /*107b0*/  IMAD.WIDE.U32 R18, R32, R31, R18 ;  /* 0x0000001f20127225 */ /* 0x000fc600078e0012 */
[----:B------:R-:W-:Y:S01]  /*107c0*/  IADD3 R46, P4, PT, R47, R38, RZ ;  /* 0x000000262f2e7210 */ /* 0x000fe20007f9e0ff */
[----:B------:R-:W-:Y:S01]  /*107d0*/  IMAD.IADD R39, R87, 0x1, R39 ;  /* 0x0000000157277824 */ /* 0x000fe200078e0227 */
[----:B------:R-:W-:Y:S01]  /*107e0*/  SHF.R.U32.HI R37, RZ, 0x1f, R37 ;  /* 0x0000001fff257819 */ /* 0x000fe20000011625 */
[----:B------:R-:W-:Y:S01]  /*107f0*/  IMAD.MOV.U32 R17, RZ, RZ, RZ ;  /* 0x000000ffff117224 */ /* 0x000fe200078e00ff */
[----:B------:R-:W-:Y:S01]  /*10800*/  IADD3.X R47, PT, PT, RZ, RZ, RZ, P4, !PT ;  /* 0x000000ffff2f7210 */ /* 0x000fe200027fe4ff */
[----:B------:R-:W-:Y:S01]  /*10810*/  IMAD.IADD R19, R45, 0x1, R19 ;  /* 0x000000012d137824 */ /* 0x000fe200078e0213 */
[----:B------:R-:W-:Y:S01]  /*10820*/  IADD3 R40, P3, PT, R39, R18, RZ ;  /* 0x0000001227287210 */ /* 0x000fe20007f7e0ff */
[----:B------:R-:W-:-:S04]  /*10830*/  IMAD.WIDE.U32 R16, R34, R28, R16 ;  /* 0x0000001c22107225 */ /* 0x000fc800078e0010 */
[----:B------:R-:W-:Y:S01]  /*10840*/  HFMA2 R39, -RZ, RZ, 0, 0 ;  /* 0x00000000ff277431 */ /* 0x000fe200000001ff */
[----:B------:R-:W-:Y:S01]  /*10850*/  IADD3 R37, PT, PT, R43, -R70, -R37 ;  /* 0x800000462b257210 */ /* 0x000fe20007ffe825 */
[----:B------:R-:W-:Y:S01]  /*10860*/  IMAD.X R41, RZ, RZ, RZ, P3 ;  /* 0x000000ffff297224 */ /* 0x000fe200018e06ff */
[----:B------:R-:W-:Y:S01]  /*10870*/  IADD3 R16, P0, PT, R19, R16, RZ ;  /* 0x0000001013107210 */ /* 0x000fe20007f1e0ff */
[----:B------:R-:W-:-:S04]  /*10880*/  IMAD.WIDE.U32 R46, R33, R31, R46 ;  /* 0x0000001f212e7225 */ /* 0x000fc800078e002e */
[----:B------:R-:W-:Y:S01]  /*10890*/  IMAD.IADD R38, R17, 0x1, R89 ;  /* 0x0000000111267824 */ /* 0x000fe200078e0259 */
[----:B------:R-:W-:Y:S01]  /*108a0*/  IADD3.X R17, PT, PT, RZ, RZ, RZ, P0, !PT ;  /* 0x000000ffff117210 */ /* 0x000fe200007fe4ff */
[----:B------:R-:W-:-:S04]  /*108b0*/  IMAD.WIDE.U32 R40, R33, R30, R40 ;  /* 0x0000001e21287225 */ /* 0x000fc800078e0028 */
[----:B------:R-:W-:Y:S01]  /*108c0*/  IMAD.IADD R15, R63, 0x1, R47 ;  /* 0x000000013f0f7824 */ /* 0x000fe200078e022f */
[----:B------:R-:W-:Y:S01]  /*108d0*/  MOV R47, RZ ;  /* 0x000000ff002f7202 */ /* 0x000fe20000000f00 */
[----:B------:R-:W-:-:S03]  /*108e0*/  IMAD.WIDE.U32 R16, R35, R31, R16 ;  /* 0x0000001f23107225 */ /* 0x000fc600078e0010 */
[----:B------:R-:W-:Y:S01]  /*108f0*/  IADD3 R40, P0, PT, R15, R40, RZ ;  /* 0x000000280f287210 */ /* 0x000fe20007f1e0ff */
[----:B------:R-:W-:Y:S02]  /*10900*/  IMAD.IADD R19, R63, 0x1, R41 ;  /* 0x000000013f137824 */ /* 0x000fe400078e0229 */
[----:B------:R-:W-:-:S03]  /*10910*/  IMAD.WIDE.U32 R38, R37, R28, R38 ;  /* 0x0000001c25267225 */ /* 0x000fc600078e0026 */
[----:B------:R-:W-:Y:S01]  /*10920*/  IADD3 R18, P2, PT, R19, R16, RZ ;  /* 0x0000001013127210 */ /* 0x000fe20007f5e0ff */
        /* <DEDUP_REMOVED lines=79> */
[----:B------:R-:W-:Y:S01]  /*10e20*/  IMAD.X R49, RZ, RZ, RZ, P0 ;  /* 0x000000ffff317224 */ /* 0x000fe200000e06ff */
[----:B------:R-:W-:Y:S01]  /*10e30*/  IADD3 R38, P2, PT, R41, R38, RZ ;  /* 0x0000002629267210 */ /* 0x000fe20007f5e0ff */
[----:B------:R-:W-:Y:S01]  /*10e40*/  IMAD.WIDE.U32 R16, R34, R31, R16 ;  /* 0x0000001f22107225 */ /* 0x000fe200078e0010 */
[----:B------:R-:W-:Y:S02]  /*10e50*/  IADD3 R40, P0, PT, R40, R15, RZ ;  /* 0x0000000f28287210 */ /* 0x000fe40007f1e0ff */
[----:B------:R-:W-:Y:S01]  /*10e60*/  IADD3.X R39, PT, PT, RZ, RZ, RZ, P2, !PT ;  /* 0x000000ffff277210 */ /* 0x000fe200017fe4ff */
[----:B------:R-:W-:-:S04]  /*10e70*/  IMAD.WIDE.U32 R48, R35, R33, R48 ;  /* 0x0000002123307225 */ /* 0x000fc800078e0030 */
[----:B------:R-:W-:Y:S02]  /*10e80*/  IMAD.IADD R15, R89, 0x1, R17 ;  /* 0x00000001590f7824 */ /* 0x000fe400078e0211 */
        /* <DEDUP_REMOVED lines=18> */
[----:B------:R-:W-:Y:S01]  /*10fb0*/  IMAD.WIDE.U32 R38, R34, R32, R38 ;  /* 0x0000002022267225 */ /* 0x000fe200078e0026 */
[----:B------:R-:W-:Y:S02]  /*10fc0*/  IADD3.X R59, PT, PT, RZ, RZ, RZ, P0, !PT ;  /* 0x000000ffff3b7210 */ /* 0x000fe400007fe4ff */
[----:B------:R-:W-:Y:S01]  /*10fd0*/  IADD3 R50, P2, PT, R49, R50, RZ ;  /* 0x0000003231327210 */ /* 0x000fe20007f5e0ff */
[----:B------:R-:W-:Y:S02]  /*10fe0*/  IMAD.IADD R15, R13, 0x1, R51 ;  /* 0x000000010d0f7824 */ /* 0x000fe400078e0233 */
        /* <DEDUP_REMOVED lines=24> */
[----:B------:R-:W-:Y:S01]  /*11170*/  IMAD.WIDE.U32 R40, R34, R35, R40 ;  /* 0x0000002322287225 */ /* 0x000fe200078e0028 */
[----:B------:R-:W-:Y:S02]  /*11180*/  MOV R51, RZ ;  /* 0x000000ff00337202 */ /* 0x000fe40000000f00 */
[----:B------:R-:W-:Y:S01]  /*11190*/  IADD3 R38, P0, PT, R17, R66, RZ ;  /* 0x0000004211267210 */ /* 0x000fe20007f1e0ff */
[----:B------:R-:W-:Y:S01]  /*111a0*/  IMAD.MOV.U32 R15, RZ, RZ, RZ ;  /* 0x000000ffff0f7224 */ /* 0x000fe200078e00ff */
[----:B------:R-:W-:Y:S01]  /*111b0*/  IADD3 R94, PT, PT, R89, R41, RZ ;  /* 0x00000029595e7210 */ /* 0x000fe20007ffe0ff */
[----:B------:R-:W-:Y:S01]  /*111c0*/  IMAD.IADD R95, R45, 0x1, R39 ;  /* 0x000000012d5f7824 */ /* 0x000fe200078e0227 */
[----:B------:R-:W-:Y:S01]  /*111d0*/  IADD3 R40, P2, PT, R67, R40, RZ ;  /* 0x0000002843287210 */ /* 0x000fe20007f5e0ff */
[----:B------:R-:W-:-:S04]  /*111e0*/  IMAD.WIDE.U32 R14, R58, 0x3d1, R14 ;  /* 0x000003d13a0e7825 */ /* 0x000fc800078e000e */
[----:B------:R-:W-:Y:S01]  /*111f0*/  IMAD.X R39, RZ, RZ, RZ, P0 ;  /* 0x000000ffff277224 */ /* 0x000fe200000e06ff */
[----:B------:R-:W-:Y:S01]  /*11200*/  IADD3 R94, P0, PT, R94, R95, RZ ;  /* 0x0000005f5e5e7210 */ /* 0x000fe20007f1e0ff */
[----:B------:R-:W-:Y:S02]  /*11210*/  VIADD R48, R15, UR4 ;  /* 0x000000040f307c36 */ /* 0x000fe40008000000 */
[----:B------:R-:W-:Y:S01]  /*11220*/  IMAD.MOV.U32 R49, RZ, RZ, RZ ;  /* 0x000000ffff317224 */ /* 0x000fe200078e00ff */
[----:B------:R-:W-:Y:S01]  /*11230*/  IADD3.X R95, PT, PT, RZ, RZ, RZ, P0, !PT ;  /* 0x000000ffff5f7210 */ /* 0x000fe200007fe4ff */
[----:B------:R-:W-:Y:S02]  /*11240*/  IMAD.X R41, RZ, RZ, RZ, P2 ;  /* 0x000000ffff297224 */ /* 0x000fe400010e06ff */
[----:B------:R-:W-:-:S04]  /*11250*/  IMAD.WIDE.U32 R38, R37, R33, R38 ;  /* 0x0000002125267225 */ /* 0x000fc800078e0026 */
        /* <DEDUP_REMOVED lines=13> */
[----:B------:R-:W-:Y:S02]  /*11330*/  HFMA2 R95, -RZ, RZ, 0, 0 ;  /* 0x00000000ff5f7431 */ /* 0x000fe400000001ff */
[----:B------:R-:W-:Y:S01]  /*11340*/  IMAD.X R67, RZ, RZ, RZ, P0 ;  /* 0x000000ffff437224 */ /* 0x000fe200000e06ff */
[----:B------:R-:W-:Y:S01]  /*11350*/  IADD3 R44, P0, PT, R44, R48, RZ ;  /* 0x000000302c2c7210 */ /* 0x000fe20007f1e0ff */
[----:B------:R-:W-:-:S03]  /*11360*/  IMAD.WIDE.U32 R40, R37, R32, R40 ;  /* 0x0000002025287225 */ /* 0x000fc600078e0028 */
[----:B------:R-:W-:Y:S01]  /*11370*/  IADD3.X R94, PT, PT, R49, UR4, RZ, P0, !PT ;  /* 0x00000004315e7c10 */ /* 0x000fe200087fe4ff */
[----:B------:R-:W-:Y:S01]  /*11380*/  IMAD.WIDE.U32 R66, R34, R34, R66 ;  /* 0x0000002222427225 */ /* 0x000fe200078e0042 */
[----:B------:R-:W-:-:S04]  /*11390*/  IADD3 R17, PT, PT, R45, R41, RZ ;  /* 0x000000292d117210 */ /* 0x000fc80007ffe0ff */
[----:B------:R-:W-:Y:S01]  /*113a0*/  IADD3 R48, P2, PT, R17, R66, RZ ;  /* 0x0000004211307210 */ /* 0x000fe20007f5e0ff */
[----:B------:R-:W-:Y:S02]  /*113b0*/  IMAD.IADD R17, R89, 0x1, R67 ;  /* 0x0000000159117824 */ /* 0x000fe400078e0243 */
[----:B------:R-:W-:-:S03]  /*113c0*/  IMAD.WIDE.U32 R66, R40, 0x3d1, R94 ;  /* 0x000003d128427825 */ /* 0x000fc600078e005e */
[----:B------:R-:W-:Y:S01]  /*113d0*/  IADD3 R94, P0, PT, R17, R52, RZ ;  /* 0x00000034115e7210 */ /* 0x000fe20007f1e0ff */
[----:B------:R-:W-:Y:S01]  /*113e0*/  IMAD.X R49, RZ, RZ, RZ, P2 ;  /* 0x000000ffff317224 */ /* 0x000fe200010e06ff */
[----:B------:R-:W-:-:S03]  /*113f0*/  IADD3 R39, P2, PT, R36, R66, RZ ;  /* 0x0000004224277210 */ /* 0x000fc60007f5e0ff */
[----:B------:R-:W-:Y:S01]  /*11400*/  IMAD.X R95, RZ, RZ, RZ, P0 ;  /* 0x000000ffff5f7224 */ /* 0x000fe200000e06ff */
[----:B------:R-:W-:Y:S01]  /*11410*/  IADD3 R15, P0, PT, R15, R58, RZ ;  /* 0x0000003a0f0f7210 */ /* 0x000fe20007f1e0ff */
[----:B------:R-:W-:Y:S01]  /*11420*/  IMAD.WIDE.U32 R48, R37, R35, R48 ;  /* 0x0000002325307225 */ /* 0x000fe200078e0030 */
[----:B------:R-:W-:-:S03]  /*11430*/  IADD3.X R66, PT, PT, R67, UR4, RZ, P2, !PT ;  /* 0x0000000443427c10 */ /* 0x000fc600097fe4ff */
[----:B------:R-:W-:Y:S01]  /*11440*/  IMAD.WIDE.U32 R58, R37, R34, R94 ;  /* 0x00000022253a7225 */ /* 0x000fe200078e005e */
[----:B------:R-:W-:-:S03]  /*11450*/  IADD3 R95, PT, PT, R13, R49, RZ ;  /* 0x000000310d5f7210 */ /* 0x000fc60007ffe0ff */
[----:B------:R-:W-:Y:S01]  /*11460*/  IMAD.X R49, RZ, RZ, RZ, P0 ;  /* 0x000000ffff317224 */ /* 0x000fe200000e06ff */
[----:B------:R-:W-:Y:S01]  /*11470*/  IADD3 R94, P0, PT, R95, R58, RZ ;  /* 0x0000003a5f5e7210 */ /* 0x000fe20007f1e0ff */
[----:B------:R-:W-:Y:S02]  /*11480*/  IMAD.MOV.U32 R67, RZ, RZ, RZ ;  /* 0x000000ffff437224 */ /* 0x000fe400078e00ff */
[----:B------:R-:W-:Y:S01]  /*11490*/  IMAD.IADD R59, R89, 0x1, R59 ;  /* 0x00000001593b7824 */ /* 0x000fe200078e023b */
[----:B------:R-:W-:Y:S01]  /*114a0*/  IADD3.X R95, PT, PT, RZ, RZ, RZ, P0, !PT ;  /* 0x000000ffff5f7210 */ /* 0x000fe200007fe4ff */
[----:B------:R-:W-:Y:S01]  /*114b0*/  IMAD.WIDE.U32 R66, R48, 0x3d1, R66 ;  /* 0x000003d130427825 */ /* 0x000fe200078e0042 */
[----:B------:R-:W-:Y:S02]  /*114c0*/  IADD3 R36, P2, P3, R44, R50, R49 ;  /* 0x000000322c247210 */ /* 0x000fe40007b5e031 */
[----:B------:R-:W-:Y:S01]  /*114d0*/  IADD3 R19, P0, PT, R46, R66, RZ ;  /* 0x000000422e137210 */ /* 0x000fe20007f1e0ff */
[----:B------:R-:W-:Y:S01]  /*114e0*/  IMAD.WIDE.U32 R46, R37, R34, R94 ;  /* 0x00000022252e7225 */ /* 0x000fe200078e005e */
[----:B------:R-:W-:-:S02]  /*114f0*/  IADD3.X R17, PT, PT, RZ, RZ, RZ, P2, P3 ;  /* 0x000000ffff117210 */ /* 0x000fc400017e64ff */
[----:B------:R-:W-:Y:S01]  /*11500*/  IADD3.X R50, PT, PT, R67, UR4, RZ, P0, !PT ;  /* 0x0000000443327c10 */ /* 0x000fe200087fe4ff */
[----:B------:R-:W-:Y:S01]  /*11510*/  IMAD.IADD R58, R89, 0x1, R47 ;  /* 0x00000001593a7824 */ /* 0x000fe200078e022f */
[----:B------:R-:W-:-:S03]  /*11520*/  IADD3 R38, P2, P3, R39, R38, R17 ;  /* 0x0000002627267210 */ /* 0x000fc60007b5e011 */
[----:B------:R-:W-:Y:S01]  /*11530*/  IMAD.WIDE.U32 R50, R46, 0x3d1, R50 ;  /* 0x000003d12e327825 */ /* 0x000fe200078e0032 */
[----:B------:R-:W-:Y:S02]  /*11540*/  IADD3 R58, P0, PT, R58, R59, RZ ;  /* 0x0000003b3a3a7210 */ /* 0x000fe40007f1e0ff */
[----:B------:R-:W-:Y:S02]  /*11550*/  IADD3.X R39, PT, PT, RZ, RZ, RZ, P2, P3 ;  /* 0x000000ffff277210 */ /* 0x000fe400017e64ff */
[----:B------:R-:W-:Y:S01]  /*11560*/  IADD3 R42, P2, PT, R42, R50, RZ ;  /* 0x000000322a2a7210 */ /* 0x000fe20007f5e0ff */
[----:B------:R-:W-:Y:S01]  /*11570*/  IMAD.X R59, RZ, RZ, RZ, P0 ;  /* 0x000000ffff3b7224 */ /* 0x000fe200000e06ff */
[----:B------:R-:W-:Y:S02]  /*11580*/  IADD3 R39, P0, P3, R19, R40, R39 ;  /* 0x0000002813277210 */ /* 0x000fe40007b1e027 */
[----:B------:R-:W-:Y:S01]  /*11590*/  IADD3.X R50, PT, PT, R51, UR4, RZ, P2, !PT ;  /* 0x0000000433327c10 */ /* 0x000fe200097fe4ff */
[----:B------:R-:W-:Y:S01]  /*115a0*/  IMAD.WIDE.U32 R58, R37, R37, R58 ;  /* 0x00000025253a7225 */ /* 0x000fe200078e003a */
[----:B------:R-:W-:-:S03]  /*115b0*/  IADD3.X R47, PT, PT, RZ, RZ, RZ, P0, P3 ;  /* 0x000000ffff2f7210 */ /* 0x000fc600007e64ff */
[----:B------:R-:W-:Y:S01]  /*115c0*/  IMAD.MOV.U32 R51, RZ, RZ, RZ ;  /* 0x000000ffff337224 */ /* 0x000fe200078e00ff */
[----:B------:R-:W-:Y:S01]  /*115d0*/  IADD3 R40, P2, P3, R42, R48, R47 ;  /* 0x000000302a287210 */ /* 0x000fe20007b5e02f */
[----:B------:R-:W-:-:S03]  /*115e0*/  IMAD.WIDE.U32 R50, R58, 0x3d1, R50 ;  /* 0x000003d13a327825 */ /* 0x000fc600078e0032 */
[----:B------:R-:W-:Y:S02]  /*115f0*/  IADD3.X R19, PT, PT, RZ, RZ, RZ, P2, P3 ;  /* 0x000000ffff137210 */ /* 0x000fe400017e64ff */
[----:B------:R-:W-:-:S04]  /*11600*/  IADD3 R18, P0, PT, R18, R50, RZ ;  /* 0x0000003212127210 */ /* 0x000fc80007f1e0ff */
[----:B------:R-:W-:Y:S01]  /*11610*/  IADD3.X R50, PT, PT, R51, UR4, RZ, P0, !PT ;  /* 0x0000000433327c10 */ /* 0x000fe200087fe4ff */
[----:B------:R-:W-:Y:S01]  /*11620*/  HFMA2 R51, -RZ, RZ, 0, 0 ;  /* 0x00000000ff337431 */ /* 0x000fe200000001ff */
[----:B------:R-:W-:-:S04]  /*11630*/  IADD3 R41, P0, P2, R18, R46, R19 ;  /* 0x0000002e12297210 */ /* 0x000fc80007a1e013 */
[----:B------:R-:W-:Y:S01]  /*11640*/  IADD3.X R18, PT, PT, RZ, RZ, RZ, P0, P2 ;  /* 0x000000ffff127210 */ /* 0x000fe200007e44ff */
[----:B------:R-:W-:-:S03]  /*11650*/  IMAD.WIDE.U32 R50, R59, 0x3d1, R50 ;  /* 0x000003d13b327825 */ /* 0x000fc600078e0032 */
[----:B------:R-:W-:Y:S01]  /*11660*/  IADD3 R43, P0, PT, R16, R50, RZ ;  /* 0x00000032102b7210 */ /* 0x000fe20007f1e0ff */
[----:B------:R-:W-:-:S03]  /*11670*/  IMAD.MOV.U32 R16, RZ, RZ, R49 ;  /* 0x000000ffff107224 */ /* 0x000fc600078e0031 */
[----:B------:R-:W-:Y:S01]  /*11680*/  IADD3 R42, P2, P3, R43, R58, R18 ;  /* 0x0000003a2b2a7210 */ /* 0x000fe20007b5e012 */
[----:B------:R-:W-:Y:S01]  /*11690*/  IMAD.MOV.U32 R43, RZ, RZ, R15 ;  /* 0x000000ffff2b7224 */ /* 0x000fe200078e000f */
[----:B------:R-:W-:Y:S02]  /*116a0*/  IADD3.X R44, PT, PT, R51, UR4, RZ, P0, !PT ;  /* 0x00000004332c7c10 */ /* 0x000fe400087fe4ff */
[----:B------:R-:W-:Y:S02]  /*116b0*/  ISETP.NE.AND P0, PT, R42, -0x1, PT ;  /* 0xffffffff2a00780c */ /* 0x000fe40003f05270 */
[----:B------:R-:W-:-:S04]  /*116c0*/  IADD3.X R51, PT, PT, RZ, RZ, RZ, P2, P3 ;  /* 0x000000ffff337210 */ /* 0x000fc800017e64ff */
[----:B------:R-:W-:-:S07]  /*116d0*/  IADD3 R44, PT, PT, R14, R51, R44 ;  /* 0x000000330e2c7210 */ /* 0x000fce0007ffe02c */
[----:B------:R-:W-:Y:S05]  /*116e0*/  @P0 BRA `(.L_x_42) ;  /* 0x0000000400340947 */ /* 0x000fea0003800000 */
[----:B------:R-:W-:Y:S01]  /*116f0*/  ISETP.NE.AND P0, PT, R41, -0x1, PT ;  /* 0xffffffff2900780c */ /* 0x000fe20003f05270 */
[----:B------:R-:W-:Y:S01]  /*11700*/  IMAD.MOV.U32 R43, RZ, RZ, R15 ;  /* 0x000000ffff2b7224 */ /* 0x000fe200078e000f */
[----:B------:R-:W-:Y:S01]  /*11710*/  MOV R42, 0xffffffff ;  /* 0xffffffff002a7802 */ /* 0x000fe20000000f00 */
[----:B------:R-:W-:-:S10]  /*11720*/  IMAD.MOV.U32 R16, RZ, RZ, R49 ;  /* 0x000000ffff107224 */ /* 0x000fd400078e0031 */
[----:B------:R-:W-:Y:S05]  /*11730*/  @P0 BRA `(.L_x_42) ;  /* 0x0000000400200947 */ /* 0x000fea0003800000 */
[----:B------:R-:W-:Y:S01]  /*11740*/  ISETP.NE.AND P0, PT, R40, -0x1, PT ;  /* 0xffffffff2800780c */ /* 0x000fe20003f05270 */
[----:B------:R-:W-:Y:S01]  /*11750*/  IMAD.MOV.U32 R18, RZ, RZ, RZ ;  /* 0x000000ffff127224 */ /* 0x000fe200078e00ff */
[----:B------:R-:W-:Y:S01]  /*11760*/  MOV R41, 0xffffffff ;  /* 0xffffffff00297802 */ /* 0x000fe20000000f00 */
[----:B------:R-:W-:Y:S01]  /*11770*/  IMAD.MOV.U32 R43, RZ, RZ, R15 ;  /* 0x000000ffff2b7224 */ /* 0x000fe200078e000f */
[----:B------:R-:W-:-:S09]  /*11780*/  MOV R16, R49 ;  /* 0x0000003100107202 */ /* 0x000fd20000000f00 */
[----:B------:R-:W-:Y:S05]  /*11790*/  @P0 BRA `(.L_x_42) ;  /* 0x0000000400080947 */ /* 0x000fea0003800000 */
[----:B------:R-:W-:Y:S01]  /*117a0*/  ISETP.NE.AND P0, PT, R39, -0x1, PT ;  /* 0xffffffff2700780c */ /* 0x000fe20003f05270 */
[----:B------:R-:W-:Y:S01]  /*117b0*/  IMAD.MOV.U32 R40, RZ, RZ, -0x1 ;  /* 0xffffffffff287424 */ /* 0x000fe200078e00ff */
[----:B------:R-:W-:Y:S01]  /*117c0*/  CS2R R18, SRZ ;  /* 0x0000000000127805 */ /* 0x000fe2000001ff00 */
[----:B------:R-:W-:Y:S01]  /*117d0*/  IMAD.MOV.U32 R43, RZ, RZ, R15 ;  /* 0x000000ffff2b7224 */ /* 0x000fe200078e000f */
[----:B------:R-:W-:Y:S01]  /*117e0*/  MOV R16, R49 ;  /* 0x0000003100107202 */ /* 0x000fe20000000f00 */
[----:B------:R-:W-:-:S08]  /*117f0*/  IMAD.MOV.U32 R41, RZ, RZ, -0x1 ;  /* 0xffffffffff297424 */ /* 0x000fd000078e00ff */
[----:B------:R-:W-:Y:S05]  /*11800*/  @P0 BRA `(.L_x_42) ;  /* 0x0000000000ec0947 */ /* 0x000fea0003800000 */
[----:B------:R-:W-:Y:S01]  /*11810*/  ISETP.NE.AND P0, PT, R38, -0x1, PT ;  /* 0xffffffff2600780c */ /* 0x000fe20003f05270 */
[----:B------:R-:W-:Y:S02]  /*11820*/  HFMA2 R47, -RZ, RZ, 0, 0 ;  /* 0x00000000ff2f7431 */ /* 0x000fe400000001ff */
[----:B------:R-:W-:Y:S01]  /*11830*/  IMAD.MOV.U32 R39, RZ, RZ, -0x1 ;  /* 0xffffffffff277424 */ /* 0x000fe200078e00ff */
[----:B------:R-:W-:Y:S01]  /*11840*/  MOV R40, 0xffffffff ;  /* 0xffffffff00287802 */ /* 0x000fe20000000f00 */
[----:B------:R-:W-:Y:S01]  /*11850*/  IMAD.MOV.U32 R43, RZ, RZ, R15 ;  /* 0x000000ffff2b7224 */ /* 0x000fe200078e000f */
[----:B------:R-:W-:Y:S01]  /*11860*/  CS2R R18, SRZ ;  /* 0x0000000000127805 */ /* 0x000fe2000001ff00 */
[----:B------:R-:W-:Y:S02]  /*11870*/  IMAD.MOV.U32 R16, RZ, RZ, R49 ;  /* 0x000000ffff107224 */ /* 0x000fe400078e0031 */
[----:B------:R-:W-:-:S04]  /*11880*/  IMAD.MOV.U32 R41, RZ, RZ, -0x1 ;  /* 0xffffffffff297424 */ /* 0x000fc800078e00ff */
[----:B------:R-:W-:Y:S05]  /*11890*/  @P0 BRA `(.L_x_42) ;  /* 0x0000000000c80947 */ /* 0x000fea0003800000 */
[----:B------:R-:W-:Y:S01]  /*118a0*/  ISETP.NE.AND P0, PT, R36, -0x1, PT ;  /* 0xffffffff2400780c */ /* 0x000fe20003f05270 */
[----:B------:R-:W-:Y:S01]  /*118b0*/  IMAD.MOV.U32 R38, RZ, RZ, -0x1 ;  /* 0xffffffffff267424 */ /* 0x000fe200078e00ff */
[----:B------:R-:W-:Y:S01]  /*118c0*/  MOV R43, R15 ;  /* 0x0000000f002b7202 */ /* 0x000fe20000000f00 */
[----:B------:R-:W-:Y:S01]  /*118d0*/  IMAD.MOV.U32 R16, RZ, RZ, R49 ;  /* 0x000000ffff107224 */ /* 0x000fe200078e0031 */
[----:B------:R-:W-:Y:S01]  /*118e0*/  MOV R47, RZ ;  /* 0x000000ff002f7202 */ /* 0x000fe20000000f00 */
[----:B------:R-:W-:Y:S01]  /*118f0*/  IMAD.MOV.U32 R39, RZ, RZ, -0x1 ;  /* 0xffffffffff277424 */ /* 0x000fe200078e00ff */
[----:B------:R-:W-:Y:S01]  /*11900*/  CS2R R18, SRZ ;  /* 0x0000000000127805 */ /* 0x000fe2000001ff00 */
[----:B------:R-:W-:Y:S02]  /*11910*/  IMAD.MOV.U32 R40, RZ, RZ, -0x1 ;  /* 0xffffffffff287424 */ /* 0x000fe400078e00ff */
[----:B------:R-:W-:-:S04]  /*11920*/  IMAD.MOV.U32 R41, RZ, RZ, -0x1 ;  /* 0xffffffffff297424 */ /* 0x000fc800078e00ff */
[----:B------:R-:W-:Y:S05]  /*11930*/  @P0 BRA `(.L_x_42) ;  /* 0x0000000000a00947 */ /* 0x000fea0003800000 */
[----:B------:R-:W-:-:S13]  /*11940*/  ISETP.NE.AND P0, PT, R15, -0x1, PT ;  /* 0xffffffff0f00780c */ /* 0x000fda0003f05270 */
[----:B------:R-:W-:Y:S05]  /*11950*/  @!P0 BRA `(.L_x_43) ;  /* 0x0000000000588947 */ /* 0x000fea0003800000 */
[----:B------:R-:W-:Y:S01]  /*11960*/  ISETP.NE.AND P0, PT, R15, -0x2, PT ;  /* 0xfffffffe0f00780c */ /* 0x000fe20003f05270 */
[----:B------:R-:W-:Y:S01]  /*11970*/  HFMA2 R47, -RZ, RZ, 0, 0 ;  /* 0x00000000ff2f7431 */ /* 0x000fe200000001ff */
[----:B------:R-:W-:Y:S01]  /*11980*/  MOV R16, R49 ;  /* 0x0000003100107202 */ /* 0x000fe20000000f00 */
[----:B------:R-:W-:Y:S01]  /*11990*/  IMAD.MOV.U32 R36, RZ, RZ, -0x1 ;  /* 0xffffffffff247424 */ /* 0x000fe200078e00ff */
[----:B------:R-:W-:Y:S01]  /*119a0*/  MOV R43, R15 ;  /* 0x0000000f002b7202 */ /* 0x000fe20000000f00 */
[----:B------:R-:W-:Y:S01]  /*119b0*/  IMAD.MOV.U32 R17, RZ, RZ, RZ ;  /* 0x000000ffff117224 */ /* 0x000fe200078e00ff */
[----:B------:R-:W-:Y:S01]  /*119c0*/  CS2R R18, SRZ ;  /* 0x0000000000127805 */ /* 0x000fe2000001ff00 */
[----:B------:R-:W-:Y:S02]  /*119d0*/  IMAD.MOV.U32 R38, RZ, RZ, -0x1 ;  /* 0xffffffffff267424 */ /* 0x000fe400078e00ff */
[----:B------:R-:W-:Y:S02]  /*119e0*/  IMAD.MOV.U32 R39, RZ, RZ, -0x1 ;  /* 0xffffffffff277424 */ /* 0x000fe400078e00ff */
[----:B------:R-:W-:-:S02]  /*119f0*/  IMAD.MOV.U32 R40, RZ, RZ, -0x1 ;  /* 0xffffffffff287424 */ /* 0x000fc400078e00ff */
[----:B------:R-:W-:Y:S01]  /*11a00*/  IMAD.MOV.U32 R41, RZ, RZ, -0x1 ;  /* 0xffffffffff297424 */ /* 0x000fe200078e00ff */
[----:B------:R-:W-:Y:S06]  /*11a10*/  @P0 BRA `(.L_x_42) ;  /* 0x0000000000680947 */ /* 0x000fec0003800000 */
[----:B------:R-:W-:Y:S01]  /*11a20*/  ISETP.GE.U32.AND P0, PT, R44, -0x3d1, PT ;  /* 0xfffffc2f2c00780c */ /* 0x000fe20003f06070 */
[----:B------:R-:W-:Y:S01]  /*11a30*/  IMAD.MOV.U32 R16, RZ, RZ, RZ ;  /* 0x000000ffff107224 */ /* 0x000fe200078e00ff */
[----:B------:R-:W-:Y:S01]  /*11a40*/  MOV R43, 0xfffffffe ;  /* 0xfffffffe002b7802 */ /* 0x000fe20000000f00 */
[----:B------:R-:W-:Y:S01]  /*11a50*/  IMAD.MOV.U32 R38, RZ, RZ, -0x1 ;  /* 0xffffffffff267424 */ /* 0x000fe200078e00ff */
[----:B------:R-:W-:Y:S01]  /*11a60*/  MOV R39, 0xffffffff ;  /* 0xffffffff00277802 */ /* 0x000fe20000000f00 */
[----:B------:R-:W-:Y:S01]  /*11a70*/  IMAD.MOV.U32 R47, RZ, RZ, RZ ;  /* 0x000000ffff2f7224 */ /* 0x000fe200078e00ff */
[----:B------:R-:W-:Y:S01]  /*11a80*/  CS2R R18, SRZ ;  /* 0x0000000000127805 */ /* 0x000fe2000001ff00 */
[----:B------:R-:W-:Y:S01]  /*11a90*/  IMAD.MOV.U32 R40, RZ, RZ, -0x1 ;  /* 0xffffffffff287424 */ /* 0x000fe200078e00ff */
[----:B------:R-:W-:-:S05]  /*11aa0*/  MOV R41, 0xffffffff ;  /* 0xffffffff00297802 */ /* 0x000fca0000000f00 */
[----:B------:R-:W-:Y:S05]  /*11ab0*/  @!P0 BRA `(.L_x_42) ;  /* 0x0000000000408947 */ /* 0x000fea0003800000 */
.L_x_43:
        /* <DEDUP_REMOVED lines=8> */
[-C--:B------:R-:W-:Y:S01]  /*11b40*/  MOV R38, R36.reuse ;  /* 0x0000002400267202 */ /* 0x080fe20000000f00 */
[--C-:B------:R-:W-:Y:S01]  /*11b50*/  IMAD.MOV.U32 R42, RZ, RZ, R36.reuse ;  /* 0x000000ffff2a7224 */ /* 0x100fe200078e0024 */
[----:B------:R-:W-:Y:S01]  /*11b60*/  MOV R40, R36 ;  /* 0x0000002400287202 */ /* 0x000fe20000000f00 */
[----:B------:R-:W-:Y:S01]  /*11b70*/  IMAD.MOV.U32 R39, RZ, RZ, R36 ;  /* 0x000000ffff277224 */ /* 0x000fe200078e0024 */
[----:B------:R-:W-:Y:S01]  /*11b80*/  MOV R18, R17 ;  /* 0x0000001100127202 */ /* 0x000fe20000000f00 */
[--C-:B------:R-:W-:Y:S02]  /*11b90*/  IMAD.MOV.U32 R47, RZ, RZ, R17.reuse ;  /* 0x000000ffff2f7224 */ /* 0x100fe400078e0011 */
[----:B------:R-:W-:-:S02]  /*11ba0*/  IMAD.MOV.U32 R19, RZ, RZ, R17 ;  /* 0x000000ffff137224 */ /* 0x000fc400078e0011 */
[----:B------:R-:W-:-:S07]  /*11bb0*/  IMAD.MOV.U32 R41, RZ, RZ, R36 ;  /* 0x000000ffff297224 */ /* 0x000fce00078e0024 */
.L_x_42:
[----:B------:R-:W-:Y:S05]  /*11bc0*/  BSYNC.RECONVERGENT B1 ;  /* 0x0000000000017941 */ /* 0x000fea0003800200 */
.L_x_41:
[----:B------:R-:W-:Y:S01]  /*11bd0*/  SHF.R.U64 R14, R41, 0x1e, R18 ;  /* 0x0000001e290e7819 */ /* 0x000fe20000001212 */
[C---:B------:R-:W-:Y:S01]  /*11be0*/  IMAD.SHL.U32 R102, R44.reuse, 0x4, RZ ;  /* 0x000000042c667824 */ /* 0x040fe200078e00ff */
[----:B------:R-:W-:Y:S01]  /*11bf0*/  SHF.R.U64 R49, R44, 0x1e, RZ ;  /* 0x0000001e2c317819 */ /* 0x000fe200000012ff */
[----:B------:R-:W-:Y:S01]  /*11c00*/  IMAD.MOV.U32 R15, RZ, RZ, RZ ;  /* 0x000000ffff0f7224 */ /* 0x000fe200078e00ff */
[----:B------:R-:W-:Y:S01]  /*11c10*/  LOP3.LUT R14, R14, 0x3, RZ, 0xc0, !PT ;  /* 0x000000030e0e7812 */ /* 0x000fe200078ec0ff */
[----:B------:R-:W-:Y:S01]  /*11c20*/  IMAD.MOV.U32 R103, RZ, RZ, RZ ;  /* 0x000000ffff677224 */ /* 0x000fe200078e00ff */
[----:B------:R-:W-:Y:S01]  /*11c30*/  LOP3.LUT R102, R102, 0xfffffffc, RZ, 0xc0, !PT ;  /* 0xfffffffc66667812 */ /* 0x000fe200078ec0ff */
[----:B------:R-:W-:Y:S01]  /*11c40*/  UMOV UR4, URZ ;  /* 0x000000ff00047c82 */ /* 0x000fe20008000000 */
[C---:B------:R-:W-:Y:S01]  /*11c50*/  SHF.L.U32 R18, R43.reuse, 0x2, RZ ;  /* 0x000000022b127819 */ /* 0x040fe200000006ff */
[----:B------:R-:W-:Y:S01]  /*11c60*/  IMAD.WIDE.U32 R14, R42, 0x4, R14 ;  /* 0x000000042a0e7825 */ /* 0x000fe200078e000e */
[----:B------:R-:W-:Y:S01]  /*11c70*/  SHF.R.U64 R16, R43, 0x1e, R16 ;  /* 0x0000001e2b107819 */ /* 0x000fe20000001210 */
[----:B------:R-:W-:Y:S01]  /*11c80*/  BSSY.RECONVERGENT B1, `(.L_x_44) ;  /* 0x0000070000017945 */ /* 0x000fe20003800200 */
[----:B------:R-:W-:-:S02]  /*11c90*/  LOP3.LUT R18, R18, R49, RZ, 0xfc, !PT ;  /* 0x0000003112127212 */ /* 0x000fc400078efcff */
[----:B------:R-:W-:Y:S01]  /*11ca0*/  SHF.L.U32 R51, R36, 0x2, RZ ;  /* 0x0000000224337819 */ /* 0x000fe200000006ff */
[----:B------:R-:W-:-:S03]  /*11cb0*/  IMAD.WIDE.U32 R102, R15, 0x3d1, R102 ;  /* 0x000003d10f667825 */ /* 0x000fc600078e0066 */
[----:B------:R-:W-:Y:S01]  /*11cc0*/  LOP3.LUT R51, R51, 0x3, R16, 0xf8, !PT ;  /* 0x0000000333337812 */ /* 0x000fe200078ef810 */
[----:B------:R-:W-:-:S05]  /*11cd0*/  VIADD R49, R103, UR4 ;  /* 0x0000000467317c36 */ /* 0x000fca0008000000 */
[----:B------:R-:W-:Y:S02]  /*11ce0*/  IADD3 R49, P0, PT, R49, R18, RZ ;  /* 0x0000001231317210 */ /* 0x000fe40007f1e0ff */
[----:B------:R-:W-:Y:S01]  /*11cf0*/  SHF.R.U64 R18, R36, 0x1e, R17 ;  /* 0x0000001e24127819 */ /* 0x000fe20000001211 */
[----:B------:R-:W-:Y:S01]  /*11d00*/  IMAD.SHL.U32 R17, R39, 0x4, RZ ;  /* 0x0000000427117824 */ /* 0x000fe200078e00ff */
[----:B------:R-:W-:Y:S01]  /*11d10*/  IADD3 R59, P2, PT, R15, R49, RZ ;  /* 0x000000310f3b7210 */ /* 0x000fe20007f5e0ff */
[----:B------:R-:W-:Y:S02]  /*11d20*/  IMAD.X R16, RZ, RZ, RZ, P0 ;  /* 0x000000ffff107224 */ /* 0x000fe400000e06ff */
[----:B------:R-:W-:Y:S01]  /*11d30*/  IMAD.SHL.U32 R49, R38, 0x4, RZ ;  /* 0x0000000426317824 */ /* 0x000fe200078e00ff */
[----:B------:R-:W-:Y:S01]  /*11d40*/  IADD3.X R90, PT, PT, RZ, RZ, RZ, P2, !PT ;  /* 0x000000ffff5a7210 */ /* 0x000fe200017fe4ff */
[----:B------:R-:W-:Y:S01]  /*11d50*/  IMAD.MOV.U32 R100, RZ, RZ, R59 ;  /* 0x000000ffff647224 */ /* 0x000fe200078e003b */
[----:B------:R-:W-:-:S02]  /*11d60*/  IADD3 R15, P0, PT, R16, R51, RZ ;  /* 0x00000033100f7210 */ /* 0x000fc40007f1e0ff */
[----:B------:R-:W-:Y:S02]  /*11d70*/  LOP3.LUT R49, R49, 0x3, R18, 0xf8, !PT ;  /* 0x0000000331317812 */ /* 0x000fe400078ef812 */
[----:B------:R-:W-:Y:S01]  /*11d80*/  IADD3 R90, P2, PT, R90, R15, RZ ;  /* 0x0000000f5a5a7210 */ /* 0x000fe20007f5e0ff */
[----:B------:R-:W-:Y:S01]  /*11d90*/  IMAD.X R16, RZ, RZ, RZ, P0 ;  /* 0x000000ffff107224 */ /* 0x000fe200000e06ff */
[----:B------:R-:W-:Y:S02]  /*11da0*/  SHF.R.U64 R18, R38, 0x1e, RZ ;  /* 0x0000001e26127819 */ /* 0x000fe400000012ff */
[----:B------:R-:W-:Y:S02]  /*11db0*/  IADD3.X R88, PT, PT, RZ, RZ, RZ, P2, !PT ;  /* 0x000000ffff587210 */ /* 0x000fe400017fe4ff */
[----:B------:R-:W-:Y:S02]  /*11dc0*/  IADD3 R15, P0, PT, R16, R49, RZ ;  /* 0x00000031100f7210 */ /* 0x000fe40007f1e0ff */
[----:B------:R-:W-:-:S02]  /*11dd0*/  LOP3.LUT R17, R17, R18, RZ, 0xfc, !PT ;  /* 0x0000001211117212 */ /* 0x000fc400078efcff */
[----:B------:R-:W-:Y:S01]  /*11de0*/  IADD3 R88, P2, PT, R88, R15, RZ ;  /* 0x0000000f58587210 */ /* 0x000fe20007f5e0ff */
[----:B------:R-:W-:Y:S01]  /*11df0*/  IMAD.X R16, RZ, RZ, RZ, P0 ;  /* 0x000000ffff107224 */ /* 0x000fe200000e06ff */
[----:B------:R-:W-:Y:S01]  /*11e00*/  SHF.R.U64 R18, R39, 0x1e, R47 ;  /* 0x0000001e27127819 */ /* 0x000fe2000000122f */
[----:B------:R-:W-:Y:S01]  /*11e10*/  IMAD.SHL.U32 R47, R40, 0x4, RZ ;  /* 0x00000004282f7824 */ /* 0x000fe200078e00ff */
[----:B------:R-:W-:Y:S02]  /*11e20*/  IADD3.X R82, PT, PT, RZ, RZ, RZ, P2, !PT ;  /* 0x000000ffff527210 */ /* 0x000fe400017fe4ff */
[----:B------:R-:W-:Y:S01]  /*11e30*/  IADD3 R15, P0, PT, R16, R17, RZ ;  /* 0x00000011100f7210 */ /* 0x000fe20007f1e0ff */
[----:B------:R-:W-:Y:S01]  /*11e40*/  IMAD.SHL.U32 R17, R41, 0x4, RZ ;  /* 0x0000000429117824 */ /* 0x000fe200078e00ff */
[----:B------:R-:W-:Y:S02]  /*11e50*/  LOP3.LUT R47, R47, 0x3, R18, 0xf8, !PT ;  /* 0x000000032f2f7812 */ /* 0x000fe400078ef812 */
[----:B------:R-:W-:Y:S01]  /*11e60*/  IADD3 R82, P2, PT, R82, R15, RZ ;  /* 0x0000000f52527210 */ /* 0x000fe20007f5e0ff */
[----:B------:R-:W-:Y:S01]  /*11e70*/  IMAD.X R16, RZ, RZ, RZ, P0 ;  /* 0x000000ffff107224 */ /* 0x000fe200000e06ff */
[----:B------:R-:W-:-:S02]  /*11e80*/  SHF.R.U64 R18, R40, 0x1e, R19 ;  /* 0x0000001e28127819 */ /* 0x000fc40000001213 */
[----:B------:R-:W-:Y:S02]  /*11e90*/  IADD3.X R78, PT, PT, RZ, RZ, RZ, P2, !PT ;  /* 0x000000ffff4e7210 */ /* 0x000fe400017fe4ff */
[----:B------:R-:W-:Y:S02]  /*11ea0*/  IADD3 R15, P0, PT, R16, R47, RZ ;  /* 0x0000002f100f7210 */ /* 0x000fe40007f1e0ff */
[----:B------:R-:W-:Y:S02]  /*11eb0*/  LOP3.LUT R17, R17, 0x3, R18, 0xf8, !PT ;  /* 0x0000000311117812 */ /* 0x000fe400078ef812 */
[----:B------:R-:W-:Y:S01]  /*11ec0*/  IADD3 R78, P2, PT, R78, R15, RZ ;  /* 0x0000000f4e4e7210 */ /* 0x000fe20007f5e0ff */
[----:B------:R-:W-:-:S04]  /*11ed0*/  IMAD.X R16, RZ, RZ, RZ, P0 ;  /* 0x000000ffff107224 */ /* 0x000fc800000e06ff */
[----:B------:R-:W-:Y:S01]  /*11ee0*/  IMAD.X R74, RZ, RZ, RZ, P2 ;  /* 0x000000ffff4a7224 */ /* 0x000fe200010e06ff */
[----:B------:R-:W-:-:S04]  /*11ef0*/  IADD3 R15, P0, PT, R16, R17, RZ ;  /* 0x00000011100f7210 */ /* 0x000fc80007f1e0ff */
[----:B------:R-:W-:Y:S02]  /*11f00*/  IADD3.X R17, PT, PT, RZ, RZ, RZ, P0, !PT ;  /* 0x000000ffff117210 */ /* 0x000fe400007fe4ff */
[----:B------:R-:W-:Y:S02]  /*11f10*/  IADD3 R74, P2, PT, R74, R15, RZ ;  /* 0x0000000f4a4a7210 */ /* 0x000fe40007f5e0ff */
[----:B------:R-:W-:-:S03]  /*11f20*/  IADD3 R15, P0, PT, R14, R17, RZ ;  /* 0x000000110e0f7210 */ /* 0x000fc60007f1e0ff */
[----:B------:R-:W-:-:S05]  /*11f30*/  IMAD.X R14, RZ, RZ, RZ, P2 ;  /* 0x000000ffff0e7224 */ /* 0x000fca00010e06ff */
[----:B------:R-:W-:Y:S01]  /*11f40*/  IADD3 R17, P2, PT, R14, R15, RZ ;  /* 0x0000000f0e117210 */ /* 0x000fe20007f5e0ff */
[----:B------:R-:W-:-:S03]  /*11f50*/  IMAD.X R14, RZ, RZ, RZ, P0 ;  /* 0x000000ffff0e7224 */ /* 0x000fc600000e06ff */
[----:B------:R-:W-:Y:S01]  /*11f60*/  ISETP.NE.AND P0, PT, R17, -0x1, PT ;  /* 0xffffffff1100780c */ /* 0x000fe20003f05270 */
[----:B------:R-:W-:Y:S01]  /*11f70*/  IMAD.MOV.U32 R72, RZ, RZ, R17 ;  /* 0x000000ffff487224 */ /* 0x000fe200078e0011 */
[----:B------:R-:W-:-:S04]  /*11f80*/  IADD3.X R15, PT, PT, RZ, RZ, RZ, P2, !PT ;  /* 0x000000ffff0f7210 */ /* 0x000fc800017fe4ff */
        /* <DEDUP_REMOVED lines=14> */
[----:B------:R-:W-:Y:S02]  /*12070*/  IMAD.MOV.U32 R74, RZ, RZ, -0x1 ;  /* 0xffffffffff4a7424 */ /* 0x000fe400078e00ff */
[----:B------:R-:W-:-:S08]  /*12080*/  IMAD.MOV.U32 R72, RZ, RZ, -0x1 ;  /* 0xffffffffff487424 */ /* 0x000fd000078e00ff */
[----:B------:R-:W-:Y:S05]  /*12090*/  @P0 BRA `(.L_x_45) ;  /* 0x0000000000b80947 */ /* 0x000fea0003800000 */
[----:B------:R-:W-:Y:S01]  /*120a0*/  ISETP.NE.AND P0, PT, R88, -0x1, PT ;  /* 0xffffffff5800780c */ /* 0x000fe20003f05270 */
[----:B------:R-:W-:Y:S01]  /*120b0*/  IMAD.MOV.U32 R100, RZ, RZ, R59 ;  /* 0x000000ffff647224 */ /* 0x000fe200078e003b */
[----:B------:R-:W-:Y:S01]  /*120c0*/  MOV R82, 0xffffffff ;  /* 0xffffffff00527802 */ /* 0x000fe20000000f00 */
[----:B------:R-:W-:Y:S01]  /*120d0*/  IMAD.MOV.U32 R78, RZ, RZ, -0x1 ;  /* 0xffffffffff4e7424 */ /* 0x000fe200078e00ff */
[----:B------:R-:W-:Y:S01]  /*120e0*/  MOV R74, 0xffffffff ;  /* 0xffffffff004a7802 */ /* 0x000fe20000000f00 */
[----:B------:R-:W-:-:S08]  /*120f0*/  IMAD.MOV.U32 R72, RZ, RZ, -0x1 ;  /* 0xffffffffff487424 */ /* 0x000fd000078e00ff */
[----:B------:R-:W-:Y:S05]  /*12100*/  @P0 BRA `(.L_x_45) ;  /* 0x00000000009c0947 */ /* 0x000fea0003800000 */
[----:B------:R-:W-:Y:S01]  /*12110*/  ISETP.NE.AND P0, PT, R90, -0x1, PT ;  /* 0xffffffff5a00780c */ /* 0x000fe20003f05270 */
[----:B------:R-:W-:Y:S01]  /*12120*/  IMAD.MOV.U32 R88, RZ, RZ, -0x1 ;  /* 0xffffffffff587424 */ /* 0x000fe200078e00ff */
[----:B------:R-:W-:Y:S01]  /*12130*/  MOV R100, R59 ;  /* 0x0000003b00647202 */ /* 0x000fe20000000f00 */
[----:B------:R-:W-:Y:S01]  /*12140*/  IMAD.MOV.U32 R82, RZ, RZ, -0x1 ;  /* 0xffffffffff527424 */ /* 0x000fe200078e00ff */
[----:B------:R-:W-:Y:S01]  /*12150*/  MOV R74, 0xffffffff ;  /* 0xffffffff004a7802 */ /* 0x000fe20000000f00 */
[----:B------:R-:W-:Y:S02]  /*12160*/  IMAD.MOV.U32 R78, RZ, RZ, -0x1 ;  /* 0xffffffffff4e7424 */ /* 0x000fe400078e00ff */
[----:B------:R-:W-:-:S06]  /*12170*/  IMAD.MOV.U32 R72, RZ, RZ, -0x1 ;  /* 0xffffffffff487424 */ /* 0x000fcc00078e00ff */
[----:B------:R-:W-:Y:S05]  /*12180*/  @P0 BRA `(.L_x_45) ;  /* 0x00000000007c0947 */ /* 0x000fea0003800000 */
[----:B------:R-:W-:-:S13]  /*12190*/  ISETP.NE.AND P0, PT, R59, -0x1, PT ;  /* 0xffffffff3b00780c */ /* 0x000fda0003f05270 */
[----:B------:R-:W-:Y:S05]  /*121a0*/  @!P0 BRA `(.L_x_46) ;  /* 0x0000000000448947 */ /* 0x000fea0003800000 */
[----:B------:R-:W-:Y:S01]  /*121b0*/  ISETP.NE.AND P0, PT, R59, -0x2, PT ;  /* 0xfffffffe3b00780c */ /* 0x000fe20003f05270 */
[----:B------:R-:W-:Y:S01]  /*121c0*/  IMAD.MOV.U32 R90, RZ, RZ, -0x1 ;  /* 0xffffffffff5a7424 */ /* 0x000fe200078e00ff */
[----:B------:R-:W-:Y:S01]  /*121d0*/  MOV R100, R59 ;  /* 0x0000003b00647202 */ /* 0x000fe20000000f00 */
[----:B------:R-:W-:Y:S01]  /*121e0*/  IMAD.MOV.U32 R88, RZ, RZ, -0x1 ;  /* 0xffffffffff587424 */ /* 0x000fe200078e00ff */
[----:B------:R-:W-:Y:S01]  /*121f0*/  MOV R78, 0xffffffff ;  /* 0xffffffff004e7802 */ /* 0x000fe20000000f00 */
[----:B------:R-:W-:Y:S02]  /*12200*/  IMAD.MOV.U32 R82, RZ, RZ, -0x1 ;  /* 0xffffffffff527424 */ /* 0x000fe400078e00ff */
[----:B------:R-:W-:Y:S02]  /*12210*/  IMAD.MOV.U32 R74, RZ, RZ, -0x1 ;  /* 0xffffffffff4a7424 */ /* 0x000fe400078e00ff */
[----:B------:R-:W-:-:S04]  /*12220*/  IMAD.MOV.U32 R72, RZ, RZ, -0x1 ;  /* 0xffffffffff487424 */ /* 0x000fc800078e00ff */
        /* <DEDUP_REMOVED lines=9> */
.L_x_46:
[----:B------:R-:W-:-:S04]  /*122c0*/  IADD3 R102, P0, PT, R102, 0x3d1, RZ ;  /* 0x000003d166667810 */ /* 0x000fc80007f1e0ff */
[----:B------:R-:W-:-:S04]  /*122d0*/  IADD3.X R74, PT, PT, RZ, -0x1, RZ, P0, !PT ;  /* 0xffffffffff4a7810 */ /* 0x000fc800007fe4ff */
        /* <DEDUP_REMOVED lines=10> */
.L_x_45:
[----:B------:R-:W-:Y:S05]  /*12380*/  BSYNC.RECONVERGENT B1 ;  /* 0x0000000000017941 */ /* 0x000fea0003800200 */
.L_x_44:
[----:B------:R-:W-:Y:S02]  /*12390*/  HFMA2 R97, -RZ, RZ, 0, 0 ;  /* 0x00000000ff617431 */ /* 0x000fe400000001ff */
[----:B------:R-:W-:Y:S01]  /*123a0*/  IMAD.WIDE.U32 R14, R28, R102, RZ ;  /* 0x000000661c0e7225 */ /* 0x000fe200078e00ff */
[----:B------:R-:W-:-:S03]  /*123b0*/  MOV R51, RZ ;  /* 0x000000ff00337202 */ /* 0x000fc60000000f00 */
[----:B------:R-:W-:Y:S01]  /*123c0*/  HFMA2 R101, -RZ, RZ, 0, 0 ;  /* 0x00000000ff657431 */ /* 0x000fe200000001ff */
[----:B------:R-:W-:Y:S01]  /*123d0*/  UMOV UR4, URZ ;  /* 0x000000ff00047c82 */ /* 0x000fe20008000000 */
[----:B------:R-:W-:Y:S01]  /*123e0*/  IMAD.IADD R96, R65, 0x1, R15 ;  /* 0x0000000141607824 */ /* 0x000fe200078e020f */
[----:B------:R-:W-:Y:S01]  /*123f0*/  BSSY.RECONVERGENT B1, `(.L_x_47) ;  /* 0x000015c000017945 */ /* 0x000fe20003800200 */
[----:B------:R-:W-:Y:S02]  /*12400*/  IMAD.MOV.U32 R103, RZ, RZ, RZ ;  /* 0x000000ffff677224 */ /* 0x000fe400078e00ff */
[----:B------:R-:W-:Y:S02]  /*12410*/  IMAD.MOV.U32 R99, RZ, RZ, RZ ;  /* 0x000000ffff637224 */ /* 0x000fe400078e00ff */
[----:B------:R-:W-:-:S04]  /*12420*/  IMAD.WIDE.U32 R96, R100, R28, R96 ;  /* 0x0000001c64607225 */ /* 0x000fc800078e0060 */
[----:B------:R-:W-:Y:S02]  /*12430*/  IMAD.IADD R50, R65, 0x1, R97 ;  /* 0x0000000141327824 */ /* 0x000fe400078e0261 */
[----:B------:R-:W-:Y:S02]  /*12440*/  IMAD.MOV.U32 R97, RZ, RZ, RZ ;  /* 0x000000ffff617224 */ /* 0x000fe400078e00ff */
[----:B------:R-:W-:-:S04]  /*12450*/  IMAD.WIDE.U32 R50, R90, R28, R50 ;  /* 0x0000001c5a327225 */ /* 0x000fc800078e0032 */
[----:B------:R-:W-:-:S04]  /*12460*/  IMAD.WIDE.U32 R96, R102, R31, R96 ;  /* 0x0000001f66607225 */ /* 0x000fc800078e0060 */
[----:B------:R-:W-:Y:S02]  /*12470*/  IMAD.IADD R49, R61, 0x1, R97 ;  /* 0x000000013d317824 */ /* 0x000fe400078e0261 */
[----:B------:R-:W-:-:S03]  /*12480*/  IMAD.MOV.U32 R97, RZ, RZ, RZ ;  /* 0x000000ffff617224 */ /* 0x000fc600078e00ff */
[----:B------:R-:W-:Y:S02]  /*12490*/  IADD3 R48, P0, PT, R49, R50, RZ ;  /* 0x0000003231307210 */ /* 0x000fe40007f1e0ff */
[----:B------:R-:W-:Y:S01]  /*124a0*/  IADD3 R50, PT, PT, R65, R51, RZ ;  /* 0x0000003341327210 */ /* 0x000fe20007ffe0ff */
[----:B------:R-:W-:Y:S02]  /*124b0*/  IMAD.MOV.U32 R51, RZ, RZ, RZ ;  /* 0x000000ffff337224 */ /* 0x000fe400078e00ff */
        /* <DEDUP_REMOVED lines=17> */
[----:B------:R-:W-:-:S04]  /*125d0*/  IMAD.WIDE.U32 R16, R100, R30, R16 ;  /* 0x0000001e64107225 */ /* 0x000fc800078e0010 */
[----:B------:R-:W-:Y:S01]  /*125e0*/  IMAD.X R19, RZ, RZ, RZ, P0 ;  /* 0x000000ffff137224 */ /* 0x000fe200000e06ff */
[----:B------:R-:W-:Y:S01]  /*125f0*/  IADD3 R15, PT, PT, R87, R17, RZ ;  /* 0x00000011570f7210 */ /* 0x000fe20007ffe0ff */
[----:B------:R-:W-:Y:S02]  /*12600*/  IMAD.IADD R50, R65, 0x1, R51 ;  /* 0x0000000141327824 */ /* 0x000fe400078e0233 */
[----:B------:R-:W-:-:S04]  /*12610*/  IMAD.WIDE.U32 R18, R88, R31, R18 ;  /* 0x0000001f58127225 */ /* 0x000fc800078e0012 */
[----:B------:R-:W-:Y:S01]  /*12620*/  IMAD.MOV.U32 R51, RZ, RZ, RZ ;  /* 0x000000ffff337224 */ /* 0x000fe200078e00ff */
[----:B------:R-:W-:Y:S01]  /*12630*/  IADD3 R18, P2, PT, R15, R18, RZ ;  /* 0x000000120f127210 */ /* 0x000fe20007f5e0ff */
[----:B------:R-:W-:Y:S02]  /*12640*/  IMAD.IADD R59, R61, 0x1, R19 ;  /* 0x000000013d3b7824 */ /* 0x000fe400078e0213 */
[----:B------:R-:W-:Y:S01]  /*12650*/  IMAD.WIDE.U32 R50, R78, R28, R50 ;  /* 0x0000001c4e327225 */ /* 0x000fe200078e0032 */
[----:B------:R-:W-:-:S03]  /*12660*/  IADD3.X R19, PT, PT, RZ, RZ, RZ, P2, !PT ;  /* 0x000000ffff137210 */ /* 0x000fc600017fe4ff */
[----:B------:R-:W-:Y:S01]  /*12670*/  IMAD.MOV.U32 R17, RZ, RZ, RZ ;  /* 0x000000ffff117224 */ /* 0x000fe200078e00ff */
[----:B------:R-:W-:Y:S01]  /*12680*/  IADD3 R58, P0, PT, R59, R50, RZ ;  /* 0x000000323b3a7210 */ /* 0x000fe20007f1e0ff */
[----:B------:R-:W-:Y:S02]  /*12690*/  IMAD.IADD R50, R65, 0x1, R51 ;  /* 0x0000000141327824 */ /* 0x000fe400078e0233 */
[----:B------:R-:W-:Y:S02]  /*126a0*/  HFMA2 R51, -RZ, RZ, 0, 0 ;  /* 0x00000000ff337431 */ /* 0x000fe400000001ff */
[----:B------:R-:W-:-:S04]  /*126b0*/  IMAD.WIDE.U32 R16, R102, R33, R16 ;  /* 0x0000002166107225 */ /* 0x000fc800078e0010 */
[----:B------:R-:W-:Y:S01]  /*126c0*/  IMAD.X R59, RZ, RZ, RZ, P0 ;  /* 0x000000ffff3b7224 */ /* 0x000fe200000e06ff */
[----:B------:R-:W-:Y:S01]  /*126d0*/  IADD3 R67, PT, PT, R63, R17, RZ ;  /* 0x000000113f437210 */ /* 0x000fe20007ffe0ff */
[----:B------:R-:W-:-:S04]  /*126e0*/  IMAD.WIDE.U32 R18, R90, R30, R18 ;  /* 0x0000001e5a127225 */ /* 0x000fc800078e0012 */
[----:B------:R-:W-:Y:S01]  /*126f0*/  IMAD.WIDE.U32 R58, R82, R31, R58 ;  /* 0x0000001f523a7225 */ /* 0x000fe200078e003a */
[----:B------:R-:W-:-:S03]  /*12700*/  IADD3 R66, P0, PT, R67, R18, RZ ;  /* 0x0000001243427210 */ /* 0x000fc60007f1e0ff */
[----:B------:R-:W-:Y:S02]  /*12710*/  IMAD.IADD R19, R87, 0x1, R19 ;  /* 0x0000000157137824 */ /* 0x000fe400078e0213 */
[----:B------:R-:W-:-:S03]  /*12720*/  IMAD.WIDE.U32 R50, R74, R28, R50 ;  /* 0x0000001c4a327225 */ /* 0x000fc600078e0032 */
[----:B------:R-:W-:Y:S01]  /*12730*/  IADD3 R58, P2, PT, R19, R58, RZ ;  /* 0x0000003a133a7210 */ /* 0x000fe20007f5e0ff */
[----:B------:R-:W-:Y:S02]  /*12740*/  IMAD.IADD R15, R61, 0x1, R59 ;  /* 0x000000013d0f7824 */ /* 0x000fe400078e023b */
[----:B------:R-:W-:Y:S01]  /*12750*/  IMAD.X R67, RZ, RZ, RZ, P0 ;  /* 0x000000ffff437224 */ /* 0x000fe200000e06ff */
[----:B------:R-:W-:Y:S02]  /*12760*/  IADD3.X R59, PT, PT, RZ, RZ, RZ, P2, !PT ;  /* 0x000000ffff3b7210 */ /* 0x000fe400017fe4ff */
[----:B------:R-:W-:Y:S01]  /*12770*/  IADD3 R18, P0, PT, R15, R50, RZ ;  /* 0x000000320f127210 */ /* 0x000fe20007f1e0ff */
[----:B------:R-:W-:-:S04]  /*12780*/  IMAD.WIDE.U32 R66, R100, R33, R66 ;  /* 0x0000002164427225 */ /* 0x000fc800078e0042 */
[----:B------:R-:W-:Y:S01]  /*12790*/  IMAD.X R19, RZ, RZ, RZ, P0 ;  /* 0x000000ffff137224 */ /* 0x000fe200000e06ff */
[----:B------:R-:W-:Y:S01]  /*127a0*/  IADD3 R15, PT, PT, R63, R67, RZ ;  /* 0x000000433f0f7210 */ /* 0x000fe20007ffe0ff */
[----:B------:R-:W-:-:S04]  /*127b0*/  IMAD.WIDE.U32 R58, R88, R30, R58 ;  /* 0x0000001e583a7225 */ /* 0x000fc800078e003a */
[----:B------:R-:W-:Y:S01]  /*127c0*/  IMAD.IADD R50, R65, 0x1, R51 ;  /* 0x0000000141327824 */ /* 0x000fe200078e0233 */
[----:B------:R-:W-:Y:S01]  /*127d0*/  IADD3 R58, P0, PT, R15, R58, RZ ;  /* 0x0000003a0f3a7210 */ /* 0x000fe20007f1e0ff */
[----:B------:R-:W-:-:S04]  /*127e0*/  IMAD.WIDE.U32 R18, R78, R31, R18 ;  /* 0x0000001f4e127225 */ /* 0x000fc800078e0012 */
[----:B------:R-:W-:Y:S01]  /*127f0*/  IMAD.IADD R47, R87, 0x1, R59 ;  /* 0x00000001572f7824 */ /* 0x000fe200078e023b */
[----:B------:R-:W-:Y:S01]  /*12800*/  IADD3 R19, PT, PT, R61, R19, RZ ;  /* 0x000000133d137210 */ /* 0x000fe20007ffe0ff */
        /* <DEDUP_REMOVED lines=16> */
[----:B------:R-:W-:Y:S02]  /*12910*/  IMAD.IADD R47, R87, 0x1, R47 ;  /* 0x00000001572f7824 */ /* 0x000fe400078e022f */
[----:B------:R-:W-:Y:S01]  /*12920*/  IMAD.IADD R51, R65, 0x1, R51 ;  /* 0x0000000141337824 */ /* 0x000fe200078e0233 */
[----:B------:R-:W-:Y:S01]  /*12930*/  IADD3.X R65, PT, PT, RZ, RZ, RZ, P2, !PT ;  /* 0x000000ffff417210 */ /* 0x000fe200017fe4ff */
[----:B------:R-:W-:Y:S01]  /*12940*/  IMAD.IADD R50, R61, 0x1, R19 ;  /* 0x000000013d327824 */ /* 0x000fe200078e0213 */
[----:B------:R-:W-:Y:S01]  /*12950*/  IADD3 R18, P2, PT, R47, R18, RZ ;  /* 0x000000122f127210 */ /* 0x000fe20007f5e0ff */
[----:B------:R-:W-:Y:S02]  /*12960*/  IMAD.X R59, RZ, RZ, RZ, P0 ;  /* 0x000000ffff3b7224 */ /* 0x000fe400000e06ff */
[----:B------:R-:W-:Y:S01]  /*12970*/  IMAD.WIDE.U32 R64, R100, R32, R64 ;  /* 0x0000002064407225 */ /* 0x000fe200078e0040 */
[----:B------:R-:W-:Y:S02]  /*12980*/  IADD3 R50, P0, PT, R50, R51, RZ ;  /* 0x0000003332327210 */ /* 0x000fe40007f1e0ff */
[----:B------:R-:W-:Y:S01]  /*12990*/  IADD3.X R19, PT, PT, RZ, RZ, RZ, P2, !PT ;  /* 0x000000ffff137210 */ /* 0x000fe200017fe4ff */
[----:B------:R-:W-:-:S04]  /*129a0*/  IMAD.WIDE.U32 R58, R88, R33, R58 ;  /* 0x00000021583a7225 */ /* 0x000fc800078e003a */
[----:B------:R-:W-:Y:S01]  /*129b0*/  IMAD.IADD R15, R45, 0x1, R65 ;  /* 0x000000012d0f7824 */ /* 0x000fe200078e0241 */
[----:B------:R-:W-:Y:S01]  /*129c0*/  IADD3 R17, PT, PT, R63, R59, RZ ;  /* 0x0000003b3f117210 */ /* 0x000fe20007ffe0ff */
[----:B------:R-:W-:Y:S01]  /*129d0*/  IMAD.X R51, RZ, RZ, RZ, P0 ;  /* 0x000000ffff337224 */ /* 0x000fe200000e06ff */
[----:B------:R-:W-:Y:S01]  /*129e0*/  MOV R65, RZ ;  /* 0x000000ff00417202 */ /* 0x000fe20000000f00 */
        /* <DEDUP_REMOVED lines=18> */
[----:B------:R-:W-:Y:S02]  /*12b10*/  IMAD.IADD R51, R61, 0x1, R51 ;  /* 0x000000013d337824 */ /* 0x000fe400078e0233 */
[----:B------:R-:W-:Y:S01]  /*12b20*/  IMAD.X R61, RZ, RZ, RZ, P2 ;  /* 0x000000ffff3d7224 */ /* 0x000fe200010e06ff */
[----:B------:R-:W-:Y:S01]  /*12b30*/  IADD3 R46, P2, PT, R19, R46, RZ ;  /* 0x0000002e132e7210 */ /* 0x000fe20007f5e0ff */
[----:B------:R-:W-:Y:S01]  /*12b40*/  IMAD.IADD R50, R87, 0x1, R47 ;  /* 0x0000000157327824 */ /* 0x000fe200078e022f */
[----:B------:R-:W-:Y:S01]  /*12b50*/  IADD3.X R19, PT, PT, RZ, RZ, RZ, P0, !PT ;  /* 0x000000ffff137210 */ /* 0x000fe200007fe4ff */
        /* <DEDUP_REMOVED lines=31> */
[----:B------:R-:W-:Y:S02]  /*12d50*/  HFMA2 R87, -RZ, RZ, 0, 0 ;  /* 0x00000000ff577431 */ /* 0x000fe400000001ff */
[----:B------:R-:W-:-:S04]  /*12d60*/  IMAD.WIDE.U32 R18, R100, R34, R18 ;  /* 0x0000002264127225 */ /* 0x000fc800078e0012 */
[----:B------:R-:W-:Y:S01]  /*12d70*/  IMAD.X R47, RZ, RZ, RZ, P0 ;  /* 0x000000ffff2f7224 */ /* 0x000fe200000e06ff */
[----:B------:R-:W-:Y:S01]  /*12d80*/  IADD3 R50, P0, PT, R50, R51, RZ ;  /* 0x0000003332327210 */ /* 0x000fe20007f1e0ff */
[----:B------:R-:W-:Y:S01]  /*12d90*/  IMAD.WIDE.U32 R58, R88, R35, R58 ;  /* 0x00000023583a7225 */ /* 0x000fe200078e003a */
[----:B------:R-:W-:-:S03]  /*12da0*/  IADD3 R15, PT, PT, R89, R19, RZ ;  /* 0x00000013590f7210 */ /* 0x000fc60007ffe0ff */
[----:B------:R-:W-:Y:S02]  /*12db0*/  HFMA2 R19, -RZ, RZ, 0, 0 ;  /* 0x00000000ff137431 */ /* 0x000fe400000001ff */
[----:B------:R-:W-:-:S04]  /*12dc0*/  IMAD.WIDE.U32 R46, R78, R32, R46 ;  /* 0x000000204e2e7225 */ /* 0x000fc800078e002e */
[----:B------:R-:W-:Y:S01]  /*12dd0*/  IMAD.IADD R95, R13, 0x1, R59 ;  /* 0x000000010d5f7824 */ /* 0x000fe200078e023b */
[----:B------:R-:W-:Y:S01]  /*12de0*/  IADD3 R47, PT, PT, R45, R47, RZ ;  /* 0x0000002f2d2f7210 */ /* 0x000fe20007ffe0ff */
[----:B------:R-:W-:Y:S01]  /*12df0*/  IMAD.X R51, RZ, RZ, RZ, P0 ;  /* 0x000000ffff337224 */ /* 0x000fe200000e06ff */
[----:B------:R-:W-:Y:S01]  /*12e00*/  IADD3 R58, P0, PT, R15, R58, RZ ;  /* 0x0000003a0f3a7210 */ /* 0x000fe20007f1e0ff */
[----:B------:R-:W-:Y:S01]  /*12e10*/  IMAD.WIDE.U32 R18, R37, R102, R18 ;  /* 0x0000006625127225 */ /* 0x000fe200078e0012 */
[----:B------:R-:W-:-:S03]  /*12e20*/  IADD3 R94, P2, PT, R95, R46, RZ ;  /* 0x0000002e5f5e7210 */ /* 0x000fc60007f5e0ff */
[----:B------:R-:W-:-:S04]  /*12e30*/  IMAD.WIDE.U32 R50, R72, R33, R50 ;  /* 0x0000002148327225 */ /* 0x000fc800078e0032 */
[----:B------:R-:W-:Y:S01]  /*12e40*/  IMAD.X R59, RZ, RZ, RZ, P0 ;  /* 0x000000ffff3b7224 */ /* 0x000fe200000e06ff */
[----:B------:R-:W-:Y:S01]  /*12e50*/  IADD3 R46, P0, PT, R47, R50, RZ ;  /* 0x000000322f2e7210 */ /* 0x000fe20007f1e0ff */
[----:B------:R-:W-:Y:S01]  /*12e60*/  IMAD.X R95, RZ, RZ, RZ, P2 ;  /* 0x000000ffff5f7224 */ /* 0x000fe200010e06ff */
[----:B------:R-:W-:Y:S01]  /*12e70*/  IADD3 R51, PT, PT, R63, R51, RZ ;  /* 0x000000333f337210 */ /* 0x000fe20007ffe0ff */
[----:B------:R-:W-:Y:S01]  /*12e80*/  IMAD.WIDE.U32 R58, R90, R34, R58 ;  /* 0x000000225a3a7225 */ /* 0x000fe200078e003a */
[----:B------:R-:W-:-:S03]  /*12e90*/  IADD3.X R47, PT, PT, RZ, RZ, RZ, P0, !PT ;  /* 0x000000ffff2f7210 */ /* 0x000fc600007fe4ff */
[----:B------:R-:W-:Y:S02]  /*12ea0*/  IMAD.IADD R15, R19, 0x1, R103 ;  /* 0x00000001130f7824 */ /* 0x000fe400078e0267 */
[----:B------:R-:W-:-:S03]  /*12eb0*/  IMAD.WIDE.U32 R94, R82, R35, R94 ;  /* 0x00000023525e7225 */ /* 0x000fc600078e005e */
[----:B------:R-:W-:Y:S01]  /*12ec0*/  IADD3 R58, P0, PT, R15, R58, RZ ;  /* 0x0000003a0f3a7210 */ /* 0x000fe20007f1e0ff */
[----:B------:R-:W-:Y:S02]  /*12ed0*/  IMAD.IADD R59, R89, 0x1, R59 ;  /* 0x00000001593b7824 */ /* 0x000fe400078e023b */
[----:B------:R-:W-:-:S03]  /*12ee0*/  IMAD.WIDE.U32 R46, R74, R32, R46 ;  /* 0x000000204a2e7225 */ /* 0x000fc600078e002e */
[----:B------:R-:W-:Y:S01]  /*12ef0*/  IADD3 R94, P2, PT, R59, R94, RZ ;  /* 0x0000005e3b5e7210 */ /* 0x000fe20007f5e0ff */
[----:B------:R-:W-:Y:S02]  /*12f00*/  IMAD.IADD R15, R13, 0x1, R95 ;  /* 0x000000010d0f7824 */ /* 0x000fe400078e025f */
[----:B------:R-:W-:Y:S01]  /*12f10*/  IMAD.X R59, RZ, RZ, RZ, P0 ;  /* 0x000000ffff3b7224 */ /* 0x000fe200000e06ff */
[----:B------:R-:W-:Y:S01]  /*12f20*/  IADD3.X R95, PT, PT, RZ, RZ, RZ, P2, !PT ;  /* 0x000000ffff5f7210 */ /* 0x000fe200017fe4ff */
[----:B------:R-:W-:Y:S01]  /*12f30*/  IMAD.IADD R106, R45, 0x1, R47 ;  /* 0x000000012d6a7824 */ /* 0x000fe200078e022f */
[----:B------:R-:W-:Y:S01]  /*12f40*/  IADD3 R46, P0, PT, R15, R46, RZ ;  /* 0x0000002e0f2e7210 */ /* 0x000fe20007f1e0ff */
[----:B------:R-:W-:-:S04]  /*12f50*/  IMAD.WIDE.U32 R58, R37, R100, R58 ;  /* 0x00000064253a7225 */ /* 0x000fc800078e003a */
[----:B------:R-:W-:Y:S01]  /*12f60*/  IMAD.X R47, RZ, RZ, RZ, P0 ;  /* 0x000000ffff2f7224 */ /* 0x000fe200000e06ff */
[----:B------:R-:W-:Y:S01]  /*12f70*/  IADD3 R106, P0, PT, R106, R51, RZ ;  /* 0x000000336a6a7210 */ /* 0x000fe20007f1e0ff */
[----:B------:R-:W-:Y:S01]  /*12f80*/  IMAD.WIDE.U32 R94, R88, R34, R94 ;  /* 0x00000022585e7225 */ /* 0x000fe200078e005e */
[----:B------:R-:W-:Y:S02]  /*12f90*/  IADD3 R15, PT, PT, R59, R99, RZ ;  /* 0x000000633b0f7210 */ /* 0x000fe40007ffe0ff */
[----:B------:R-:W-:Y:S01]  /*12fa0*/  MOV R51, RZ ;  /* 0x000000ff00337202 */ /* 0x000fe20000000f00 */
[----:B------:R-:W-:Y:S01]  /*12fb0*/  IMAD.WIDE.U32 R46, R78, R35, R46 ;  /* 0x000000234e2e7225 */ /* 0x000fe200078e002e */
[----:B------:R-:W-:-:S03]  /*12fc0*/  IADD3 R94, P3, PT, R15, R94, RZ ;  /* 0x0000005e0f5e7210 */ /* 0x000fc60007f7e0ff */
[----:B------:R-:W-:Y:S01]  /*12fd0*/  IMAD.IADD R17, R89, 0x1, R95 ;  /* 0x0000000159117824 */ /* 0x000fe200078e025f */
[----:B------:R-:W-:Y:S01]  /*12fe0*/  IADD3 R47, PT, PT, R13, R47, RZ ;  /* 0x0000002f0d2f7210 */ /* 0x000fe20007ffe0ff */
[----:B------:R-:W-:Y:S02]  /*12ff0*/  IMAD.X R107, RZ, RZ, RZ, P0 ;  /* 0x000000ffff6b7224 */ /* 0x000fe400000e06ff */
[----:B------:R-:W-:Y:S01]  /*13000*/  IMAD.MOV.U32 R15, RZ, RZ, RZ ;  /* 0x000000ffff0f7224 */ /* 0x000fe200078e00ff */
[----:B------:R-:W-:Y:S01]  /*13010*/  IADD3 R46, P2, PT, R17, R46, RZ ;  /* 0x0000002e112e7210 */ /* 0x000fe20007f5e0ff */
[----:B------:R-:W-:-:S04]  /*13020*/  IMAD.WIDE.U32 R106, R72, R32, R106 ;  /* 0x00000020486a7225 */ /* 0x000fc800078e006a */
[----:B------:R-:W-:Y:S01]  /*13030*/  IMAD.X R95, RZ, RZ, RZ, P3 ;  /* 0x000000ffff5f7224 */ /* 0x000fe200018e06ff */
[----:B------:R-:W-:Y:S01]  /*13040*/  IADD3 R62, P0, PT, R47, R106, RZ ;  /* 0x0000006a2f3e7210 */ /* 0x000fe20007f1e0ff */
[----:B------:R-:W-:Y:S01]  /*13050*/  IMAD.WIDE.U32 R14, R58, 0x3d1, R14 ;  /* 0x000003d13a0e7825 */ /* 0x000fe200078e000e */
[----:B------:R-:W-:-:S03]  /*13060*/  IADD3 R107, PT, PT, R45, R107, RZ ;  /* 0x0000006b2d6b7210 */ /* 0x000fc60007ffe0ff */
[----:B------:R-:W-:-:S04]  /*13070*/  IMAD.WIDE.U32 R94, R37, R90, R94 ;  /* 0x0000005a255e7225 */ /* 0x000fc800078e005e */
[----:B------:R-:W-:Y:S02]  /*13080*/  IMAD.X R47, RZ, RZ, RZ, P2 ;  /* 0x000000ffff2f7224 */ /* 0x000fe400010e06ff */
[----:B------:R-:W-:Y:S02]  /*13090*/  VIADD R50, R15, UR4 ;  /* 0x000000040f327c36 */ /* 0x000fe40008000000 */
[----:B------:R-:W-:Y:S02]  /*130a0*/  IMAD.X R63, RZ, RZ, RZ, P0 ;  /* 0x000000ffff3f7224 */ /* 0x000fe400000e06ff */
[----:B------:R-:W-:-:S04]  /*130b0*/  IMAD.WIDE.U32 R46, R82, R34, R46 ;  /* 0x00000022522e7225 */ /* 0x000fc800078e002e */
[----:B------:R-:W-:Y:S01]  /*130c0*/  IMAD.IADD R15, R95, 0x1, R101 ;  /* 0x000000015f0f7824 */ /* 0x000fe200078e0265 */
[----:B------:R-:W-:Y:S01]  /*130d0*/  MOV R95, RZ ;  /* 0x000000ff005f7202 */ /* 0x000fe20000000f00 */
[----:B------:R-:W-:-:S03]  /*130e0*/  IMAD.WIDE.U32 R50, R94, 0x3d1, R50 ;  /* 0x000003d15e327825 */ /* 0x000fc600078e0032 */
[----:B------:R-:W-:Y:S01]  /*130f0*/  IADD3 R46, P0, PT, R15, R46, RZ ;  /* 0x0000002e0f2e7210 */ /* 0x000fe20007f1e0ff */
[----:B------:R-:W-:Y:S01]  /*13100*/  IMAD.WIDE.U32 R62, R74, R35, R62 ;  /* 0x000000234a3e7225 */ /* 0x000fe200078e003e */
[----:B------:R-:W-:-:S03]  /*13110*/  IADD3 R15, P3, PT, R96, R50, RZ ;  /* 0x00000032600f7210 */ /* 0x000fc60007f7e0ff */
[----:B------:R-:W-:Y:S01]  /*13120*/  IMAD.IADD R17, R89, 0x1, R47 ;  /* 0x0000000159117824 */ /* 0x000fe200078e022f */
[----:B------:R-:W-:Y:S01]  /*13130*/  IADD3 R106, PT, PT, R13, R63, RZ ;  /* 0x0000003f0d6a7210 */ /* 0x000fe20007ffe0ff */
[----:B------:R-:W-:Y:S01]  /*13140*/  IMAD.X R47, RZ, RZ, RZ, P0 ;  /* 0x000000ffff2f7224 */ /* 0x000fe200000e06ff */
[----:B------:R-:W-:Y:S01]  /*13150*/  IADD3.X R50, PT, PT, R51, UR4, RZ, P3, !PT ;  /* 0x0000000433327c10 */ /* 0x000fe20009ffe4ff */
[----:B------:R-:W-:Y:S01]  /*13160*/  HFMA2 R51, -RZ, RZ, 0, 0 ;  /* 0x00000000ff337431 */ /* 0x000fe200000001ff */
[----:B------:R-:W-:Y:S01]  /*13170*/  IADD3 R62, P2, PT, R17, R62, RZ ;  /* 0x0000003e113e7210 */ /* 0x000fe20007f5e0ff */
[----:B------:R-:W-:Y:S01]  /*13180*/  IMAD.WIDE.U32 R46, R37, R88, R46 ;  /* 0x00000058252e7225 */ /* 0x000fe200078e002e */
[----:B------:R-:W-:-:S03]  /*13190*/  IADD3 R106, P0, PT, R106, R107, RZ ;  /* 0x0000006b6a6a7210 */ /* 0x000fc60007f1e0ff */
[----:B------:R-:W-:Y:S02]  /*131a0*/  IMAD.X R63, RZ, RZ, RZ, P2 ;  /* 0x000000ffff3f7224 */ /* 0x000fe400010e06ff */
[----:B------:R-:W-:Y:S02]  /*131b0*/  IMAD.X R107, RZ, RZ, RZ, P0 ;  /* 0x000000ffff6b7224 */ /* 0x000fe400000e06ff */
[----:B------:R-:W-:-:S04]  /*131c0*/  IMAD.WIDE.U32 R62, R78, R34, R62 ;  /* 0x000000224e3e7225 */ /* 0x000fc800078e003e */
[----:B------:R-:W-:Y:S01]  /*131d0*/  IMAD.IADD R17, R47, 0x1, R97 ;  /* 0x000000012f117824 */ /* 0x000fe200078e0261 */
[----:B------:R-:W-:Y:S01]  /*131e0*/  IADD3 R49, PT, PT, R89, R63, RZ ;  /* 0x0000003f59317210 */ /* 0x000fe20007ffe0ff */
[----:B------:R-:W-:-:S03]  /*131f0*/  IMAD.WIDE.U32 R50, R46, 0x3d1, R50 ;  /* 0x000003d12e327825 */ /* 0x000fc600078e0032 */
[----:B------:R-:W-:Y:S01]  /*13200*/  IADD3 R62, P2, PT, R17, R62, RZ ;  /* 0x0000003e113e7210 */ /* 0x000fe20007f5e0ff */
[----:B------:R-:W-:Y:S01]  /*13210*/  IMAD.WIDE.U32 R106, R72, R35, R106 ;  /* 0x00000023486a7225 */ /* 0x000fe200078e006a */
[----:B------:R-:W-:-:S03]  /*13220*/  IADD3 R45, P3, PT, R48, R50, RZ ;  /* 0x00000032302d7210 */ /* 0x000fc60007f7e0ff */
[----:B------:R-:W-:Y:S01]  /*13230*/  IMAD.X R63, RZ, RZ, RZ, P2 ;  /* 0x000000ffff3f7224 */ /* 0x000fe200010e06ff */
[----:B------:R-:W-:Y:S02]  /*13240*/  IADD3 R48, P0, PT, R49, R106, RZ ;  /* 0x0000006a31307210 */ /* 0x000fe40007f1e0ff */
[----:B------:R-:W-:Y:S01]  /*13250*/  IADD3.X R50, PT, PT, R51, UR4, RZ, P3, !PT ;  /* 0x0000000433327c10 */ /* 0x000fe20009ffe4ff */
[----:B------:R-:W-:Y:S01]  /*13260*/  IMAD.WIDE.U32 R62, R37, R82, R62 ;  /* 0x00000052253e7225 */ /* 0x000fe200078e003e */
[----:B------:R-:W-:-:S03]  /*13270*/  IADD3 R106, PT, PT, R13, R107, RZ ;  /* 0x0000006b0d6a7210 */ /* 0x000fc60007ffe0ff */
[----:B------:R-:W-:Y:S02]  /*13280*/  IMAD.X R49, RZ, RZ, RZ, P0 ;  /* 0x000000ffff317224 */ /* 0x000fe400000e06ff */
[----:B------:R-:W-:Y:S02]  /*13290*/  IMAD.MOV.U32 R51, RZ, RZ, RZ ;  /* 0x000000ffff337224 */ /* 0x000fe400078e00ff */
[----:B------:R-:W-:-:S04]  /*132a0*/  IMAD.WIDE.U32 R48, R74, R34, R48 ;  /* 0x000000224a307225 */ /* 0x000fc800078e0030 */
[----:B------:R-:W-:Y:S02]  /*132b0*/  IMAD.IADD R17, R63, 0x1, R95 ;  /* 0x000000013f117824 */ /* 0x000fe400078e025f */
[----:B------:R-:W-:-:S03]  /*132c0*/  IMAD.WIDE.U32 R50, R62, 0x3d1, R50 ;  /* 0x000003d13e327825 */ /* 0x000fc600078e0032 */
[----:B------:R-:W-:Y:S01]  /*132d0*/  IADD3 R48, P2, PT, R17, R48, RZ ;  /* 0x0000003011307210 */ /* 0x000fe20007f5e0ff */
[----:B------:R-:W-:Y:S01]  /*132e0*/  IMAD.IADD R13, R89, 0x1, R49 ;  /* 0x00000001590d7824 */ /* 0x000fe200078e0231 */
[----:B------:R-:W-:-:S03]  /*132f0*/  IADD3 R47, P3, PT, R16, R50, RZ ;  /* 0x00000032102f7210 */ /* 0x000fc60007f7e0ff */
[----:B------:R-:W-:Y:S01]  /*13300*/  IMAD.X R49, RZ, RZ, RZ, P2 ;  /* 0x000000ffff317224 */ /* 0x000fe200010e06ff */
[----:B------:R-:W-:Y:S01]  /*13310*/  IADD3 R16, P0, PT, R13, R106, RZ ;  /* 0x0000006a0d107210 */ /* 0x000fe20007f1e0ff */
[----:B------:R-:W-:Y:S01]  /*13320*/  IMAD.MOV.U32 R13, RZ, RZ, RZ ;  /* 0x000000ffff0d7224 */ /* 0x000fe200078e00ff */
[----:B------:R-:W-:Y:S01]  /*13330*/  IADD3.X R50, PT, PT, R51, UR4, RZ, P3, !PT ;  /* 0x0000000433327c10 */ /* 0x000fe20009ffe4ff */
[----:B------:R-:W-:Y:S01]  /*13340*/  IMAD.WIDE.U32 R48, R37, R78, R48 ;  /* 0x0000004e25307225 */ /* 0x000fe200078e0030 */
[----:B------:R-:W-:Y:S02]  /*13350*/  IADD3.X R17, PT, PT, RZ, RZ, RZ, P0, !PT ;  /* 0x000000ffff117210 */ /* 0x000fe400007fe4ff */
[----:B------:R-:W-:Y:S01]  /*13360*/  IADD3 R15, P2, PT, R15, R58, RZ ;  /* 0x0000003a0f0f7210 */ /* 0x000fe20007f5e0ff */
[----:B------:R-:W-:Y:S01]  /*13370*/  IMAD.MOV.U32 R51, RZ, RZ, RZ ;  /* 0x000000ffff337224 */ /* 0x000fe200078e00ff */
[----:B------:R-:W-:Y:S01]  /*13380*/  IADD3 R59, PT, PT, R49, R13, RZ ;  /* 0x0000000d313b7210 */ /* 0x000fe20007ffe0ff */
[----:B------:R-:W-:-:S04]  /*13390*/  IMAD.WIDE.U32 R16, R72, R34, R16 ;  /* 0x0000002248107225 */ /* 0x000fc800078e0010 */
[----:B------:R-:W-:Y:S01]  /*133a0*/  IMAD.WIDE.U32 R50, R48, 0x3d1, R50 ;  /* 0x000003d130327825 */ /* 0x000fe200078e0032 */
[----:B------:R-:W-:-:S03]  /*133b0*/  IADD3 R58, P0, PT, R59, R16, RZ ;  /* 0x000000103b3a7210 */ /* 0x000fc60007f1e0ff */
[----:B------:R-:W-:Y:S01]  /*133c0*/  IMAD.X R19, RZ, RZ, RZ, P2 ;  /* 0x000000ffff137224 */ /* 0x000fe200010e06ff */
[----:B------:R-:W-:Y:S01]  /*133d0*/  IADD3 R66, P2, PT, R66, R50, RZ ;  /* 0x0000003242427210 */ /* 0x000fe20007f5e0ff */
[----:B------:R-:W-:-:S03]  /*133e0*/  IMAD.X R59, RZ, RZ, RZ, P0 ;  /* 0x000000ffff3b7224 */ /* 0x000fc600000e06ff */
[----:B------:R-:W-:Y:S01]  /*133f0*/  IADD3 R45, P3, P4, R45, R94, R19 ;  /* 0x0000005e2d2d7210 */ /* 0x000fe20007c7e013 */
[----:B------:R-:W-:Y:S01]  /*13400*/  IMAD.WIDE.U32 R58, R37, R74, R58 ;  /* 0x0000004a253a7225 */ /* 0x000fe200078e003a */
[----:B------:R-:W-:Y:S02]  /*13410*/  IADD3.X R16, PT, PT, R51, UR4, RZ, P2, !PT ;  /* 0x0000000433107c10 */ /* 0x000fe400097fe4ff */
[----:B------:R-:W-:Y:S01]  /*13420*/  IADD3.X R19, PT, PT, RZ, RZ, RZ, P3, P4 ;  /* 0x000000ffff137210 */ /* 0x000fe20001fe84ff */
[----:B------:R-:W-:Y:S01]  /*13430*/  IMAD.IADD R51, R89, 0x1, R17 ;  /* 0x0000000159337824 */ /* 0x000fe200078e0211 */
[----:B------:R-:W-:Y:S01]  /*13440*/  MOV R17, RZ ;  /* 0x000000ff00117202 */ /* 0x000fe20000000f00 */
[----:B------:R-:W-:Y:S01]  /*13450*/  IMAD.IADD R50, R59, 0x1, R87 ;  /* 0x000000013b327824 */ /* 0x000fe200078e0257 */
[----:B------:R-:W-:Y:S01]  /*13460*/  IADD3 R46, P2, P3, R47, R46, R19 ;  /* 0x0000002e2f2e7210 */ /* 0x000fe20007b5e013 */
[----:B------:R-:W-:Y:S02]  /*13470*/  HFMA2 R89, -RZ, RZ, 0, 0 ;  /* 0x00000000ff597431 */ /* 0x000fe400000001ff */
[----:B------:R-:W-:Y:S01]  /*13480*/  IMAD.WIDE.U32 R16, R58, 0x3d1, R16 ;  /* 0x000003d13a107825 */ /* 0x000fe200078e0010 */
[----:B------:R-:W-:-:S02]  /*13490*/  IADD3 R50, P0, PT, R50, R51, RZ ;  /* 0x0000003332327210 */ /* 0x000fc40007f1e0ff */
        /* <DEDUP_REMOVED lines=9> */
[----:B------:R-:W-:Y:S01]  /*13530*/  IMAD.IADD R19, R51, 0x1, R89 ;  /* 0x0000000133137824 */ /* 0x000fe200078e0259 */
[----:B------:R-:W-:Y:S01]  /*13540*/  MOV R51, R15 ;  /* 0x0000000f00337202 */ /* 0x000fe20000000f00 */
[----:B------:R-:W-:Y:S01]  /*13550*/  IMAD.WIDE.U32 R16, R50, 0x3d1, R16 ;  /* 0x000003d132107825 */ /* 0x000fe200078e0010 */
[----:B------:R-:W-:Y:S02]  /*13560*/  IADD3.X R49, PT, PT, RZ, RZ, RZ, P2, P3 ;  /* 0x000000ffff317210 */ /* 0x000fe400017e64ff */
[----:B------:R-:W-:-:S04]  /*13570*/  IADD3 R60, P0, PT, R60, R16, RZ ;  /* 0x000000103c3c7210 */ /* 0x000fc80007f1e0ff */
        /* <DEDUP_REMOVED lines=13> */
[----:B------:R-:W-:Y:S02]  /*13650*/  IMAD.MOV.U32 R50, RZ, RZ, -0x1 ;  /* 0xffffffffff327424 */ /* 0x000fe400078e00ff */
[----:B------:R-:W-:-:S10]  /*13660*/  IMAD.MOV.U32 R51, RZ, RZ, R15 ;  /* 0x000000ffff337224 */ /* 0x000fd400078e000f */
        /* <DEDUP_REMOVED lines=38> */
[----:B------:R-:W-:-:S08]  /*138d0*/  IMAD.MOV.U32 R48, RZ, RZ, -0x1 ;  /* 0xffffffffff307424 */ /* 0x000fd000078e00ff */
[----:B------:R-:W-:Y:S05]  /*138e0*/  @!P0 BRA `(.L_x_48) ;  /* 0x0000000000308947 */ /* 0x000fea0003800000 */
.L_x_49:
        /* <DEDUP_REMOVED lines=12> */
.L_x_48:
[----:B------:R-:W-:Y:S05]  /*139b0*/  BSYNC.RECONVERGENT B1 ;  /* 0x0000000000017941 */ /* 0x000fea0003800200 */
.L_x_47:
[----:B------:R-:W-:Y:S01]  /*139c0*/  IADD3 R59, P0, PT, -R81, R92, RZ ;  /* 0x0000005c513b7210 */ /* 0x000fe20007f1e1ff */
[----:B------:R-:W-:Y:S01]  /*139d0*/  HFMA2 R17, -RZ, RZ, 0, 0 ;  /* 0x00000000ff117431 */ /* 0x000fe200000001ff */
[----:B------:R-:W-:Y:S01]  /*139e0*/  UMOV UR4, URZ ;  /* 0x000000ff00047c82 */ /* 0x000fe20008000000 */
[----:B------:R-:W-:Y:S02]  /*139f0*/  BSSY.RECONVERGENT B1, `(.L_x_50) ;  /* 0x0000090000017945 */ /* 0x000fe40003800200 */
[----:B------:R-:W-:-:S05]  /*13a00*/  IMAD.X R61, RZ, RZ, -0x1, P0 ;  /* 0xffffffffff3d7424 */ /* 0x000fca00000e06ff */
[----:B------:R-:W-:-:S04]  /*13a10*/  SHF.R.U32.HI R61, RZ, 0x1f, R61 ;  /* 0x0000001fff3d7819 */ /* 0x000fc8000001163d */
[----:B------:R-:W-:-:S04]  /*13a20*/  IADD3 R61, P0, P2, R54, -R61, -R79 ;  /* 0x8000003d363d7210 */ /* 0x000fc80007a1e84f */
[----:B------:R-:W-:Y:S01]  /*13a30*/  IADD3.X R64, PT, PT, RZ, -0x1, R29, P0, P2 ;  /* 0xffffffffff407810 */ /* 0x000fe200007e441d */
[----:B------:R-:W-:-:S03]  /*13a40*/  IMAD.SHL.U32 R58, R61, 0x2, RZ ;  /* 0x000000023d3a7824 */ /* 0x000fc600078e00ff */
[----:B------:R-:W-:-:S04]  /*13a50*/  SHF.R.U32.HI R14, RZ, 0x1f, R64 ;  /* 0x0000001fff0e7819 */ /* 0x000fc80000011640 */
[----:B------:R-:W-:-:S04]  /*13a60*/  IADD3 R69, P0, P2, R69, -R14, -R12 ;  /* 0x8000000e45457210 */ /* 0x000fc80007a1e80c */
[----:B------:R-:W-:-:S04]  /*13a70*/  IADD3.X R62, PT, PT, RZ, -0x1, R29, P0, P2 ;  /* 0xffffffffff3e7810 */ /* 0x000fc800007e441d */
[----:B------:R-:W-:-:S04]  /*13a80*/  SHF.R.U32.HI R15, RZ, 0x1f, R62 ;  /* 0x0000001fff0f7819 */ /* 0x000fc8000001163e */
[----:B------:R-:W-:Y:S02]  /*13a90*/  IADD3 R60, P0, P2, R56, -R15, -R76 ;  /* 0x8000000f383c7210 */ /* 0x000fe40007a1e84c */
[----:B------:R-:W-:Y:S02]  /*13aa0*/  SHF.R.U64 R56, R61, 0x1f, R64 ;  /* 0x0000001f3d387819 */ /* 0x000fe40000001240 */
[----:B------:R-:W-:-:S04]  /*13ab0*/  IADD3.X R14, PT, PT, RZ, -0x1, R29, P0, P2 ;  /* 0xffffffffff0e7810 */ /* 0x000fc800007e441d */
[----:B------:R-:W-:-:S04]  /*13ac0*/  SHF.R.U32.HI R14, RZ, 0x1f, R14 ;  /* 0x0000001fff0e7819 */ /* 0x000fc8000001160e */
[----:B------:R-:W-:-:S04]  /*13ad0*/  IADD3 R85, P0, P2, R85, -R14, -R84 ;  /* 0x8000000e55557210 */ /* 0x000fc80007a1e854 */
[----:B------:R-:W-:Y:S02]  /*13ae0*/  IADD3.X R54, PT, PT, RZ, -0x1, R29, P0, P2 ;  /* 0xffffffffff367810 */ /* 0x000fe400007e441d */
[C---:B------:R-:W-:Y:S02]  /*13af0*/  SHF.L.U32 R61, R85.reuse, 0x1, RZ ;  /* 0x00000001553d7819 */ /* 0x040fe400000006ff */
[--C-:B------:R-:W-:Y:S02]  /*13b00*/  SHF.R.U32.HI R19, RZ, 0x1f, R54.reuse ;  /* 0x0000001fff137819 */ /* 0x100fe40000011636 */
[----:B------:R-:W-:Y:S02]  /*13b10*/  SHF.R.U64 R54, R85, 0x1f, R54 ;  /* 0x0000001f55367819 */ /* 0x000fe40000001236 */
[----:B------:R-:W-:-:S04]  /*13b20*/  IADD3 R19, P0, P2, R68, -R19, -R83 ;  /* 0x8000001344137210 */ /* 0x000fc80007a1e853 */
[----:B------:R-:W-:-:S04]  /*13b30*/  IADD3.X R18, PT, PT, RZ, -0x1, R29, P0, P2 ;  /* 0xffffffffff127810 */ /* 0x000fc800007e441d */
[----:B------:R-:W-:-:S04]  /*13b40*/  SHF.R.U32.HI R14, RZ, 0x1f, R18 ;  /* 0x0000001fff0e7819 */ /* 0x000fc80000011612 */
[----:B------:R-:W-:-:S04]  /*13b50*/  IADD3 R91, P0, P2, R91, -R14, -R80 ;  /* 0x8000000e5b5b7210 */ /* 0x000fc80007a1e850 */
[----:B------:R-:W-:-:S04]  /*13b60*/  IADD3.X R14, PT, PT, RZ, -0x1, R29, P0, P2 ;  /* 0xffffffffff0e7810 */ /* 0x000fc800007e441d */
[--C-:B------:R-:W-:Y:S02]  /*13b70*/  SHF.R.U64 R16, R91, 0x1f, R14.reuse ;  /* 0x0000001f5b107819 */ /* 0x100fe4000000120e */
[----:B------:R-:W-:Y:S01]  /*13b80*/  SHF.R.U32.HI R15, RZ, 0x1f, R14 ;  /* 0x0000001fff0f7819 */ /* 0x000fe2000001160e */
[C---:B------:R-:W-:Y:S01]  /*13b90*/  IMAD.SHL.U32 R14, R59.reuse, 0x2, RZ ;  /* 0x000000023b0e7824 */ /* 0x040fe200078e00ff */
[----:B------:R-:W-:Y:S02]  /*13ba0*/  LOP3.LUT R16, R16, 0x1, RZ, 0xc0, !PT ;  /* 0x0000000110107812 */ /* 0x000fe400078ec0ff */
[----:B------:R-:W-:Y:S02]  /*13bb0*/  IADD3 R15, PT, PT, R86, -R77, -R15 ;  /* 0x8000004d560f7210 */ /* 0x000fe40007ffe80f */
[----:B------:R-:W-:Y:S02]  /*13bc0*/  LOP3.LUT R14, R14, 0xfffffffe, RZ, 0xc0, !PT ;  /* 0xfffffffe0e0e7812 */ /* 0x000fe400078ec0ff */
[----:B------:R-:W-:Y:S01]  /*13bd0*/  LOP3.LUT R59, R59, 0x80000000, RZ, 0xc0, !PT ;  /* 0x800000003b3b7812 */ /* 0x000fe200078ec0ff */
[----:B------:R-:W-:-:S03]  /*13be0*/  IMAD.WIDE.U32 R16, R15, 0x2, R16 ;  /* 0x000000020f107825 */ /* 0x000fc600078e0010 */
[----:B------:R-:W-:Y:S01]  /*13bf0*/  SHF.R.U64 R59, R59, 0x1f, RZ ;  /* 0x0000001f3b3b7819 */ /* 0x000fe200000012ff */
[----:B------:R-:W-:-:S03]  /*13c00*/  IMAD.MOV.U32 R15, RZ, RZ, RZ ;  /* 0x000000ffff0f7224 */ /* 0x000fc600078e00ff */
[----:B------:R-:W-:Y:S01]  /*13c10*/  LOP3.LUT R58, R58, R59, RZ, 0xfc, !PT ;  /* 0x0000003b3a3a7212 */ /* 0x000fe200078efcff */
[----:B------:R-:W-:-:S04]  /*13c20*/  IMAD.WIDE.U32 R14, R17, 0x3d1, R14 ;  /* 0x000003d1110e7825 */ /* 0x000fc800078e000e */
[----:B------:R-:W-:Y:S01]  /*13c30*/  IMAD.SHL.U32 R59, R69, 0x2, RZ ;  /* 0x00000002453b7824 */ /* 0x000fe200078e00ff */
[----:B------:R-:W-:-:S04]  /*13c40*/  IADD3 R15, PT, PT, R15, UR4, RZ ;  /* 0x000000040f0f7c10 */ /* 0x000fc8000fffe0ff */
[----:B------:R-:W-:Y:S02]  /*13c50*/  IADD3 R15, P0, PT, R15, R58, RZ ;  /* 0x0000003a0f0f7210 */ /* 0x000fe40007f1e0ff */
[----:B------:R-:W-:Y:S02]  /*13c60*/  LOP3.LUT R59, R59, 0x1, R56, 0xf8, !PT ;  /* 0x000000013b3b7812 */ /* 0x000fe400078ef838 */
[----:B------:R-:W-:Y:S01]  /*13c70*/  IADD3 R15, P2, PT, R17, R15, RZ ;  /* 0x0000000f110f7210 */ /* 0x000fe20007f5e0ff */
[----:B------:R-:W-:Y:S01]  /*13c80*/  IMAD.X R56, RZ, RZ, RZ, P0 ;  /* 0x000000ffff387224 */ /* 0x000fe200000e06ff */
[----:B------:R-:W-:Y:S02]  /*13c90*/  SHF.R.U64 R17, R69, 0x1f, R62 ;  /* 0x0000001f45117819 */ /* 0x000fe4000000123e */
[----:B------:R-:W-:Y:S01]  /*13ca0*/  SHF.L.U32 R58, R60, 0x1, RZ ;  /* 0x000000013c3a7819 */ /* 0x000fe200000006ff */
[----:B------:R-:W-:Y:S01]  /*13cb0*/  IMAD.X R93, RZ, RZ, RZ, P2 ;  /* 0x000000ffff5d7224 */ /* 0x000fe200010e06ff */
[----:B------:R-:W-:Y:S01]  /*13cc0*/  IADD3 R56, P0, PT, R56, R59, RZ ;  /* 0x0000003b38387210 */ /* 0x000fe20007f1e0ff */
[----:B------:R-:W-:Y:S01]  /*13cd0*/  IMAD.MOV.U32 R96, RZ, RZ, R15 ;  /* 0x000000ffff607224 */ /* 0x000fe200078e000f */
[----:B------:R-:W-:-:S02]  /*13ce0*/  LOP3.LUT R58, R58, 0x1, R17, 0xf8, !PT ;  /* 0x000000013a3a7812 */ /* 0x000fc400078ef811 */
[----:B------:R-:W-:Y:S01]  /*13cf0*/  LOP3.LUT R59, R60, 0x80000000, RZ, 0xc0, !PT ;  /* 0x800000003c3b7812 */ /* 0x000fe200078ec0ff */
[----:B------:R-:W-:Y:S01]  /*13d00*/  IMAD.X R17, RZ, RZ, RZ, P0 ;  /* 0x000000ffff117224 */ /* 0x000fe200000e06ff */
[----:B------:R-:W-:Y:S02]  /*13d10*/  IADD3 R93, P2, PT, R93, R56, RZ ;  /* 0x000000385d5d7210 */ /* 0x000fe40007f5e0ff */
[----:B------:R-:W-:Y:S02]  /*13d20*/  SHF.R.U64 R56, R59, 0x1f, RZ ;  /* 0x0000001f3b387819 */ /* 0x000fe400000012ff */
[----:B------:R-:W-:Y:S01]  /*13d30*/  IADD3 R17, P0, PT, R17, R58, RZ ;  /* 0x0000003a11117210 */ /* 0x000fe20007f1e0ff */
[----:B------:R-:W-:Y:S01]  /*13d40*/  IMAD.X R94, RZ, RZ, RZ, P2 ;  /* 0x000000ffff5e7224 */ /* 0x000fe200010e06ff */
[----:B------:R-:W-:Y:S02]  /*13d50*/  LOP3.LUT R61, R61, R56, RZ, 0xfc, !PT ;  /* 0x000000383d3d7212 */ /* 0x000fe400078efcff */
[----:B------:R-:W-:Y:S01]  /*13d60*/  SHF.L.U32 R59, R19, 0x1, RZ ;  /* 0x00000001133b7819 */ /* 0x000fe200000006ff */
[----:B------:R-:W-:Y:S01]  /*13d70*/  IMAD.X R56, RZ, RZ, RZ, P0 ;  /* 0x000000ffff387224 */ /* 0x000fe200000e06ff */
[----:B------:R-:W-:-:S02]  /*13d80*/  IADD3 R94, P2, PT, R94, R17, RZ ;  /* 0x000000115e5e7210 */ /* 0x000fc40007f5e0ff */
[----:B------:R-:W-:Y:S02]  /*13d90*/  LOP3.LUT R59, R59, 0x1, R54, 0xf8, !PT ;  /* 0x000000013b3b7812 */ /* 0x000fe400078ef836 */
[----:B------:R-:W-:Y:S01]  /*13da0*/  IADD3 R17, P0, PT, R56, R61, RZ ;  /* 0x0000003d38117210 */ /* 0x000fe20007f1e0ff */
[----:B------:R-:W-:Y:S01]  /*13db0*/  IMAD.X R92, RZ, RZ, RZ, P2 ;  /* 0x000000ffff5c7224 */ /* 0x000fe200010e06ff */
[----:B------:R-:W-:-:S03]  /*13dc0*/  SHF.R.U64 R56, R19, 0x1f, R18 ;  /* 0x0000001f13387819 */ /* 0x000fc60000001212 */
[----:B------:R-:W-:Y:S01]  /*13dd0*/  IMAD.X R54, RZ, RZ, RZ, P0 ;  /* 0x000000ffff367224 */ /* 0x000fe200000e06ff */
[----:B------:R-:W-:Y:S02]  /*13de0*/  IADD3 R92, P2, PT, R92, R17, RZ ;  /* 0x000000115c5c7210 */ /* 0x000fe40007f5e0ff */
[----:B------:R-:W-:Y:S02]  /*13df0*/  SHF.L.U32 R17, R91, 0x1, RZ ;  /* 0x000000015b117819 */ /* 0x000fe400000006ff */
[----:B------:R-:W-:Y:S01]  /*13e00*/  IADD3 R18, P0, PT, R54, R59, RZ ;  /* 0x0000003b36127210 */ /* 0x000fe20007f1e0ff */
[----:B------:R-:W-:Y:S01]  /*13e10*/  IMAD.X R91, RZ, RZ, RZ, P2 ;  /* 0x000000ffff5b7224 */ /* 0x000fe200010e06ff */
[----:B------:R-:W-:-:S03]  /*13e20*/  LOP3.LUT R54, R17, 0x1, R56, 0xf8, !PT ;  /* 0x0000000111367812 */ /* 0x000fc600078ef838 */
[----:B------:R-:W-:Y:S01]  /*13e30*/  IMAD.X R17, RZ, RZ, RZ, P0 ;  /* 0x000000ffff117224 */ /* 0x000fe200000e06ff */
[----:B------:R-:W-:-:S04]  /*13e40*/  IADD3 R91, P2, PT, R91, R18, RZ ;  /* 0x000000125b5b7210 */ /* 0x000fc80007f5e0ff */
[----:B------:R-:W-:Y:S02]  /*13e50*/  IADD3 R17, P0, PT, R17, R54, RZ ;  /* 0x0000003611117210 */ /* 0x000fe40007f1e0ff */
[----:B------:R-:W-:-:S03]  /*13e60*/  IADD3.X R86, PT, PT, RZ, RZ, RZ, P2, !PT ;  /* 0x000000ffff567210 */ /* 0x000fc600017fe4ff */
[----:B------:R-:W-:Y:S01]  /*13e70*/  IMAD.X R19, RZ, RZ, RZ, P0 ;  /* 0x000000ffff137224 */ /* 0x000fe200000e06ff */
[----:B------:R-:W-:-:S04]  /*13e80*/  IADD3 R86, P2, PT, R86, R17, RZ ;  /* 0x0000001156567210 */ /* 0x000fc80007f5e0ff */
[----:B------:R-:W-:Y:S01]  /*13e90*/  IADD3 R17, P0, PT, R16, R19, RZ ;  /* 0x0000001310117210 */ /* 0x000fe20007f1e0ff */
[----:B------:R-:W-:-:S03]  /*13ea0*/  IMAD.X R16, RZ, RZ, RZ, P2 ;  /* 0x000000ffff107224 */ /* 0x000fc600010e06ff */
[----:B------:R-:W-:Y:S02]  /*13eb0*/  IADD3.X R98, PT, PT, RZ, RZ, RZ, P0, !PT ;  /* 0x000000ffff627210 */ /* 0x000fe400007fe4ff */
[----:B------:R-:W-:-:S04]  /*13ec0*/  IADD3 R19, P2, PT, R16, R17, RZ ;  /* 0x0000001110137210 */ /* 0x000fc80007f5e0ff */
[----:B------:R-:W-:Y:S01]  /*13ed0*/  ISETP.NE.AND P0, PT, R19, -0x1, PT ;  /* 0xffffffff1300780c */ /* 0x000fe20003f05270 */
[----:B------:R-:W-:Y:S01]  /*13ee0*/  IMAD.X R17, RZ, RZ, RZ, P2 ;  /* 0x000000ffff117224 */ /* 0x000fe200010e06ff */
[----:B------:R-:W-:-:S04]  /*13ef0*/  MOV R85, R19 ;  /* 0x0000001300557202 */ /* 0x000fc80000000f00 */
        /* <DEDUP_REMOVED lines=8> */
[----:B------:R-:W-:Y:S01]  /*13f80*/  MOV R86, 0xffffffff ;  /* 0xffffffff00567802 */ /* 0x000fe20000000f00 */
[----:B------:R-:W-:-:S10]  /*13f90*/  IMAD.MOV.U32 R85, RZ, RZ, -0x1 ;  /* 0xffffffffff557424 */ /* 0x000fd400078e00ff */
[----:B------:R-:W-:Y:S05]  /*13fa0*/  @P0 BRA `(.L_x_51) ;  /* 0x0000000000d00947 */ /* 0x000fea0003800000 */
[----:B------:R-:W-:Y:S01]  /*13fb0*/  ISETP.NE.AND P0, PT, R92, -0x1, PT ;  /* 0xffffffff5c00780c */ /* 0x000fe20003f05270 */
[----:B------:R-:W-:Y:S01]  /*13fc0*/  IMAD.MOV.U32 R96, RZ, RZ, R15 ;  /* 0x000000ffff607224 */ /* 0x000fe200078e000f */
[----:B------:R-:W-:Y:S01]  /*13fd0*/  MOV R91, 0xffffffff ;  /* 0xffffffff005b7802 */ /* 0x000fe20000000f00 */
[----:B------:R-:W-:Y:S01]  /*13fe0*/  IMAD.MOV.U32 R86, RZ, RZ, -0x1 ;  /* 0xffffffffff567424 */ /* 0x000fe200078e00ff */
[----:B------:R-:W-:-:S09]  /*13ff0*/  MOV R85, 0xffffffff ;  /* 0xffffffff00557802 */ /* 0x000fd20000000f00 */
[----:B------:R-:W-:Y:S05]  /*14000*/  @P0 BRA `(.L_x_51) ;  /* 0x0000000000b80947 */ /* 0x000fea0003800000 */
[----:B------:R-:W-:Y:S01]  /*14010*/  ISETP.NE.AND P0, PT, R94, -0x1, PT ;  /* 0xffffffff5e00780c */ /* 0x000fe20003f05270 */
[----:B------:R-:W-:Y:S01]  /*14020*/  IMAD.MOV.U32 R92, RZ, RZ, -0x1 ;  /* 0xffffffffff5c7424 */ /* 0x000fe200078e00ff */
[----:B------:R-:W-:Y:S01]  /*14030*/  MOV R91, 0xffffffff ;  /* 0xffffffff005b7802 */ /* 0x000fe20000000f00 */
[----:B------:R-:W-:Y:S02]  /*14040*/  IMAD.MOV.U32 R96, RZ, RZ, R15 ;  /* 0x000000ffff607224 */ /* 0x000fe400078e000f */
[----:B------:R-:W-:Y:S02]  /*14050*/  IMAD.MOV.U32 R86, RZ, RZ, -0x1 ;  /* 0xffffffffff567424 */ /* 0x000fe400078e00ff */
[----:B------:R-:W-:-:S06]  /*14060*/  IMAD.MOV.U32 R85, RZ, RZ, -0x1 ;  /* 0xffffffffff557424 */ /* 0x000fcc00078e00ff */
[----:B------:R-:W-:Y:S05]  /*14070*/  @P0 BRA `(.L_x_51) ;  /* 0x00000000009c0947 */ /* 0x000fea0003800000 */
[----:B------:R-:W-:Y:S01]  /*14080*/  ISETP.NE.AND P0, PT, R93, -0x1, PT ;  /* 0xffffffff5d00780c */ /* 0x000fe20003f05270 */
[----:B------:R-:W-:Y:S01]  /*14090*/  IMAD.MOV.U32 R96, RZ, RZ, R15 ;  /* 0x000000ffff607224 */ /* 0x000fe200078e000f */
[----:B------:R-:W-:Y:S01]  /*140a0*/  MOV R94, 0xffffffff ;  /* 0xffffffff005e7802 */ /* 0x000fe20000000f00 */
        /* <DEDUP_REMOVED lines=8> */
[----:B------:R-:W-:Y:S01]  /*14130*/  IMAD.MOV.U32 R96, RZ, RZ, R15 ;  /* 0x000000ffff607224 */ /* 0x000fe200078e000f */
[----:B------:R-:W-:Y:S01]  /*14140*/  MOV R93, 0xffffffff ;  /* 0xffffffff005d7802 */ /* 0x000fe20000000f00 */
[----:B------:R-:W-:Y:S01]  /*14150*/  IMAD.MOV.U32 R94, RZ, RZ, -0x1 ;  /* 0xffffffffff5e7424 */ /* 0x000fe200078e00ff */
[----:B------:R-:W-:Y:S01]  /*14160*/  MOV R92, 0xffffffff ;  /* 0xffffffff005c7802 */ /* 0x000fe20000000f00 */
[----:B------:R-:W-:Y:S01]  /*14170*/  IMAD.MOV.U32 R91, RZ, RZ, -0x1 ;  /* 0xffffffffff5b7424 */ /* 0x000fe200078e00ff */
[----:B------:R-:W-:Y:S01]  /*14180*/  MOV R85, 0xffffffff ;  /* 0xffffffff00557802 */ /* 0x000fe20000000f00 */
        /* <DEDUP_REMOVED lines=10> */
.L_x_52:
        /* <DEDUP_REMOVED lines=12> */
.L_x_51:
[----:B------:R-:W-:Y:S05]  /*142f0*/  BSYNC.RECONVERGENT B1 ;  /* 0x0000000000017941 */ /* 0x000fea0003800200 */
.L_x_50:
[----:B------:R-:W-:Y:S01]  /*14300*/  IMAD.WIDE.U32 R68, R102, R105, RZ ;  /* 0x0000006966447225 */ /* 0x000fe200078e00ff */
[----:B------:R-:W-:Y:S01]  /*14310*/  UMOV UR4, URZ ;  /* 0x000000ff00047c82 */ /* 0x000fe20008000000 */
[----:B------:R-:W-:Y:S02]  /*14320*/  BSSY.RECONVERGENT B1, `(.L_x_53) ;  /* 0x000015a000017945 */ /* 0x000fe40003800200 */
[----:B------:R-:W-:Y:S01]  /*14330*/  IMAD.MOV.U32 R67, RZ, RZ, RZ ;  /* 0x000000ffff437224 */ /* 0x000fe200078e00ff */
[----:B------:R-:W-:Y:S01]  /*14340*/  IADD3 R66, PT, PT, R103, R69, RZ ;  /* 0x0000004567427210 */ /* 0x000fe20007ffe0ff */
[----:B------:R-:W-:Y:S02]  /*14350*/  IMAD.MOV.U32 R17, RZ, RZ, RZ ;  /* 0x000000ffff117224 */ /* 0x000fe400078e00ff */
[----:B------:R-:W-:Y:S02]  /*14360*/  IMAD.MOV.U32 R108, RZ, RZ, R68 ;  /* 0x000000ffff6c7224 */ /* 0x000fe400078e0044 */
[----:B------:R-:W-:-:S04]  /*14370*/  IMAD.WIDE.U32 R66, R105, R100, R66 ;  /* 0x0000006469427225 */ /* 0x000fc800078e0042 */
[----:B------:R-:W-:Y:S02]  /*14380*/  IMAD.IADD R16, R99, 0x1, R67 ;  /* 0x0000000163107824 */ /* 0x000fe400078e0243 */
[----:B------:R-:W-:Y:S02]  /*14390*/  HFMA2 R67, -RZ, RZ, 0, 0 ;  /* 0x00000000ff437431 */ /* 0x000fe400000001ff */
[----:B------:R-:W-:Y:S02]  /*143a0*/  IMAD.MOV.U32 R109, RZ, RZ, RZ ;  /* 0x000000ffff6d7224 */ /* 0x000fe400078e00ff */
[----:B------:R-:W-:-:S04]  /*143b0*/  IMAD.WIDE.U32 R16, R105, R90, R16 ;  /* 0x0000005a69107225 */ /* 0x000fc800078e0010 */
[----:B------:R-:W-:-:S04]  /*143c0*/  IMAD.WIDE.U32 R66, R55, R102, R66 ;  /* 0x0000006637427225 */ /* 0x000fc800078e0042 */
[----:B------:R-:W-:-:S05]  /*143d0*/  IMAD.IADD R65, R103, 0x1, R67 ;  /* 0x0000000167417824 */ /* 0x000fca00078e0243 */
[----:B------:R-:W-:Y:S01]  /*143e0*/  IADD3 R64, P0, PT, R65, R16, RZ ;  /* 0x0000001041407210 */ /* 0x000fe20007f1e0ff */
[----:B------:R-:W-:Y:S02]  /*143f0*/  IMAD.IADD R16, R101, 0x1, R17 ;  /* 0x0000000165107824 */ /* 0x000fe400078e0211 */
[----:B------:R-:W-:Y:S01]  /*14400*/  IMAD.MOV.U32 R17, RZ, RZ, RZ ;  /* 0x000000ffff117224 */ /* 0x000fe200078e00ff */
[----:B------:R-:W-:Y:S01]  /*14410*/  IADD3.X R65, PT, PT, RZ, RZ, RZ, P0, !PT ;  /* 0x000000ffff417210 */ /* 0x000fe200007fe4ff */
[----:B------:R-:W-:-:S04]  /*14420*/  IMAD.WIDE.U32 R16, R105, R88, R16 ;  /* 0x0000005869107225 */ /* 0x000fc800078e0010 */
[----:B------:R-:W-:-:S05]  /*14430*/  IMAD.WIDE.U32 R64, R55, R100, R64 ;  /* 0x0000006437407225 */ /* 0x000fca00078e0040 */
[----:B------:R-:W-:Y:S01]  /*14440*/  IADD3 R63, PT, PT, R99, R65, RZ ;  /* 0x00000041633f7210 */ /* 0x000fe20007ffe0ff */
[----:B------:R-:W-:-:S03]  /*14450*/  IMAD.MOV.U32 R65, RZ, RZ, RZ ;  /* 0x000000ffff417224 */ /* 0x000fc600078e00ff */
        /* <DEDUP_REMOVED lines=10> */
[----:B------:R-:W-:-:S04]  /*14500*/  IMAD.WIDE.U32 R16, R105, R82, R16 ;  /* 0x0000005269107225 */ /* 0x000fc800078e0010 */
[----:B------:R-:W-:Y:S01]  /*14510*/  IMAD.X R63, RZ, RZ, RZ, P2 ;  /* 0x000000ffff3f7224 */ /* 0x000fe200010e06ff */
[----:B------:R-:W-:Y:S02]  /*14520*/  IADD3 R14, P0, PT, R19, R16, RZ ;  /* 0x00000010130e7210 */ /* 0x000fe40007f1e0ff */
[----:B------:R-:W-:Y:S01]  /*14530*/  IADD3 R16, PT, PT, R95, R17, RZ ;  /* 0x000000115f107210 */ /* 0x000fe20007ffe0ff */
[----:B------:R-:W-:-:S04]  /*14540*/  IMAD.WIDE.U32 R62, R57, R100, R62 ;  /* 0x00000064393e7225 */ /* 0x000fc800078e003e */
        /* <DEDUP_REMOVED lines=15> */
[----:B------:R-:W-:-:S03]  /*14640*/  IMAD.WIDE.U32 R60, R55, R82, R60 ;  /* 0x00000052373c7225 */ /* 0x000fc600078e003c */
[----:B------:R-:W-:Y:S01]  /*14650*/  IADD3 R58, P0, PT, R59, R14, RZ ;  /* 0x0000000e3b3a7210 */ /* 0x000fe20007f1e0ff */
[----:B------:R-:W-:Y:S01]  /*14660*/  IMAD.IADD R16, R13, 0x1, R17 ;  /* 0x000000010d107824 */ /* 0x000fe200078e0211 */
[----:B------:R-:W-:Y:S01]  /*14670*/  IADD3 R60, P2, PT, R15, R60, RZ ;  /* 0x0000003c0f3c7210 */ /* 0x000fe20007f5e0ff */
[----:B------:R-:W-:Y:S01]  /*14680*/  IMAD.MOV.U32 R17, RZ, RZ, RZ ;  /* 0x000000ffff117224 */ /* 0x000fe200078e00ff */
[----:B------:R-:W-:Y:S01]  /*14690*/  IADD3.X R59, PT, PT, RZ, RZ, RZ, P0, !PT ;  /* 0x000000ffff3b7210 */ /* 0x000fe200007fe4ff */
[----:B------:R-:W-:Y:S02]  /*146a0*/  IMAD.IADD R19, R95, 0x1, R61 ;  /* 0x000000015f137824 */ /* 0x000fe400078e023d */
[----:B------:R-:W-:-:S04]  /*146b0*/  IMAD.WIDE.U32 R16, R105, R74, R16 ;  /* 0x0000004a69107225 */ /* 0x000fc800078e0010 */
[----:B------:R-:W-:Y:S01]  /*146c0*/  IMAD.X R61, RZ, RZ, RZ, P2 ;  /* 0x000000ffff3d7224 */ /* 0x000fe200010e06ff */
[----:B------:R-:W-:Y:S01]  /*146d0*/  IADD3 R14, P0, PT, R19, R16, RZ ;  /* 0x00000010130e7210 */ /* 0x000fe20007f1e0ff */
[----:B------:R-:W-:Y:S01]  /*146e0*/  IMAD.WIDE.U32 R58, R53, R100, R58 ;  /* 0x00000064353a7225 */ /* 0x000fe200078e003a */
[----:B------:R-:W-:-:S03]  /*146f0*/  IADD3 R16, PT, PT, R87, R17, RZ ;  /* 0x0000001157107210 */ /* 0x000fc60007ffe0ff */
[----:B------:R-:W-:-:S04]  /*14700*/  IMAD.WIDE.U32 R60, R57, R88, R60 ;  /* 0x00000058393c7225 */ /* 0x000fc800078e003c */
[----:B------:R-:W-:Y:S02]  /*14710*/  IMAD.IADD R17, R99, 0x1, R59 ;  /* 0x0000000163117824 */ /* 0x000fe400078e023b */
[----:B------:R-:W-:Y:S02]  /*14720*/  HFMA2 R59, -RZ, RZ, 0, 0 ;  /* 0x00000000ff3b7431 */ /* 0x000fe400000001ff */
[----:B------:R-:W-:Y:S02]  /*14730*/  IMAD.X R15, RZ, RZ, RZ, P0 ;  /* 0x000000ffff0f7224 */ /* 0x000fe400000e06ff */
[----:B------:R-:W-:Y:S01]  /*14740*/  IMAD.IADD R19, R97, 0x1, R61 ;  /* 0x0000000161137824 */ /* 0x000fe200078e023d */
[----:B------:R-:W-:Y:S01]  /*14750*/  IADD3 R60, P0, PT, R17, R60, RZ ;  /* 0x0000003c113c7210 */ /* 0x000fe20007f1e0ff */
[----:B------:R-:W-:Y:S01]  /*14760*/  IMAD.WIDE.U32 R14, R55, R78, R14 ;  /* 0x0000004e370e7225 */ /* 0x000fe200078e000e */
[----:B------:R-:W-:-:S03]  /*14770*/  MOV R17, RZ ;  /* 0x000000ff00117202 */ /* 0x000fc60000000f00 */
[----:B------:R-:W-:Y:S01]  /*14780*/  IMAD.IADD R15, R13, 0x1, R15 ;  /* 0x000000010d0f7824 */ /* 0x000fe200078e020f */
[----:B------:R-:W-:Y:S01]  /*14790*/  IADD3 R18, P2, PT, R19, R14, RZ ;  /* 0x0000000e13127210 */ /* 0x000fe20007f5e0ff */
        /* <DEDUP_REMOVED lines=29> */
[----:B------:R-:W-:-:S03]  /*14970*/  IMAD.WIDE.U32 R18, R55, R72, R18 ;  /* 0x0000004837127225 */ /* 0x000fc600078e0012 */
[----:B------:R-:W-:Y:S01]  /*14980*/  IADD3 R14, P2, PT, R59, R14, RZ ;  /* 0x0000000e3b0e7210 */ /* 0x000fe20007f5e0ff */
[----:B------:R-:W-:Y:S02]  /*14990*/  IMAD.IADD R15, R13, 0x1, R15 ;  /* 0x000000010d0f7824 */ /* 0x000fe400078e020f */
[----:B------:R-:W-:Y:S02]  /*149a0*/  IMAD.MOV.U32 R54, RZ, RZ, R16 ;  /* 0x000000ffff367224 */ /* 0x000fe400078e0010 */
[----:B------:R-:W-:Y:S01]  /*149b0*/  IMAD.MOV.U32 R55, RZ, RZ, RZ ;  /* 0x000000ffff377224 */ /* 0x000fe200078e00ff */
[----:B------:R-:W-:Y:S01]  /*149c0*/  IADD3 R16, P0, PT, R15, R18, RZ ;  /* 0x000000120f107210 */ /* 0x000fe20007f1e0ff */
[----:B------:R-:W-:Y:S01]  /*149d0*/  IMAD.WIDE.U32 R60, R71, R90, R60 ;  /* 0x0000005a473c7225 */ /* 0x000fe200078e003c */
[----:B------:R-:W-:-:S03]  /*149e0*/  IADD3.X R15, PT, PT, RZ, RZ, RZ, P2, !PT ;  /* 0x000000ffff0f7210 */ /* 0x000fc600017fe4ff */
[----:B------:R-:W-:Y:S01]  /*149f0*/  IMAD.WIDE.U32 R54, R73, R102, R54 ;  /* 0x0000006649367225 */ /* 0x000fe200078e0036 */
[----:B------:R-:W-:-:S03]  /*14a00*/  IADD3 R61, PT, PT, R101, R61, RZ ;  /* 0x0000003d653d7210 */ /* 0x000fc60007ffe0ff */
[----:B------:R-:W-:Y:S02]  /*14a10*/  IMAD.IADD R55, R103, 0x1, R55 ;  /* 0x0000000167377824 */ /* 0x000fe400078e0237 */
        /* <DEDUP_REMOVED lines=17> */
[----:B------:R-:W-:Y:S02]  /*14b30*/  IMAD.X R15, RZ, RZ, RZ, P0 ;  /* 0x000000ffff0f7224 */ /* 0x000fe400000e06ff */
[----:B------:R-:W-:Y:S01]  /*14b40*/  IMAD.WIDE.U32 R16, R53, R78, R16 ;  /* 0x0000004e35107225 */ /* 0x000fe200078e0010 */
[----:B------:R-:W-:Y:S02]  /*14b50*/  IADD3 R60, P0, PT, R19, R60, RZ ;  /* 0x0000003c133c7210 */ /* 0x000fe40007f1e0ff */
[----:B------:R-:W-:Y:S01]  /*14b60*/  MOV R19, RZ ;  /* 0x000000ff00137202 */ /* 0x000fe20000000f00 */
        /* <DEDUP_REMOVED lines=29> */
[----:B------:R-:W-:Y:S02]  /*14d40*/  IMAD.IADD R17, R97, 0x1, R17 ;  /* 0x0000000161117824 */ /* 0x000fe400078e0211 */
[----:B------:R-:W-:Y:S02]  /*14d50*/  IMAD.MOV.U32 R15, RZ, RZ, RZ ;  /* 0x000000ffff0f7224 */ /* 0x000fe400078e00ff */
[----:B------:R-:W-:Y:S01]  /*14d60*/  IMAD.WIDE.U32 R60, R53, R72, R60 ;  /* 0x00000048353c7225 */ /* 0x000fe200078e003c */
[----:B------:R-:W-:Y:S02]  /*14d70*/  IADD3 R56, P2, PT, R17, R56, RZ ;  /* 0x0000003811387210 */ /* 0x000fe40007f5e0ff */
        /* <DEDUP_REMOVED lines=17> */
[----:B------:R-:W-:Y:S01]  /*14e90*/  IADD3 R102, PT, PT, R87, R103, RZ ;  /* 0x0000006757667210 */ /* 0x000fe20007ffe0ff */
[----:B------:R-:W-:Y:S02]  /*14ea0*/  IMAD.X R57, RZ, RZ, RZ, P0 ;  /* 0x000000ffff397224 */ /* 0x000fe400000e06ff */
[----:B------:R-:W-:Y:S01]  /*14eb0*/  IMAD.WIDE.U32 R16, R70, R100, R16 ;  /* 0x0000006446107225 */ /* 0x000fe200078e0010 */
[----:B------:R-:W-:-:S03]  /*14ec0*/  IADD3 R102, P0, PT, R102, R61, RZ ;  /* 0x0000003d66667210 */ /* 0x000fc60007f1e0ff */
        /* <DEDUP_REMOVED lines=14> */
[----:B------:R-:W-:Y:S01]  /*14fb0*/  IMAD.WIDE.U32 R56, R70, R90, R56 ;  /* 0x0000005a46387225 */ /* 0x000fe200078e0038 */
[----:B------:R-:W-:-:S03]  /*14fc0*/  IADD3.X R103, PT, PT, RZ, RZ, RZ, P0, !PT ;  /* 0x000000ffff677210 */ /* 0x000fc600007fe4ff */
[----:B------:R-:W-:-:S04]  /*14fd0*/  IMAD.WIDE.U32 R108, R16, 0x3d1, R108 ;  /* 0x000003d1106c7825 */ /* 0x000fc800078e006c */
[----:B------:R-:W-:-:S04]  /*14fe0*/  IMAD.WIDE.U32 R68, R75, R82, R60 ;  /* 0x000000524b447225 */ /* 0x000fc800078e003c */
[----:B------:R-:W-:Y:S01]  /*14ff0*/  IMAD.IADD R101, R101, 0x1, R57 ;  /* 0x0000000165657824 */ /* 0x000fe200078e0239 */
[----:B------:R-:W-:Y:S01]  /*15000*/  IADD3 R15, PT, PT, R95, R69, RZ ;  /* 0x000000455f0f7210 */ /* 0x000fe20007ffe0ff */
[----:B------:R-:W-:Y:S02]  /*15010*/  VIADD R60, R109, UR4 ;  /* 0x000000046d3c7c36 */ /* 0x000fe40008000000 */
[----:B------:R-:W-:Y:S01]  /*15020*/  IMAD.MOV.U32 R61, RZ, RZ, RZ ;  /* 0x000000ffff3d7224 */ /* 0x000fe200078e00ff */
[----:B------:R-:W-:Y:S01]  /*15030*/  IADD3 R68, P0, PT, R101, R68, RZ ;  /* 0x0000004465447210 */ /* 0x000fe20007f1e0ff */
[----:B------:R-:W-:-:S03]  /*15040*/  IMAD.WIDE.U32 R102, R73, R74, R102 ;  /* 0x0000004a49667225 */ /* 0x000fc600078e0066 */
[----:B------:R-:W-:Y:S01]  /*15050*/  IADD3.X R69, PT, PT, RZ, RZ, RZ, P0, !PT ;  /* 0x000000ffff457210 */ /* 0x000fe200007fe4ff */
[----:B------:R-:W-:Y:S01]  /*15060*/  IMAD.WIDE.U32 R60, R56, 0x3d1, R60 ;  /* 0x000003d1383c7825 */ /* 0x000fe200078e003c */
[----:B------:R-:W-:-:S03]  /*15070*/  IADD3 R100, P2, PT, R15, R102, RZ ;  /* 0x000000660f647210 */ /* 0x000fc60007f5e0ff */
[----:B------:R-:W-:Y:S01]  /*15080*/  IMAD.IADD R67, R87, 0x1, R103 ;  /* 0x0000000157437824 */ /* 0x000fe200078e0267 */
[----:B------:R-:W-:Y:S01]  /*15090*/  IADD3 R15, P3, PT, R66, R60, RZ ;  /* 0x0000003c420f7210 */ /* 0x000fe20007f7e0ff */
[----:B------:R-:W-:Y:S02]  /*150a0*/  IMAD.X R101, RZ, RZ, RZ, P2 ;  /* 0x000000ffff657224 */ /* 0x000fe400010e06ff */
[----:B------:R-:W-:Y:S01]  /*150b0*/  IMAD.WIDE.U32 R68, R70, R88, R68 ;  /* 0x0000005846447225 */ /* 0x000fe200078e0044 */
[----:B------:R-:W-:Y:S02]  /*150c0*/  IADD3 R66, P0, PT, R67, R104, RZ ;  /* 0x0000006843427210 */ /* 0x000fe40007f1e0ff */
[----:B------:R-:W-:Y:S01]  /*150d0*/  IADD3.X R60, PT, PT, R61, UR4, RZ, P3, !PT ;  /* 0x000000043d3c7c10 */ /* 0x000fe20009ffe4ff */
[----:B------:R-:W-:Y:S01]  /*150e0*/  IMAD.WIDE.U32 R100, R75, R78, R100 ;  /* 0x0000004e4b647225 */ /* 0x000fe200078e0064 */
[----:B------:R-:W-:-:S03]  /*150f0*/  IADD3 R97, PT, PT, R97, R69, RZ ;  /* 0x0000004561617210 */ /* 0x000fc60007ffe0ff */
[----:B------:R-:W-:Y:S02]  /*15100*/  HFMA2 R61, -RZ, RZ, 0, 0 ;  /* 0x00000000ff3d7431 */ /* 0x000fe400000001ff */
[----:B------:R-:W-:Y:S01]  /*15110*/  IMAD.X R67, RZ, RZ, RZ, P0 ;  /* 0x000000ffff437224 */ /* 0x000fe200000e06ff */
[----:B------:R-:W-:Y:S01]  /*15120*/  IADD3 R100, P2, PT, R97, R100, RZ ;  /* 0x0000006461647210 */ /* 0x000fe20007f5e0ff */
[----:B------:R-:W-:Y:S02]  /*15130*/  IMAD.IADD R103, R13, 0x1, R101 ;  /* 0x000000010d677824 */ /* 0x000fe400078e0265 */
[----:B------:R-:W-:-:S04]  /*15140*/  IMAD.WIDE.U32 R66, R73, R72, R66 ;  /* 0x0000004849427225 */ /* 0x000fc800078e0042 */
[----:B------:R-:W-:Y:S01]  /*15150*/  IMAD.X R101, RZ, RZ, RZ, P2 ;  /* 0x000000ffff657224 */ /* 0x000fe200010e06ff */
[----:B------:R-:W-:Y:S01]  /*15160*/  IADD3 R102, P0, PT, R103, R66, RZ ;  /* 0x0000004267667210 */ /* 0x000fe20007f1e0ff */
[----:B------:R-:W-:Y:S01]  /*15170*/  IMAD.WIDE.U32 R60, R68, 0x3d1, R60 ;  /* 0x000003d1443c7825 */ /* 0x000fe200078e003c */
[----:B------:R-:W-:-:S03]  /*15180*/  IADD3 R67, PT, PT, R89, R67, RZ ;  /* 0x0000004359437210 */ /* 0x000fc60007ffe0ff */
[----:B------:R-:W-:Y:S01]  /*15190*/  IMAD.X R103, RZ, RZ, RZ, P0 ;  /* 0x000000ffff677224 */ /* 0x000fe200000e06ff */
[----:B------:R-:W-:Y:S01]  /*151a0*/  IADD3 R106, P0, PT, R64, R60, RZ ;  /* 0x0000003c406a7210 */ /* 0x000fe20007f1e0ff */
[----:B------:R-:W-:-:S03]  /*151b0*/  IMAD.WIDE.U32 R100, R70, R82, R100 ;  /* 0x0000005246647225 */ /* 0x000fc600078e0064 */
[----:B------:R-:W-:Y:S01]  /*151c0*/  IADD3.X R64, PT, PT, R61, UR4, RZ, P0, !PT ;  /* 0x000000043d407c10 */ /* 0x000fe200087fe4ff */
[----:B------:R-:W-:-:S04]  /*151d0*/  IMAD.WIDE.U32 R102, R75, R74, R102 ;  /* 0x0000004a4b667225 */ /* 0x000fc800078e0066 */
[----:B------:R-:W-:Y:S02]  /*151e0*/  IMAD.IADD R95, R95, 0x1, R101 ;  /* 0x000000015f5f7824 */ /* 0x000fe400078e0265 */
[----:B------:R-:W-:Y:S02]  /*151f0*/  IMAD.IADD R66, R87, 0x1, R103 ;  /* 0x0000000157427824 */ /* 0x000fe400078e0267 */
[----:B------:R-:W-:Y:S01]  /*15200*/  IMAD.WIDE.U32 R64, R100, 0x3d1, R64 ;  /* 0x000003d164407825 */ /* 0x000fe200078e0040 */
[----:B------:R-:W-:-:S04]  /*15210*/  IADD3 R60, P0, PT, R95, R102, RZ ;  /* 0x000000665f3c7210 */ /* 0x000fc80007f1e0ff */
[----:B------:R-:W-:Y:S02]  /*15220*/  IADD3.X R61, PT, PT, RZ, RZ, RZ, P0, !PT ;  /* 0x000000ffff3d7210 */ /* 0x000fe400007fe4ff */
[----:B------:R-:W-:Y:S02]  /*15230*/  IADD3 R66, P0, PT, R66, R67, RZ ;  /* 0x0000004342427210 */ /* 0x000fe40007f1e0ff */
[----:B------:R-:W-:Y:S01]  /*15240*/  IADD3 R62, P2, PT, R62, R64, RZ ;  /* 0x000000403e3e7210 */ /* 0x000fe20007f5e0ff */
[----:B------:R-:W-:-:S03]  /*15250*/  IMAD.WIDE.U32 R60, R70, R78, R60 ;  /* 0x0000004e463c7225 */ /* 0x000fc600078e003c */
[----:B------:R-:W-:Y:S01]  /*15260*/  IADD3.X R64, PT, PT, R65, UR4, RZ, P2, !PT ;  /* 0x0000000441407c10 */ /* 0x000fe200097fe4ff */
[----:B------:R-:W-:Y:S01]  /*15270*/  IMAD.X R67, RZ, RZ, RZ, P0 ;  /* 0x000000ffff437224 */ /* 0x000fe200000e06ff */
[----:B------:R-:W-:Y:S01]  /*15280*/  IADD3 R15, P0, PT, R15, R16, RZ ;  /* 0x000000100f0f7210 */ /* 0x000fe20007f1e0ff */
[----:B------:R-:W-:Y:S02]  /*15290*/  IMAD.IADD R17, R13, 0x1, R61 ;  /* 0x000000010d117824 */ /* 0x000fe400078e023d */
[----:B------:R-:W-:Y:S01]  /*152a0*/  IMAD.WIDE.U32 R66, R75, R72, R66 ;  /* 0x000000484b427225 */ /* 0x000fe200078e0042 */
[----:B------:R-:W-:-:S03]  /*152b0*/  IADD3.X R13, PT, PT, RZ, RZ, RZ, P0, !PT ;  /* 0x000000ffff0d7210 */ /* 0x000fc600007fe4ff */
[----:B------:R-:W-:Y:S01]  /*152c0*/  IMAD.MOV.U32 R65, RZ, RZ, RZ ;  /* 0x000000ffff417224 */ /* 0x000fe200078e00ff */
[----:B------:R-:W-:Y:S01]  /*152d0*/  IADD3 R16, P0, PT, R17, R66, RZ ;  /* 0x0000004211107210 */ /* 0x000fe20007f1e0ff */
[----:B------:R-:W-:Y:S01]  /*152e0*/  IMAD.MOV.U32 R99, RZ, RZ, R15 ;  /* 0x000000ffff637224 */ /* 0x000fe200078e000f */
[----:B------:R-:W-:Y:S01]  /*152f0*/  IADD3 R106, P2, P3, R106, R56, R13 ;  /* 0x000000386a6a7210 */ /* 0x000fe20007b5e00d */
[----:B------:R-:W-:Y:S01]  /*15300*/  IMAD.WIDE.U32 R64, R60, 0x3d1, R64 ;  /* 0x000003d13c407825 */ /* 0x000fe200078e0040 */
[----:B------:R-:W-:Y:S02]  /*15310*/  IADD3 R57, PT, PT, R89, R67, RZ ;  /* 0x0000004359397210 */ /* 0x000fe40007ffe0ff */
[----:B------:R-:W-:Y:S01]  /*15320*/  IADD3.X R97, PT, PT, RZ, RZ, RZ, P2, P3 ;  /* 0x000000ffff617210 */ /* 0x000fe200017e64ff */
[----:B------:R-:W-:Y:S01]  /*15330*/  IMAD.X R17, RZ, RZ, RZ, P0 ;  /* 0x000000ffff117224 */ /* 0x000fe200000e06ff */
[----:B------:R-:W-:Y:S02]  /*15340*/  IADD3 R58, P0, PT, R58, R64, RZ ;  /* 0x000000403a3a7210 */ /* 0x000fe40007f1e0ff */
[----:B------:R-:W-:Y:S01]  /*15350*/  IADD3 R97, P2, P3, R62, R68, R97 ;  /* 0x000000443e617210 */ /* 0x000fe20007b5e061 */
[----:B------:R-:W-:Y:S01]  /*15360*/  IMAD.WIDE.U32 R16, R70, R74, R16 ;  /* 0x0000004a46107225 */ /* 0x000fe200078e0010 */
[----:B------:R-:W-:-:S02]  /*15370*/  IADD3.X R64, PT, PT, R65, UR4, RZ, P0, !PT ;  /* 0x0000000441407c10 */ /* 0x000fc400087fe4ff */
[----:B------:R-:W-:Y:S01]  /*15380*/  IADD3.X R13, PT, PT, RZ, RZ, RZ, P2, P3 ;  /* 0x000000ffff0d7210 */ /* 0x000fe200017e64ff */
[----:B------:R-:W-:Y:S02]  /*15390*/  IMAD.IADD R56, R87, 0x1, R17 ;  /* 0x0000000157387824 */ /* 0x000fe400078e0211 */
[----:B------:R-:W-:-:S03]  /*153a0*/  IMAD.MOV.U32 R65, RZ, RZ, RZ ;  /* 0x000000ffff417224 */ /* 0x000fc600078e00ff */
[----:B------:R-:W-:Y:S01]  /*153b0*/  IADD3 R56, P0, PT, R56, R57, RZ ;  /* 0x0000003938387210 */ /* 0x000fe20007f1e0ff */
[----:B------:R-:W-:-:S03]  /*153c0*/  IMAD.WIDE.U32 R64, R16, 0x3d1, R64 ;  /* 0x000003d110407825 */ /* 0x000fc600078e0040 */
[----:B------:R-:W-:Y:S02]  /*153d0*/  IADD3.X R57, PT, PT, RZ, RZ, RZ, P0, !PT ;  /* 0x000000ffff397210 */ /* 0x000fe400007fe4ff */
[----:B------:R-:W-:Y:S02]  /*153e0*/  IADD3 R54, P2, PT, R54, R64, RZ ;  /* 0x0000004036367210 */ /* 0x000fe40007f5e0ff */
[----:B------:R-:W-:Y:S01]  /*153f0*/  IADD3 R104, P0, P3, R58, R100, R13 ;  /* 0x000000643a687210 */ /* 0x000fe20007b1e00d */
[----:B------:R-:W-:Y:S01]  /*15400*/  IMAD.WIDE.U32 R56, R70, R72, R56 ;  /* 0x0000004846387225 */ /* 0x000fe200078e0038 */
[----:B------:R-:W-:Y:S02]  /*15410*/  IADD3.X R64, PT, PT, R65, UR4, RZ, P2, !PT ;  /* 0x0000000441407c10 */ /* 0x000fe400097fe4ff */
[----:B------:R-:W-:Y:S01]  /*15420*/  IADD3.X R13, PT, PT, RZ, RZ, RZ, P0, P3 ;  /* 0x000000ffff0d7210 */ /* 0x000fe200007e64ff */
[----:B------:R-:W-:Y:S02]  /*15430*/  IMAD.MOV.U32 R65, RZ, RZ, RZ ;  /* 0x000000ffff417224 */ /* 0x000fe400078e00ff */
[----:B------:R-:W-:Y:S01]  /*15440*/  IMAD.IADD R89, R89, 0x1, R57 ;  /* 0x0000000159597824 */ /* 0x000fe200078e0239 */
        /* <DEDUP_REMOVED lines=59> */
.L_x_55:
        /* <DEDUP_REMOVED lines=12> */
.L_x_54:
[----:B------:R-:W-:Y:S05]  /*158c0*/  BSYNC.RECONVERGENT B1 ;  /* 0x0000000000017941 */ /* 0x000fea0003800200 */
.L_x_53:
[----:B------:R-:W-:Y:S01]  /*158d0*/  IMAD.WIDE.U32 R14, R98, R98, RZ ;  /* 0x00000062620e7225 */ /* 0x000fe200078e00ff */
[----:B------:R-:W-:Y:S02]  /*158e0*/  CS2R R88, SRZ ;  /* 0x0000000000587805 */ /* 0x000fe4000001ff00 */
[----:B------:R-:W-:Y:S01]  /*158f0*/  MOV R90, RZ ;  /* 0x000000ff005a7202 */ /* 0x000fe20000000f00 */
[----:B------:R-:W-:Y:S01]  /*15900*/  UMOV UR4, URZ ;  /* 0x000000ff00047c82 */ /* 0x000fe20008000000 */
[----:B------:R-:W-:Y:S01]  /*15910*/  IMAD.MOV.U32 R95, RZ, RZ, RZ ;  /* 0x000000ffff5f7224 */ /* 0x000fe200078e00ff */
[----:B------:R-:W-:Y:S01]  /*15920*/  MOV R87, RZ ;  /* 0x000000ff00577202 */ /* 0x000fe20000000f00 */
[----:B------:R-:W-:Y:S01]  /*15930*/  IMAD.MOV.U32 R103, RZ, RZ, RZ ;  /* 0x000000ffff677224 */ /* 0x000fe200078e00ff */
[----:B------:R-:W-:Y:S01]  /*15940*/  BSSY.RECONVERGENT B1, `(.L_x_56) ;  /* 0x0000136000017945 */ /* 0x000fe20003800200 */
[----:B------:R-:W-:Y:S01]  /*15950*/  IMAD.MOV.U32 R75, RZ, RZ, RZ ;  /* 0x000000ffff4b7224 */ /* 0x000fe200078e00ff */
[----:B------:R-:W-:Y:S01]  /*15960*/  IADD3 R102, PT, PT, R15, R95, RZ ;  /* 0x0000005f0f667210 */ /* 0x000fe20007ffe0ff */
[----:B------:R-:W-:-:S02]  /*15970*/  IMAD.MOV.U32 R53, RZ, RZ, RZ ;  /* 0x000000ffff357224 */ /* 0x000fc400078e00ff */
[----:B------:R-:W-:Y:S02]  /*15980*/  IMAD.MOV.U32 R55, RZ, RZ, RZ ;  /* 0x000000ffff377224 */ /* 0x000fe400078e00ff */
[----:B------:R-:W-:-:S04]  /*15990*/  IMAD.WIDE.U32 R102, R98, R96, R102 ;  /* 0x0000006062667225 */ /* 0x000fc800078e0066 */
[----:B------:R-:W-:Y:S02]  /*159a0*/  IMAD.IADD R74, R103, 0x1, R89 ;  /* 0x00000001674a7824 */ /* 0x000fe400078e0259 */
[----:B------:R-:W-:Y:S02]  /*159b0*/  HFMA2 R103, -RZ, RZ, 0, 0 ;  /* 0x00000000ff677431 */ /* 0x000fe400000001ff */
[----:B------:R-:W-:-:S04]  /*159c0*/  IMAD.WIDE.U32 R74, R93, R98, R74 ;  /* 0x000000625d4a7225 */ /* 0x000fc800078e004a */
[----:B------:R-:W-:-:S04]  /*159d0*/  IMAD.WIDE.U32 R102, R98, R96, R102 ;  /* 0x0000006062667225 */ /* 0x000fc800078e0066 */
[----:B------:R-:W-:-:S05]  /*159e0*/  IMAD.IADD R73, R89, 0x1, R103 ;  /* 0x0000000159497824 */ /* 0x000fca00078e0267 */
[----:B------:R-:W-:Y:S01]  /*159f0*/  IADD3 R72, P0, PT, R73, R74, RZ ;  /* 0x0000004a49487210 */ /* 0x000fe20007f1e0ff */
[----:B------:R-:W-:Y:S02]  /*15a00*/  IMAD.IADD R74, R75, 0x1, R90 ;  /* 0x000000014b4a7824 */ /* 0x000fe400078e025a */
[----:B------:R-:W-:Y:S02]  /*15a10*/  HFMA2 R75, -RZ, RZ, 0, 0 ;  /* 0x00000000ff4b7431 */ /* 0x000fe400000001ff */
[----:B------:R-:W-:Y:S02]  /*15a20*/  IMAD.X R73, RZ, RZ, RZ, P0 ;  /* 0x000000ffff497224 */ /* 0x000fe400000e06ff */
[----:B------:R-:W-:-:S04]  /*15a30*/  IMAD.WIDE.U32 R72, R96, R96, R72 ;  /* 0x0000006060487225 */ /* 0x000fc800078e0048 */
[----:B------:R-:W-:-:S04]  /*15a40*/  IMAD.WIDE.U32 R74, R94, R98, R74 ;  /* 0x000000625e4a7225 */ /* 0x000fc800078e004a */
[----:B------:R-:W-:Y:S01]  /*15a50*/  IMAD.IADD R71, R89, 0x1, R73 ;  /* 0x0000000159477824 */ /* 0x000fe200078e0249 */
[----:B------:R-:W-:-:S04]  /*15a60*/  MOV R73, RZ ;  /* 0x000000ff00497202 */ /* 0x000fc80000000f00 */
[----:B------:R-:W-:Y:S01]  /*15a70*/  IADD3 R70, P0, PT, R71, R74, RZ ;  /* 0x0000004a47467210 */ /* 0x000fe20007f1e0ff */
[----:B------:R-:W-:Y:S02]  /*15a80*/  IMAD.IADD R74, R75, 0x1, R88 ;  /* 0x000000014b4a7824 */ /* 0x000fe400078e0258 */
[----:B------:R-:W-:Y:S02]  /*15a90*/  HFMA2 R75, -RZ, RZ, 0, 0 ;  /* 0x00000000ff4b7431 */ /* 0x000fe400000001ff */
[----:B------:R-:W-:-:S04]  /*15aa0*/  IMAD.WIDE.U32 R72, R93, R98, R72 ;  /* 0x000000625d487225 */ /* 0x000fc800078e0048 */
[----:B------:R-:W-:Y:S02]  /*15ab0*/  IMAD.X R71, RZ, RZ, RZ, P0 ;  /* 0x000000ffff477224 */ /* 0x000fe400000e06ff */
[----:B------:R-:W-:Y:S02]  /*15ac0*/  IMAD.IADD R15, R90, 0x1, R73 ;  /* 0x000000015a0f7824 */ /* 0x000fe400078e0249 */
[----:B------:R-:W-:-:S04]  /*15ad0*/  IMAD.WIDE.U32 R70, R93, R96, R70 ;  /* 0x000000605d467225 */ /* 0x000fc800078e0046 */
[----:B------:R-:W-:Y:S01]  /*15ae0*/  IMAD.WIDE.U32 R74, R92, R98, R74 ;  /* 0x000000625c4a7225 */ /* 0x000fe200078e004a */
[----:B------:R-:W-:-:S03]  /*15af0*/  IADD3 R70, P2, PT, R15, R70, RZ ;  /* 0x000000460f467210 */ /* 0x000fc60007f5e0ff */
[----:B------:R-:W-:Y:S02]  /*15b00*/  IMAD.IADD R17, R90, 0x1, R71 ;  /* 0x000000015a117824 */ /* 0x000fe400078e0247 */
[----:B------:R-:W-:-:S03]  /*15b10*/  IMAD.X R71, RZ, RZ, RZ, P2 ;  /* 0x000000ffff477224 */ /* 0x000fc600010e06ff */
        /* <DEDUP_REMOVED lines=13> */
[----:B------:R-:W-:-:S03]  /*15bf0*/  IMAD.WIDE.U32 R16, R93, R93, R16 ;  /* 0x0000005d5d107225 */ /* 0x000fc600078e0010 */
[----:B------:R-:W-:Y:S01]  /*15c00*/  IADD3.X R57, PT, PT, RZ, RZ, RZ, P0, !PT ;  /* 0x000000ffff397210 */ /* 0x000fe200007fe4ff */
[----:B------:R-:W-:Y:S01]  /*15c10*/  IMAD.WIDE.U32 R70, R94, R98, R70 ;  /* 0x000000625e467225 */ /* 0x000fe200078e0046 */
[----:B------:R-:W-:-:S03]  /*15c20*/  IADD3 R17, PT, PT, R90, R17, RZ ;  /* 0x000000115a117210 */ /* 0x000fc60007ffe0ff */
[----:B------:R-:W-:Y:S02]  /*15c30*/  IMAD.IADD R69, R88, 0x1, R71 ;  /* 0x0000000158457824 */ /* 0x000fe400078e0247 */
[----:B------:R-:W-:Y:S02]  /*15c40*/  IMAD.IADD R74, R75, 0x1, R53 ;  /* 0x000000014b4a7824 */ /* 0x000fe400078e0235 */
[----:B------:R-:W-:Y:S01]  /*15c50*/  IMAD.WIDE.U32 R56, R92, R96, R56 ;  /* 0x000000605c387225 */ /* 0x000fe200078e0038 */
[----:B------:R-:W-:-:S03]  /*15c60*/  IADD3 R68, P0, PT, R69, R16, RZ ;  /* 0x0000001045447210 */ /* 0x000fc60007f1e0ff */
[----:B------:R-:W-:Y:S01]  /*15c70*/  IMAD.MOV.U32 R75, RZ, RZ, RZ ;  /* 0x000000ffff4b7224 */ /* 0x000fe200078e00ff */
[----:B------:R-:W-:Y:S01]  /*15c80*/  IADD3 R56, P2, PT, R17, R56, RZ ;  /* 0x0000003811387210 */ /* 0x000fe20007f5e0ff */
[----:B------:R-:W-:Y:S01]  /*15c90*/  IMAD.IADD R15, R87, 0x1, R57 ;  /* 0x00000001570f7824 */ /* 0x000fe200078e0239 */
[----:B------:R-:W-:Y:S01]  /*15ca0*/  IADD3.X R69, PT, PT, RZ, RZ, RZ, P0, !PT ;  /* 0x000000ffff457210 */ /* 0x000fe200007fe4ff */
[----:B------:R-:W-:-:S04]  /*15cb0*/  IMAD.WIDE.U32 R74, R86, R98, R74 ;  /* 0x00000062564a7225 */ /* 0x000fc800078e004a */
[----:B------:R-:W-:Y:S01]  /*15cc0*/  IMAD.X R57, RZ, RZ, RZ, P2 ;  /* 0x000000ffff397224 */ /* 0x000fe200010e06ff */
[----:B------:R-:W-:Y:S01]  /*15cd0*/  IADD3 R16, P0, PT, R15, R74, RZ ;  /* 0x0000004a0f107210 */ /* 0x000fe20007f1e0ff */
[----:B------:R-:W-:Y:S02]  /*15ce0*/  HFMA2 R74, -RZ, RZ, 0, 0 ;  /* 0x00000000ff4a7431 */ /* 0x000fe400000001ff */
[----:B------:R-:W-:-:S04]  /*15cf0*/  IMAD.WIDE.U32 R68, R94, R96, R68 ;  /* 0x000000605e447225 */ /* 0x000fc800078e0044 */
[----:B------:R-:W-:-:S04]  /*15d00*/  IMAD.WIDE.U32 R56, R93, R94, R56 ;  /* 0x0000005e5d387225 */ /* 0x000fc800078e0038 */
[C---:B------:R-:W-:Y:S01]  /*15d10*/  IMAD.IADD R15, R88.reuse, 0x1, R69 ;  /* 0x00000001580f7824 */ /* 0x040fe200078e0245 */
[----:B------:R-:W-:Y:S01]  /*15d20*/  IADD3 R54, PT, PT, R75, R74, RZ ;  /* 0x0000004a4b367210 */ /* 0x000fe20007ffe0ff */
[----:B------:R-:W-:Y:S01]  /*15d30*/  IMAD.X R17, RZ, RZ, RZ, P0 ;  /* 0x000000ffff117224 */ /* 0x000fe200000e06ff */
[----:B------:R-:W-:Y:S01]  /*15d40*/  MOV R75, RZ ;  /* 0x000000ff004b7202 */ /* 0x000fe20000000f00 */
[----:B------:R-:W-:Y:S01]  /*15d50*/  IMAD.IADD R19, R88, 0x1, R57 ;  /* 0x0000000158137824 */ /* 0x000fe200078e0239 */
[----:B------:R-:W-:Y:S01]  /*15d60*/  IADD3 R56, P0, PT, R15, R56, RZ ;  /* 0x000000380f387210 */ /* 0x000fe20007f1e0ff */
[----:B------:R-:W-:-:S04]  /*15d70*/  IMAD.WIDE.U32 R16, R91, R96, R16 ;  /* 0x000000605b107225 */ /* 0x000fc800078e0010 */
[----:B------:R-:W-:Y:S01]  /*15d80*/  IMAD.MOV.U32 R69, RZ, RZ, RZ ;  /* 0x000000ffff457224 */ /* 0x000fe200078e00ff */
[----:B------:R-:W-:Y:S01]  /*15d90*/  IADD3 R18, P2, PT, R19, R16, RZ ;  /* 0x0000001013127210 */ /* 0x000fe20007f5e0ff */
[----:B------:R-:W-:Y:S02]  /*15da0*/  IMAD.IADD R17, R53, 0x1, R17 ;  /* 0x0000000135117824 */ /* 0x000fe400078e0211 */
[----:B------:R-:W-:Y:S01]  /*15db0*/  IMAD.WIDE.U32 R54, R98, R85, R54 ;  /* 0x0000005562367225 */ /* 0x000fe200078e0036 */
[----:B------:R-:W-:-:S03]  /*15dc0*/  IADD3.X R19, PT, PT, RZ, RZ, RZ, P2, !PT ;  /* 0x000000ffff137210 */ /* 0x000fc600017fe4ff */
        /* <DEDUP_REMOVED lines=10> */
[----:B------:R-:W-:Y:S02]  /*15e70*/  IADD3.X R65, PT, PT, RZ, RZ, RZ, P2, !PT ;  /* 0x000000ffff417210 */ /* 0x000fe400017fe4ff */
[----:B------:R-:W-:Y:S01]  /*15e80*/  IADD3 R56, P0, PT, R57, R18, RZ ;  /* 0x0000001239387210 */ /* 0x000fe20007f1e0ff */
[----:B------:R-:W-:Y:S02]  /*15e90*/  IMAD.IADD R19, R87, 0x1, R19 ;  /* 0x0000000157137824 */ /* 0x000fe400078e0213 */
[----:B------:R-:W-:Y:S02]  /*15ea0*/  IMAD.IADD R55, R55, 0x1, R75 ;  /* 0x0000000137377824 */ /* 0x000fe400078e024b */
[----:B------:R-:W-:Y:S01]  /*15eb0*/  IMAD.IADD R54, R74, 0x1, R17 ;  /* 0x000000014a367824 */ /* 0x000fe200078e0211 */
[----:B------:R-:W-:Y:S01]  /*15ec0*/  IADD3 R16, P2, PT, R19, R16, RZ ;  /* 0x0000001013107210 */ /* 0x000fe20007f5e0ff */
[----:B------:R-:W-:-:S03]  /*15ed0*/  IMAD.WIDE.U32 R64, R92, R96, R64 ;  /* 0x000000605c407225 */ /* 0x000fc600078e0040 */
[----:B------:R-:W-:Y:S01]  /*15ee0*/  IADD3.X R17, PT, PT, RZ, RZ, RZ, P2, !PT ;  /* 0x000000ffff117210 */ /* 0x000fe200017fe4ff */
[----:B------:R-:W-:Y:S01]  /*15ef0*/  IMAD.X R57, RZ, RZ, RZ, P0 ;  /* 0x000000ffff397224 */ /* 0x000fe200000e06ff */
[----:B------:R-:W-:Y:S01]  /*15f00*/  IADD3 R54, P0, PT, R54, R55, RZ ;  /* 0x0000003736367210 */ /* 0x000fe20007f1e0ff */
[----:B------:R-:W-:Y:S02]  /*15f10*/  IMAD.IADD R15, R87, 0x1, R65 ;  /* 0x00000001570f7824 */ /* 0x000fe400078e0241 */
[----:B------:R-:W-:Y:S02]  /*15f20*/  HFMA2 R65, -RZ, RZ, 0, 0 ;  /* 0x00000000ff417431 */ /* 0x000fe400000001ff */
[----:B------:R-:W-:-:S04]  /*15f30*/  IMAD.WIDE.U32 R56, R94, R94, R56 ;  /* 0x0000005e5e387225 */ /* 0x000fc800078e0038 */
        /* <DEDUP_REMOVED lines=16> */
[C---:B------:R-:W-:Y:S01]  /*16040*/  IMAD.IADD R57, R87.reuse, 0x1, R57 ;  /* 0x0000000157397824 */ /* 0x040fe200078e0239 */
        /* <DEDUP_REMOVED lines=21> */
[----:B------:R-:W-:Y:S01]  /*161a0*/  IMAD.IADD R17, R53, 0x1, R17 ;  /* 0x0000000135117824 */ /* 0x000fe200078e0211 */
[----:B------:R-:W-:Y:S01]  /*161b0*/  IADD3 R59, PT, PT, R75, R55, RZ ;  /* 0x000000374b3b7210 */ /* 0x000fe20007ffe0ff */
        /* <DEDUP_REMOVED lines=26> */
[----:B------:R-:W-:Y:S02]  /*16360*/  IMAD.MOV.U32 R57, RZ, RZ, RZ ;  /* 0x000000ffff397224 */ /* 0x000fe400078e00ff */
[----:B------:R-:W-:Y:S01]  /*16370*/  IMAD.WIDE.U32 R58, R94, R85, R58 ;  /* 0x000000555e3a7225 */ /* 0x000fe200078e003a */
[----:B------:R-:W-:-:S03]  /*16380*/  IADD3 R18, P2, PT, R19, R16, RZ ;  /* 0x0000001013127210 */ /* 0x000fc60007f5e0ff */
[----:B------:R-:W-:Y:S01]  /*16390*/  IMAD.X R55, RZ, RZ, RZ, P0 ;  /* 0x000000ffff377224 */ /* 0x000fe200000e06ff */
[----:B------:R-:W-:Y:S01]  /*163a0*/  IADD3 R16, P0, PT, R17, R58, RZ ;  /* 0x0000003a11107210 */ /* 0x000fe20007f1e0ff */
[----:B------:R-:W-:Y:S01]  /*163b0*/  IMAD.WIDE.U32 R56, R98, R85, R56 ;  /* 0x0000005562387225 */ /* 0x000fe200078e0038 */
[----:B------:R-:W-:Y:S02]  /*163c0*/  IADD3.X R19, PT, PT, RZ, RZ, RZ, P2, !PT ;  /* 0x000000ffff137210 */ /* 0x000fe400017fe4ff */
[----:B------:R-:W-:Y:S01]  /*163d0*/  IADD3 R59, PT, PT, R75, R59, RZ ;  /* 0x0000003b4b3b7210 */ /* 0x000fe20007ffe0ff */
        /* <DEDUP_REMOVED lines=9> */
[----:B------:R-:W-:Y:S02]  /*16470*/  IMAD.X R55, RZ, RZ, RZ, P0 ;  /* 0x000000ffff377224 */ /* 0x000fe400000e06ff */
[----:B------:R-:W-:Y:S01]  /*16480*/  IMAD.X R19, RZ, RZ, RZ, P2 ;  /* 0x000000ffff137224 */ /* 0x000fe200010e06ff */
[----:B------:R-:W-:Y:S01]  /*16490*/  IADD3 R16, P0, PT, R15, R16, RZ ;  /* 0x000000100f107210 */ /* 0x000fe20007f1e0ff */
[----:B------:R-:W-:Y:S02]  /*164a0*/  IMAD.IADD R66, R74, 0x1, R17 ;  /* 0x000000014a427824 */ /* 0x000fe400078e0211 */
[----:B------:R-:W-:Y:S01]  /*164b0*/  IMAD.WIDE.U32 R54, R96, R85, R54 ;  /* 0x0000005560367225 */ /* 0x000fe200078e0036 */
[----:B------:R-:W-:Y:S02]  /*164c0*/  IADD3.X R17, PT, PT, RZ, RZ, RZ, P0, !PT ;  /* 0x000000ffff117210 */ /* 0x000fe400007fe4ff */
[----:B------:R-:W-:Y:S01]  /*164d0*/  IADD3 R66, P0, PT, R66, R59, RZ ;  /* 0x0000003b42427210 */ /* 0x000fe20007f1e0ff */
[----:B------:R-:W-:-:S03]  /*164e0*/  IMAD.WIDE.U32 R18, R94, R86, R18 ;  /* 0x000000565e127225 */ /* 0x000fc600078e0012 */
[----:B------:R-:W-:Y:S01]  /*164f0*/  IADD3.X R67, PT, PT, RZ, RZ, RZ, P0, !PT ;  /* 0x000000ffff437210 */ /* 0x000fe200007fe4ff */
[----:B------:R-:W-:Y:S02]  /*16500*/  IMAD.IADD R15, R75, 0x1, R55 ;  /* 0x000000014b0f7824 */ /* 0x000fe400078e0237 */
[----:B------:R-:W-:-:S03]  /*16510*/  IMAD.WIDE.U32 R16, R91, R91, R16 ;  /* 0x0000005b5b107225 */ /* 0x000fc600078e0010 */
[----:B------:R-:W-:Y:S01]  /*16520*/  IADD3 R18, P2, PT, R15, R18, RZ ;  /* 0x000000120f127210 */ /* 0x000fe20007f5e0ff */
[----:B------:R-:W-:Y:S02]  /*16530*/  IMAD.IADD R59, R74, 0x1, R19 ;  /* 0x000000014a3b7824 */ /* 0x000fe400078e0213 */
[----:B------:R-:W-:Y:S02]  /*16540*/  HFMA2 R15, -RZ, RZ, 0, 0 ;  /* 0x00000000ff0f7431 */ /* 0x000fe400000001ff */
[----:B------:R-:W-:Y:S02]  /*16550*/  IMAD.IADD R17, R53, 0x1, R17 ;  /* 0x0000000135117824 */ /* 0x000fe400078e0211 */
[----:B------:R-:W-:Y:S01]  /*16560*/  IMAD.WIDE.U32 R66, R92, R85, R66 ;  /* 0x000000555c427225 */ /* 0x000fe200078e0042 */
[----:B------:R-:W-:-:S03]  /*16570*/  IADD3 R58, P0, PT, R59, R16, RZ ;  /* 0x000000103b3a7210 */ /* 0x000fc60007f1e0ff */
[----:B------:R-:W-:Y:S02]  /*16580*/  IMAD.X R19, RZ, RZ, RZ, P2 ;  /* 0x000000ffff137224 */ /* 0x000fe400010e06ff */
[----:B------:R-:W-:Y:S01]  /*16590*/  IMAD.X R59, RZ, RZ, RZ, P0 ;  /* 0x000000ffff3b7224 */ /* 0x000fe200000e06ff */
[----:B------:R-:W-:Y:S01]  /*165a0*/  IADD3 R62, P0, PT, R17, R66, RZ ;  /* 0x00000042113e7210 */ /* 0x000fe20007f1e0ff */
[----:B------:R-:W-:-:S04]  /*165b0*/  IMAD.WIDE.U32 R18, R93, R85, R18 ;  /* 0x000000555d127225 */ /* 0x000fc800078e0012 */
[----:B------:R-:W-:Y:S01]  /*165c0*/  IMAD.WIDE.U32 R58, R92, R86, R58 ;  /* 0x000000565c3a7225 */ /* 0x000fe200078e003a */
[----:B------:R-:W-:-:S03]  /*165d0*/  IADD3 R17, PT, PT, R75, R19, RZ ;  /* 0x000000134b117210 */ /* 0x000fc60007ffe0ff */
[----:B------:R-:W-:Y:S01]  /*165e0*/  IMAD.X R63, RZ, RZ, RZ, P0 ;  /* 0x000000ffff3f7224 */ /* 0x000fe200000e06ff */
[----:B------:R-:W-:Y:S01]  /*165f0*/  IADD3 R58, P0, PT, R17, R58, RZ ;  /* 0x0000003a113a7210 */ /* 0x000fe20007f1e0ff */
[----:B------:R-:W-:Y:S01]  /*16600*/  IMAD.WIDE.U32 R14, R54, 0x3d1, R14 ;  /* 0x000003d1360e7825 */ /* 0x000fe200078e000e */
[----:B------:R-:W-:-:S03]  /*16610*/  MOV R17, RZ ;  /* 0x000000ff00117202 */ /* 0x000fc60000000f00 */
[----:B------:R-:W-:-:S04]  /*16620*/  IMAD.WIDE.U32 R62, R91, R86, R62 ;  /* 0x000000565b3e7225 */ /* 0x000fc800078e003e */
[C---:B------:R-:W-:Y:S02]  /*16630*/  IMAD.IADD R59, R74.reuse, 0x1, R59 ;  /* 0x000000014a3b7824 */ /* 0x040fe400078e023b */
[----:B------:R-:W-:Y:S02]  /*16640*/  VIADD R16, R15, UR4 ;  /* 0x000000040f107c36 */ /* 0x000fe40008000000 */
[----:B------:R-:W-:Y:S01]  /*16650*/  IMAD.IADD R67, R75, 0x1, R67 ;  /* 0x000000014b437824 */ /* 0x000fe200078e0243 */
[----:B------:R-:W-:Y:S01]  /*16660*/  IADD3 R62, P2, PT, R59, R62, RZ ;  /* 0x0000003e3b3e7210 */ /* 0x000fe20007f5e0ff */
[----:B------:R-:W-:Y:S01]  /*16670*/  IMAD.IADD R66, R74, 0x1, R63 ;  /* 0x000000014a427824 */ /* 0x000fe200078e023f */
[----:B------:R-:W-:Y:S01]  /*16680*/  IADD3.X R59, PT, PT, RZ, RZ, RZ, P0, !PT ;  /* 0x000000ffff3b7210 */ /* 0x000fe200007fe4ff */
[----:B------:R-:W-:-:S03]  /*16690*/  IMAD.WIDE.U32 R16, R18, 0x3d1, R16 ;  /* 0x000003d112107825 */ /* 0x000fc600078e0010 */
[----:B------:R-:W-:Y:S01]  /*166a0*/  IADD3 R66, P0, PT, R66, R67, RZ ;  /* 0x0000004342427210 */ /* 0x000fe20007f1e0ff */
[----:B------:R-:W-:Y:S01]  /*166b0*/  IMAD.X R63, RZ, RZ, RZ, P2 ;  /* 0x000000ffff3f7224 */ /* 0x000fe200010e06ff */
[----:B------:R-:W-:Y:S01]  /*166c0*/  IADD3 R15, P3, PT, R102, R16, RZ ;  /* 0x00000010660f7210 */ /* 0x000fe20007f7e0ff */
[----:B------:R-:W-:-:S03]  /*166d0*/  IMAD.WIDE.U32 R58, R94, R85, R58 ;  /* 0x000000555e3a7225 */ /* 0x000fc600078e003a */
[----:B------:R-:W-:Y:S01]  /*166e0*/  IADD3.X R16, PT, PT, R17, UR4, RZ, P3, !PT ;  /* 0x0000000411107c10 */ /* 0x000fe20009ffe4ff */
[----:B------:R-:W-:Y:S01]  /*166f0*/  IMAD.X R67, RZ, RZ, RZ, P0 ;  /* 0x000000ffff437224 */ /* 0x000fe200000e06ff */
[----:B------:R-:W-:Y:S01]  /*16700*/  IADD3 R17, PT, PT, R75, R59, RZ ;  /* 0x0000003b4b117210 */ /* 0x000fe20007ffe0ff */
[----:B------:R-:W-:-:S04]  /*16710*/  IMAD.WIDE.U32 R62, R91, R86, R62 ;  /* 0x000000565b3e7225 */ /* 0x000fc800078e003e */
[----:B------:R-:W-:Y:S01]  /*16720*/  IMAD.WIDE.U32 R66, R91, R85, R66 ;  /* 0x000000555b427225 */ /* 0x000fe200078e0042 */
[----:B------:R-:W-:-:S03]  /*16730*/  IADD3 R62, P2, PT, R17, R62, RZ ;  /* 0x0000003e113e7210 */ /* 0x000fc60007f5e0ff */
[----:B------:R-:W-:Y:S02]  /*16740*/  HFMA2 R17, -RZ, RZ, 0, 0 ;  /* 0x00000000ff117431 */ /* 0x000fe400000001ff */
[----:B------:R-:W-:Y:S01]  /*16750*/  IMAD.IADD R103, R74, 0x1, R63 ;  /* 0x000000014a677824 */ /* 0x000fe200078e023f */
[----:B------:R-:W-:Y:S01]  /*16760*/  IADD3 R67, PT, PT, R75, R67, RZ ;  /* 0x000000434b437210 */ /* 0x000fe20007ffe0ff */
[----:B------:R-:W-:-:S03]  /*16770*/  IMAD.X R63, RZ, RZ, RZ, P2 ;  /* 0x000000ffff3f7224 */ /* 0x000fc600010e06ff */
[----:B------:R-:W-:Y:S01]  /*16780*/  IADD3 R102, P0, PT, R103, R66, RZ ;  /* 0x0000004267667210 */ /* 0x000fe20007f1e0ff */
[----:B------:R-:W-:-:S04]  /*16790*/  IMAD.WIDE.U32 R62, R92, R85, R62 ;  /* 0x000000555c3e7225 */ /* 0x000fc800078e003e */
[----:B------:R-:W-:Y:S02]  /*167a0*/  IMAD.X R103, RZ, RZ, RZ, P0 ;  /* 0x000000ffff677224 */ /* 0x000fe400000e06ff */
[----:B------:R-:W-:-:S04]  /*167b0*/  IMAD.WIDE.U32 R16, R58, 0x3d1, R16 ;  /* 0x000003d13a107825 */ /* 0x000fc800078e0010 */
[----:B------:R-:W-:Y:S01]  /*167c0*/  IMAD.WIDE.U32 R102, R86, R86, R102 ;  /* 0x0000005656667225 */ /* 0x000fe200078e0066 */
[----:B------:R-:W-:-:S03]  /*167d0*/  IADD3 R19, P0, PT, R72, R16, RZ ;  /* 0x0000001048137210 */ /* 0x000fc60007f1e0ff */
[----:B------:R-:W-:Y:S01]  /*167e0*/  IMAD.IADD R55, R75, 0x1, R63 ;  /* 0x000000014b377824 */ /* 0x000fe200078e023f */
[----:B------:R-:W-:Y:S01]  /*167f0*/  IADD3.X R16, PT, PT, R17, UR4, RZ, P0, !PT ;  /* 0x0000000411107c10 */ /* 0x000fe200087fe4ff */
[----:B------:R-:W-:Y:S02]  /*16800*/  IMAD.IADD R72, R74, 0x1, R103 ;  /* 0x000000014a487824 */ /* 0x000fe400078e0267 */
[----:B------:R-:W-:Y:S01]  /*16810*/  IMAD.MOV.U32 R17, RZ, RZ, RZ ;  /* 0x000000ffff117224 */ /* 0x000fe200078e00ff */
[----:B------:R-:W-:Y:S02]  /*16820*/  IADD3 R66, P2, PT, R55, R102, RZ ;  /* 0x0000006637427210 */ /* 0x000fe40007f5e0ff */
[----:B------:R-:W-:Y:S01]  /*16830*/  IADD3 R72, P0, PT, R72, R67, RZ ;  /* 0x0000004348487210 */ /* 0x000fe20007f1e0ff */
[----:B------:R-:W-:Y:S01]  /*16840*/  IMAD.WIDE.U32 R16, R62, 0x3d1, R16 ;  /* 0x000003d13e107825 */ /* 0x000fe200078e0010 */
[----:B------:R-:W-:-:S03]  /*16850*/  IADD3.X R67, PT, PT, RZ, RZ, RZ, P2, !PT ;  /* 0x000000ffff437210 */ /* 0x000fc600017fe4ff */
[----:B------:R-:W-:Y:S01]  /*16860*/  IMAD.X R73, RZ, RZ, RZ, P0 ;  /* 0x000000ffff497224 */ /* 0x000fe200000e06ff */
[----:B------:R-:W-:Y:S01]  /*16870*/  IADD3 R71, P2, PT, R70, R16, RZ ;  /* 0x0000001046477210 */ /* 0x000fe20007f5e0ff */
[-C--:B------:R-:W-:Y:S01]  /*16880*/  IMAD.WIDE.U32 R66, R91, R85.reuse, R66 ;  /* 0x000000555b427225 */ /* 0x080fe200078e0042 */
[----:B------:R-:W-:Y:S02]  /*16890*/  IADD3 R70, P0, PT, R15, R54, RZ ;  /* 0x000000360f467210 */ /* 0x000fe40007f1e0ff */
[----:B------:R-:W-:Y:S01]  /*168a0*/  IADD3.X R16, PT, PT, R17, UR4, RZ, P2, !PT ;  /* 0x0000000411107c10 */ /* 0x000fe200097fe4ff */
[----:B------:R-:W-:Y:S01]  /*168b0*/  IMAD.WIDE.U32 R72, R86, R85, R72 ;  /* 0x0000005556487225 */ /* 0x000fe200078e0048 */
[----:B------:R-:W-:-:S03]  /*168c0*/  IADD3.X R15, PT, PT, RZ, RZ, RZ, P0, !PT ;  /* 0x000000ffff0f7210 */ /* 0x000fc600007fe4ff */
[----:B------:R-:W-:Y:S02]  /*168d0*/  IMAD.IADD R55, R75, 0x1, R67 ;  /* 0x000000014b377824 */ /* 0x000fe400078e0243 */
[----:B------:R-:W-:-:S03]  /*168e0*/  IMAD.MOV.U32 R17, RZ, RZ, RZ ;  /* 0x000000ffff117224 */ /* 0x000fc600078e00ff */
[----:B------:R-:W-:Y:S01]  /*168f0*/  IADD3 R54, P0, PT, R55, R72, RZ ;  /* 0x0000004837367210 */ /* 0x000fe20007f1e0ff */
[----:B------:R-:W-:Y:S01]  /*16900*/  IMAD.WIDE.U32 R16, R66, 0x3d1, R16 ;  /* 0x000003d142107825 */ /* 0x000fe200078e0010 */
[----:B------:R-:W-:Y:S02]  /*16910*/  IADD3 R72, P2, P3, R19, R18, R15 ;  /* 0x0000001213487210 */ /* 0x000fe40007b5e00f */
[----:B------:R-:W-:Y:S01]  /*16920*/  IADD3 R19, PT, PT, R75, R73, RZ ;  /* 0x000000494b137210 */ /* 0x000fe20007ffe0ff */
[----:B------:R-:W-:Y:S01]  /*16930*/  IMAD.X R55, RZ, RZ, RZ, P0 ;  /* 0x000000ffff377224 */ /* 0x000fe200000e06ff */
[----:B------:R-:W-:Y:S02]  /*16940*/  IADD3 R68, P0, PT, R68, R16, RZ ;  /* 0x0000001044447210 */ /* 0x000fe40007f1e0ff */
[----:B------:R-:W-:Y:S01]  /*16950*/  IADD3.X R59, PT, PT, RZ, RZ, RZ, P2, P3 ;  /* 0x000000ffff3b7210 */ /* 0x000fe200017e64ff */
[----:B------:R-:W-:Y:S01]  /*16960*/  IMAD.WIDE.U32 R54, R86, R85, R54 ;  /* 0x0000005556367225 */ /* 0x000fe200078e0036 */
[----:B------:R-:W-:-:S02]  /*16970*/  IADD3.X R16, PT, PT, R17, UR4, RZ, P0, !PT ;  /* 0x0000000411107c10 */ /* 0x000fc400087fe4ff */
[----:B------:R-:W-:Y:S01]  /*16980*/  IADD3 R59, P2, P3, R71, R58, R59 ;  /* 0x0000003a473b7210 */ /* 0x000fe20007b5e03b */
[----:B------:R-:W-:Y:S02]  /*16990*/  IMAD.IADD R18, R75, 0x1, R55 ;  /* 0x000000014b127824 */ /* 0x000fe400078e0237 */
[----:B------:R-:W-:Y:S01]  /*169a0*/  IMAD.MOV.U32 R17, RZ, RZ, RZ ;  /* 0x000000ffff117224 */ /* 0x000fe200078e00ff */
[----:B------:R-:W-:Y:S02]  /*169b0*/  IADD3.X R15, PT, PT, RZ, RZ, RZ, P2, P3 ;  /* 0x000000ffff0f7210 */ /* 0x000fe400017e64ff */
        /* <DEDUP_REMOVED lines=46> */
.L_x_57:
[----:B------:R-:W-:Y:S05]  /*16ca0*/  BSYNC.RECONVERGENT B1 ;  /* 0x0000000000017941 */ /* 0x000fea0003800200 */
.L_x_56:
[----:B------:R-:W-:Y:S01]  /*16cb0*/  IADD3 R19, P0, PT, -R52, R19, RZ ;  /* 0x0000001334137210 */ /* 0x000fe20007f1e1ff */
[----:B------:R-:W-:Y:S01]  /*16cc0*/  UMOV UR4, URZ ;  /* 0x000000ff00047c82 */ /* 0x000fe20008000000 */
[----:B------:R-:W-:Y:S01]  /*16cd0*/  IMAD.MOV.U32 R55, RZ, RZ, RZ ;  /* 0x000000ffff377224 */ /* 0x000fe200078e00ff */
[----:B------:R-:W-:Y:S01]  /*16ce0*/  UMOV UR5, URZ ;  /* 0x000000ff00057c82 */ /* 0x000fe20008000000 */
[----:B------:R-:W-:Y:S01]  /*16cf0*/  UMOV UR24, URZ ;  /* 0x000000ff00187c82 */ /* 0x000fe20008000000 */
[----:B------:R-:W-:Y:S01]  /*16d00*/  IMAD.X R15, RZ, RZ, -0x1, P0 ;  /* 0xffffffffff0f7424 */ /* 0x000fe200000e06ff */
[C---:B------:R-:W-:Y:S01]  /*16d10*/  IADD3 R19, P0, PT, -R108.reuse, R19, RZ ;  /* 0x000000136c137210 */ /* 0x040fe20007f1e1ff */
[----:B------:R-:W-:Y:S01]  /*16d20*/  UMOV UR25, URZ ;  /* 0x000000ff00197c82 */ /* 0x000fe20008000000 */
[----:B------:R-:W-:Y:S02]  /*16d30*/  BSSY.RECONVERGENT B1, `(.L_x_58) ;  /* 0x000019b000017945 */ /* 0x000fe40003800200 */
[----:B------:R-:W-:-:S02]  /*16d40*/  IADD3 R19, P3, PT, -R108, R19, RZ ;  /* 0x000000136c137210 */ /* 0x000fc40007f7e1ff */
[----:B------:R-:W-:Y:S02]  /*16d50*/  SHF.R.U32.HI R15, RZ, 0x1f, R15 ;  /* 0x0000001fff0f7819 */ /* 0x000fe4000001160f */
[----:B------:R-:W-:Y:S01]  /*16d60*/  IADD3.X R14, PT, PT, RZ, -0x1, RZ, P0, !PT ;  /* 0xffffffffff0e7810 */ /* 0x000fe200007fe4ff */
[----:B------:R-:W-:Y:S01]  /*16d70*/  IMAD.X R18, RZ, RZ, -0x1, P3 ;  /* 0xffffffffff127424 */ /* 0x000fe200018e06ff */
[----:B------:R-:W-:Y:S02]  /*16d80*/  IADD3 R70, P0, P2, R70, -R15, -R51 ;  /* 0x8000000f46467210 */ /* 0x000fe40007a1e833 */
[----:B------:R-:W-:Y:S02]  /*16d90*/  SHF.R.U32.HI R14, RZ, 0x1f, R14 ;  /* 0x0000001fff0e7819 */ /* 0x000fe4000001160e */
[----:B------:R-:W-:Y:S02]  /*16da0*/  IADD3.X R16, PT, PT, RZ, -0x1, R29, P0, P2 ;  /* 0xffffffffff107810 */ /* 0x000fe400007e441d */
[----:B------:R-:W-:-:S02]  /*16db0*/  IADD3 R14, P0, P2, R70, -R14, -R99 ;  /* 0x8000000e460e7210 */ /* 0x000fc40007a1e863 */
[----:B------:R-:W-:Y:S02]  /*16dc0*/  SHF.R.U32.HI R18, RZ, 0x1f, R18 ;  /* 0x0000001fff127819 */ /* 0x000fe40000011612 */
[----:B------:R-:W-:Y:S02]  /*16dd0*/  IADD3 R71, P3, PT, R108, -R19, RZ ;  /* 0x800000136c477210 */ /* 0x000fe40007f7e0ff */
[----:B------:R-:W-:Y:S02]  /*16de0*/  SHF.R.U32.HI R16, RZ, 0x1f, R16 ;  /* 0x0000001fff107819 */ /* 0x000fe40000011610 */
[----:B------:R-:W-:Y:S01]  /*16df0*/  IADD3.X R15, PT, PT, RZ, -0x1, R29, P0, P2 ;  /* 0xffffffffff0f7810 */ /* 0x000fe200007e441d */
[----:B------:R-:W-:Y:S01]  /*16e00*/  IMAD.X R73, RZ, RZ, -0x1, P3 ;  /* 0xffffffffff497424 */ /* 0x000fe200018e06ff */
[----:B------:R-:W-:Y:S01]  /*16e10*/  IADD3 R18, P5, P6, R14, -R18, -R99 ;  /* 0x800000120e127210 */ /* 0x000fe20007ebe863 */
[----:B------:R-:W-:Y:S01]  /*16e20*/  IMAD.WIDE.U32 R68, R71, R98, RZ ;  /* 0x0000006247447225 */ /* 0x000fe200078e00ff */
[----:B------:R-:W-:-:S02]  /*16e30*/  IADD3 R72, P2, P0, R72, -R16, -R45 ;  /* 0x8000001048487210 */ /* 0x000fc4000785e82d */
[----:B------:R-:W-:Y:S02]  /*16e40*/  SHF.R.U32.HI R15, RZ, 0x1f, R15 ;  /* 0x0000001fff0f7819 */ /* 0x000fe4000001160f */
[----:B------:R-:W-:Y:S02]  /*16e50*/  IADD3.X R17, PT, PT, RZ, -0x1, R29, P5, P6 ;  /* 0xffffffffff117810 */ /* 0x000fe40002fec41d */
[----:B------:R-:W-:Y:S02]  /*16e60*/  IADD3 R14, P3, P4, R72, -R15, -R106 ;  /* 0x8000000f480e7210 */ /* 0x000fe40007c7e86a */
[----:B------:R-:W-:Y:S02]  /*16e70*/  SHF.R.U32.HI R73, RZ, 0x1f, R73 ;  /* 0x0000001fff497819 */ /* 0x000fe40000011649 */
[----:B------:R-:W-:Y:S02]  /*16e80*/  SHF.R.U32.HI R17, RZ, 0x1f, R17 ;  /* 0x0000001fff117819 */ /* 0x000fe40000011611 */
[----:B------:R-:W-:-:S02]  /*16e90*/  IADD3 R54, PT, PT, R69, UR4, RZ ;  /* 0x0000000445367c10 */ /* 0x000fc4000fffe0ff */
[----:B------:R-:W-:Y:S02]  /*16ea0*/  IADD3.X R15, PT, PT, RZ, -0x1, R29, P2, P0 ;  /* 0xffffffffff0f7810 */ /* 0x000fe400017e041d */
[----:B------:R-:W-:Y:S01]  /*16eb0*/  IADD3 R73, P5, P6, R99, -R73, -R18 ;  /* 0x8000004963497210 */ /* 0x000fe20007ebe812 */
[----:B------:R-:W-:Y:S01]  /*16ec0*/  IMAD.WIDE.U32 R54, R96, R71, R54 ;  /* 0x0000004760367225 */ /* 0x000fe200078e0036 */
[----:B------:R-:W-:Y:S02]  /*16ed0*/  IADD3 R17, P0, P2, R14, -R17, -R106 ;  /* 0x800000110e117210 */ /* 0x000fe40007a1e86a */
[----:B------:R-:W-:Y:S01]  /*16ee0*/  SHF.R.U32.HI R14, RZ, 0x1f, R15 ;  /* 0x0000001fff0e7819 */ /* 0x000fe2000001160f */
[----:B------:R-:W-:Y:S01]  /*16ef0*/  IMAD.MOV.U32 R15, RZ, RZ, RZ ;  /* 0x000000ffff0f7224 */ /* 0x000fe200078e00ff */
[--C-:B------:R-:W-:Y:S02]  /*16f00*/  IADD3.X R69, PT, PT, RZ, -0x1, R29.reuse, P5, P6 ;  /* 0xffffffffff457810 */ /* 0x100fe40002fec41d */
[----:B------:R-:W-:-:S02]  /*16f10*/  IADD3.X R56, PT, PT, RZ, -0x1, R29, P3, P4 ;  /* 0xffffffffff387810 */ /* 0x000fc40001fe841d */
[----:B------:R-:W-:Y:S01]  /*16f20*/  IADD3 R59, P6, P3, R59, -R14, -R46 ;  /* 0x8000000e3b3b7210 */ /* 0x000fe20007bde82e */
[----:B------:R-:W-:Y:S02]  /*16f30*/  VIADD R14, R55, UR4 ;  /* 0x00000004370e7c36 */ /* 0x000fe40008000000 */
[----:B------:R-:W-:Y:S01]  /*16f40*/  HFMA2 R55, -RZ, RZ, 0, 0 ;  /* 0x00000000ff377431 */ /* 0x000fe200000001ff */
[----:B------:R-:W-:Y:S01]  /*16f50*/  SHF.R.U32.HI R56, RZ, 0x1f, R56 ;  /* 0x0000001fff387819 */ /* 0x000fe20000011638 */
[----:B------:R-:W-:Y:S01]  /*16f60*/  IMAD.WIDE.U32 R14, R93, R71, R14 ;  /* 0x000000475d0e7225 */ /* 0x000fe200078e000e */
[----:B------:R-:W-:Y:S02]  /*16f70*/  IADD3.X R60, PT, PT, RZ, -0x1, R29, P6, P3 ;  /* 0xffffffffff3c7810 */ /* 0x000fe400037e641d */
[----:B------:R-:W-:Y:S02]  /*16f80*/  SHF.R.U32.HI R69, RZ, 0x1f, R69 ;  /* 0x0000001fff457819 */ /* 0x000fe40000011645 */
[----:B------:R-:W-:Y:S01]  /*16f90*/  IADD3.X R16, PT, PT, RZ, -0x1, R29, P0, P2 ;  /* 0xffffffffff107810 */ /* 0x000fe200007e441d */
[----:B------:R-:W-:Y:S01]  /*16fa0*/  IMAD.WIDE.U32 R54, R98, R73, R54 ;  /* 0x0000004962367225 */ /* 0x000fe200078e0036 */
[----:B------:R-:W-:-:S02]  /*16fb0*/  IADD3 R56, P2, P0, R59, -R56, -R97 ;  /* 0x800000383b387210 */ /* 0x000fc4000785e861 */
[----:B------:R-:W-:Y:S01]  /*16fc0*/  IADD3 R69, P4, P5, R106, -R69, -R17 ;  /* 0x800000456a457210 */ /* 0x000fe20007d9e811 */
[----:B------:R-:W-:Y:S01]  /*16fd0*/  VIADD R65, R55, UR5 ;  /* 0x0000000537417c36 */ /* 0x000fe20008000000 */
[----:B------:R-:W-:Y:S02]  /*16fe0*/  SHF.R.U32.HI R16, RZ, 0x1f, R16 ;  /* 0x0000001fff107819 */ /* 0x000fe40000011610 */
[----:B------:R-:W-:Y:S02]  /*16ff0*/  SHF.R.U32.HI R60, RZ, 0x1f, R60 ;  /* 0x0000001fff3c7819 */ /* 0x000fe4000001163c */
[----:B------:R-:W-:Y:S01]  /*17000*/  IADD3 R64, P3, PT, R65, R14, RZ ;  /* 0x0000000e41407210 */ /* 0x000fe20007f7e0ff */
[----:B------:R-:W-:Y:S01]  /*17010*/  VIADD R14, R15, UR4 ;  /* 0x000000040f0e7c36 */ /* 0x000fe20008000000 */
[----:B------:R-:W-:Y:S01]  /*17020*/  IADD3.X R57, PT, PT, RZ, -0x1, R29, P2, P0 ;  /* 0xffffffffff397810 */ /* 0x000fe200017e041d */
[----:B------:R-:W-:Y:S01]  /*17030*/  IMAD.MOV.U32 R15, RZ, RZ, RZ ;  /* 0x000000ffff0f7224 */ /* 0x000fe200078e00ff */
[----:B------:R-:W-:-:S02]  /*17040*/  IADD3.X R65, PT, PT, RZ, RZ, RZ, P3, !PT ;  /* 0x000000ffff417210 */ /* 0x000fc40001ffe4ff */
[----:B------:R-:W-:Y:S02]  /*17050*/  IADD3.X R55, PT, PT, RZ, -0x1, R29, P4, P5 ;  /* 0xffffffffff377810 */ /* 0x000fe400027ea41d */
[----:B------:R-:W-:Y:S01]  /*17060*/  IADD3 R16, P5, P6, R56, -R16, -R97 ;  /* 0x8000001038107210 */ /* 0x000fe20007ebe861 */
[----:B------:R-:W-:Y:S01]  /*17070*/  IMAD.WIDE.U32 R64, R96, R73, R64 ;  /* 0x0000004960407225 */ /* 0x000fe200078e0040 */
[----:B------:R-:W-:Y:S02]  /*17080*/  IADD3 R60, P0, P2, R58, -R60, -R47 ;  /* 0x8000003c3a3c7210 */ /* 0x000fe40007a1e82f */
[----:B------:R-:W-:Y:S01]  /*17090*/  SHF.R.U32.HI R57, RZ, 0x1f, R57 ;  /* 0x0000001fff397819 */ /* 0x000fe20000011639 */
[----:B------:R-:W-:Y:S01]  /*170a0*/  IMAD.WIDE.U32 R58, R94, R71, R14 ;  /* 0x000000475e3a7225 */ /* 0x000fe200078e000e */
[----:B------:R-:W-:-:S03]  /*170b0*/  IADD3 R61, PT, PT, R65, UR5, RZ ;  /* 0x00000005413d7c10 */ /* 0x000fc6000fffe0ff */
[----:B------:R-:W-:Y:S01]  /*170c0*/  HFMA2 R65, -RZ, RZ, 0, 0 ;  /* 0x00000000ff417431 */ /* 0x000fe200000001ff */
[--C-:B------:R-:W-:Y:S02]  /*170d0*/  IADD3.X R56, PT, PT, RZ, -0x1, R29.reuse, P5, P6 ;  /* 0xffffffffff387810 */ /* 0x100fe40002fec41d */
[----:B------:R-:W-:Y:S02]  /*170e0*/  IADD3.X R63, PT, PT, RZ, -0x1, R29, P0, P2 ;  /* 0xffffffffff3f7810 */ /* 0x000fe400007e441d */
[----:B------:R-:W-:Y:S02]  /*170f0*/  IADD3 R14, P2, P5, R60, -R57, -R104 ;  /* 0x800000393c0e7210 */ /* 0x000fe40007d5e868 */
[----:B------:R-:W-:Y:S01]  /*17100*/  IADD3 R60, P0, PT, R61, R58, RZ ;  /* 0x0000003a3d3c7210 */ /* 0x000fe20007f1e0ff */
[----:B------:R-:W-:Y:S01]  /*17110*/  VIADD R58, R59, UR4 ;  /* 0x000000043b3a7c36 */ /* 0x000fe20008000000 */
[----:B------:R-:W-:Y:S01]  /*17120*/  SHF.R.U32.HI R55, RZ, 0x1f, R55 ;  /* 0x0000001fff377819 */ /* 0x000fe20000011637 */
[----:B------:R-:W-:Y:S01]  /*17130*/  IMAD.WIDE.U32 R64, R98, R69, R64 ;  /* 0x0000004562407225 */ /* 0x000fe200078e0040 */
[----:B------:R-:W-:-:S02]  /*17140*/  SHF.R.U32.HI R15, RZ, 0x1f, R56 ;  /* 0x0000001fff0f7819 */ /* 0x000fc40000011638 */
[----:B------:R-:W-:Y:S01]  /*17150*/  IADD3 R55, P3, P4, R97, -R55, -R16 ;  /* 0x8000003761377210 */ /* 0x000fe20007c7e810 */
[----:B------:R-:W-:Y:S01]  /*17160*/  IMAD.X R61, RZ, RZ, RZ, P0 ;  /* 0x000000ffff3d7224 */ /* 0x000fe200000e06ff */
[----:B------:R-:W-:Y:S01]  /*17170*/  IADD3.X R56, PT, PT, RZ, -0x1, R29, P2, P5 ;  /* 0xffffffffff387810 */ /* 0x000fe200017ea41d */
[----:B------:R-:W-:Y:S01]  /*17180*/  VIADD R57, R65, UR24 ;  /* 0x0000001841397c36 */ /* 0x000fe20008000000 */
[----:B------:R-:W-:Y:S01]  /*17190*/  IADD3 R15, P6, P5, R14, -R15, -R104 ;  /* 0x8000000f0e0f7210 */ /* 0x000fe20007dde868 */
[----:B------:R-:W-:Y:S01]  /*171a0*/  IMAD.WIDE.U32 R60, R93, R73, R60 ;  /* 0x000000495d3c7225 */ /* 0x000fe200078e003c */
[----:B------:R-:W-:Y:S02]  /*171b0*/  IADD3.X R14, PT, PT, RZ, -0x1, R29, P3, P4 ;  /* 0xffffffffff0e7810 */ /* 0x000fe40001fe841d */
[----:B------:R-:W-:Y:S01]  /*171c0*/  SHF.R.U32.HI R63, RZ, 0x1f, R63 ;  /* 0x0000001fff3f7819 */ /* 0x000fe2000001163f */
[----:B------:R-:W-:Y:S01]  /*171d0*/  IMAD.MOV.U32 R59, RZ, RZ, RZ ;  /* 0x000000ffff3b7224 */ /* 0x000fe200078e00ff */
[----:B------:R-:W-:-:S02]  /*171e0*/  IADD3 R61, PT, PT, R61, UR5, RZ ;  /* 0x000000053d3d7c10 */ /* 0x000fc4000fffe0ff */
[----:B------:R-:W-:Y:S01]  /*171f0*/  IADD3 R60, P4, PT, R57, R60, RZ ;  /* 0x0000003c393c7210 */ /* 0x000fe20007f9e0ff */
[----:B------:R-:W-:Y:S01]  /*17200*/  IMAD.WIDE.U32 R58, R92, R71, R58 ;  /* 0x000000475c3a7225 */ /* 0x000fe200078e003a */
[----:B------:R-:W-:Y:S02]  /*17210*/  SHF.R.U32.HI R65, RZ, 0x1f, R14 ;  /* 0x0000001fff417819 */ /* 0x000fe4000001160e */
[----:B------:R-:W-:Y:S02]  /*17220*/  SHF.R.U32.HI R14, RZ, 0x1f, R56 ;  /* 0x0000001fff0e7819 */ /* 0x000fe40000011638 */
[----:B------:R-:W-:Y:S01]  /*17230*/  IADD3 R56, P3, PT, R61, R58, RZ ;  /* 0x0000003a3d387210 */ /* 0x000fe20007f7e0ff */
[----:B------:R-:W-:Y:S01]  /*17240*/  IMAD.X R61, RZ, RZ, RZ, P4 ;  /* 0x000000ffff3d7224 */ /* 0x000fe200020e06ff */
[----:B------:R-:W-:Y:S02]  /*17250*/  IADD3 R63, P0, P2, R67, -R63, -R48 ;  /* 0x8000003f433f7210 */ /* 0x000fe40007a1e830 */
[----:B------:R-:W-:Y:S01]  /*17260*/  IADD3 R58, PT, PT, R59, UR4, RZ ;  /* 0x000000043b3a7c10 */ /* 0x000fe2000fffe0ff */
[----:B------:R-:W-:Y:S01]  /*17270*/  IMAD.X R57, RZ, RZ, RZ, P3 ;  /* 0x000000ffff397224 */ /* 0x000fe200018e06ff */
[----:B------:R-:W-:Y:S01]  /*17280*/  IADD3 R63, P3, P4, R63, -R14, -R13 ;  /* 0x8000000e3f3f7210 */ /* 0x000fe20007c7e80d */
[----:B------:R-:W-:Y:S01]  /*17290*/  IMAD.WIDE.U32 R60, R96, R69, R60 ;  /* 0x00000045603c7225 */ /* 0x000fe200078e003c */
[----:B------:R-:W-:-:S02]  /*172a0*/  IADD3.X R14, PT, PT, RZ, -0x1, R29, P6, P5 ;  /* 0xffffffffff0e7810 */ /* 0x000fc400037ea41d */
[----:B------:R-:W-:Y:S01]  /*172b0*/  IADD3.X R70, PT, PT, RZ, -0x1, R29, P0, P2 ;  /* 0xffffffffff467810 */ /* 0x000fe200007e441d */
[----:B------:R-:W-:Y:S01]  /*172c0*/  IMAD.WIDE.U32 R56, R94, R73, R56 ;  /* 0x000000495e387225 */ /* 0x000fe200078e0038 */
[----:B------:R-:W-:Y:S02]  /*172d0*/  IADD3 R65, P2, P0, R104, -R65, -R15 ;  /* 0x8000004168417210 */ /* 0x000fe4000785e80f */
[----:B------:R-:W-:Y:S01]  /*172e0*/  SHF.R.U32.HI R70, RZ, 0x1f, R70 ;  /* 0x0000001fff467819 */ /* 0x000fe20000011646 */
[----:B------:R-:W-:Y:S01]  /*172f0*/  VIADD R61, R61, UR24 ;  /* 0x000000183d3d7c36 */ /* 0x000fe20008000000 */
[----:B------:R-:W-:Y:S01]  /*17300*/  SHF.R.U32.HI R14, RZ, 0x1f, R14 ;  /* 0x0000001fff0e7819 */ /* 0x000fe2000001160e */
[----:B------:R-:W-:Y:S01]  /*17310*/  IMAD.MOV.U32 R59, RZ, RZ, RZ ;  /* 0x000000ffff3b7224 */ /* 0x000fe200078e00ff */
[----:B------:R-:W-:Y:S02]  /*17320*/  IADD3.X R97, PT, PT, RZ, -0x1, R29, P3, P4 ;  /* 0xffffffffff617810 */ /* 0x000fe40001fe841d */
[----:B------:R-:W-:Y:S01]  /*17330*/  IADD3 R56, P5, PT, R61, R56, RZ ;  /* 0x000000383d387210 */ /* 0x000fe20007fbe0ff */
[----:B------:R-:W-:Y:S01]  /*17340*/  IMAD.WIDE.U32 R66, R91, R71, R58 ;  /* 0x000000475b427225 */ /* 0x000fe200078e003a */
[----:B------:R-:W-:-:S02]  /*17350*/  IADD3 R59, PT, PT, R57, UR5, RZ ;  /* 0x00000005393b7c10 */ /* 0x000fc4000fffe0ff */
[----:B------:R-:W-:Y:S01]  /*17360*/  IADD3 R14, P3, P4, R63, -R14, -R13 ;  /* 0x8000000e3f0e7210 */ /* 0x000fe20007c7e80d */
[----:B------:R-:W-:Y:S01]  /*17370*/  IMAD.MOV.U32 R61, RZ, RZ, RZ ;  /* 0x000000ffff3d7224 */ /* 0x000fe200078e00ff */
[----:B------:R-:W-:Y:S01]  /*17380*/  IADD3 R58, P6, PT, R59, R66, RZ ;  /* 0x000000423b3a7210 */ /* 0x000fe20007fde0ff */
[----:B------:R-:W-:Y:S01]  /*17390*/  IMAD.X R57, RZ, RZ, RZ, P5 ;  /* 0x000000ffff397224 */ /* 0x000fe200028e06ff */
[----:B------:R-:W-:Y:S01]  /*173a0*/  IADD3 R66, PT, PT, R67, UR4, RZ ;  /* 0x0000000443427c10 */ /* 0x000fe2000fffe0ff */
[----:B------:R-:W-:Y:S01]  /*173b0*/  IMAD.WIDE.U32 R60, R98, R55, R60 ;  /* 0x00000037623c7225 */ /* 0x000fe200078e003c */
[----:B------:R-:W-:-:S03]  /*173c0*/  SHF.R.U32.HI R97, RZ, 0x1f, R97 ;  /* 0x0000001fff617819 */ /* 0x000fc60000011661 */
[----:B------:R-:W-:Y:S01]  /*173d0*/  IMAD.X R59, RZ, RZ, RZ, P6 ;  /* 0x000000ffff3b7224 */ /* 0x000fe200030e06ff */
[----:B------:R-:W-:Y:S01]  /*173e0*/  IADD3 R70, P5, P6, R62, -R70, -R49 ;  /* 0x800000463e467210 */ /* 0x000fe20007ebe831 */
[----:B------:R-:W-:Y:S01]  /*173f0*/  IMAD.WIDE.U32 R56, R93, R69, R56 ;  /* 0x000000455d387225 */ /* 0x000fe200078e0038 */
[--C-:B------:R-:W-:Y:S02]  /*17400*/  IADD3.X R62, PT, PT, RZ, -0x1, R29.reuse, P2, P0 ;  /* 0xffffffffff3e7810 */ /* 0x100fe400017e041d */
[----:B------:R-:W-:Y:S01]  /*17410*/  IADD3.X R72, PT, PT, RZ, -0x1, R29, P5, P6 ;  /* 0xffffffffff487810 */ /* 0x000fe20002fec41d */
[----:B------:R-:W-:Y:S01]  /*17420*/  VIADD R61, R61, UR25 ;  /* 0x000000193d3d7c36 */ /* 0x000fe20008000000 */
[----:B------:R-:W-:Y:S01]  /*17430*/  IADD3 R57, PT, PT, R57, UR24, RZ ;  /* 0x0000001839397c10 */ /* 0x000fe2000fffe0ff */
[----:B------:R-:W-:Y:S01]  /*17440*/  IMAD.WIDE.U32 R58, R92, R73, R58 ;  /* 0x000000495c3a7225 */ /* 0x000fe200078e003a */
[----:B------:R-:W-:Y:S02]  /*17450*/  SHF.R.U32.HI R72, RZ, 0x1f, R72 ;  /* 0x0000001fff487819 */ /* 0x000fe40000011648 */
[----:B------:R-:W-:Y:S01]  /*17460*/  IADD3 R56, P2, PT, R61, R56, RZ ;  /* 0x000000383d387210 */ /* 0x000fe20007f5e0ff */
[----:B------:R-:W-:Y:S01]  /*17470*/  IMAD.MOV.U32 R67, RZ, RZ, RZ ;  /* 0x000000ffff437224 */ /* 0x000fe200078e00ff */
[----:B------:R-:W-:Y:S01]  /*17480*/  IADD3 R58, P0, PT, R57, R58, RZ ;  /* 0x0000003a393a7210 */ /* 0x000fe20007f1e0ff */
[----:B------:R-:W-:Y:S01]  /*17490*/  VIADD R59, R59, UR5 ;  /* 0x000000053b3b7c36 */ /* 0x000fe20008000000 */
[----:B------:R-:W-:Y:S01]  /*174a0*/  IADD3.X R57, PT, PT, RZ, RZ, RZ, P2, !PT ;  /* 0x000000ffff397210 */ /* 0x000fe200017fe4ff */
[----:B------:R-:W-:Y:S01]  /*174b0*/  IMAD.WIDE.U32 R66, R86, R71, R66 ;  /* 0x0000004756427225 */ /* 0x000fe200078e0042 */
[----:B------:R-:W-:-:S03]  /*174c0*/  SHF.R.U32.HI R61, RZ, 0x1f, R62 ;  /* 0x0000001fff3d7819 */ /* 0x000fc6000001163e */
[----:B------:R-:W-:Y:S01]  /*174d0*/  IMAD.WIDE.U32 R56, R96, R55, R56 ;  /* 0x0000003760387225 */ /* 0x000fe200078e0038 */
[----:B------:R-:W-:Y:S02]  /*174e0*/  IADD3 R62, P5, PT, R59, R66, RZ ;  /* 0x000000423b3e7210 */ /* 0x000fe40007fbe0ff */
[----:B------:R-:W-:Y:S01]  /*174f0*/  IADD3 R66, PT, PT, R67, UR4, RZ ;  /* 0x0000000443427c10 */ /* 0x000fe2000fffe0ff */
[----:B------:R-:W-:Y:S01]  /*17500*/  IMAD.X R59, RZ, RZ, RZ, P0 ;  /* 0x000000ffff3b7224 */ /* 0x000fe200000e06ff */
[----:B------:R-:W-:Y:S01]  /*17510*/  IADD3 R61, P2, P0, R13, -R61, -R14 ;  /* 0x8000003d0d3d7210 */ /* 0x000fe2000785e80e */
[----:B------:R-:W-:Y:S02]  /*17520*/  VIADD R57, R57, UR25 ;  /* 0x0000001939397c36 */ /* 0x000fe40008000000 */
[----:B------:R-:W-:-:S04]  /*17530*/  IMAD.WIDE.U32 R58, R94, R69, R58 ;  /* 0x000000455e3a7225 */ /* 0x000fc800078e003a */
[----:B------:R-:W-:Y:S01]  /*17540*/  IMAD.X R63, RZ, RZ, RZ, P5 ;  /* 0x000000ffff3f7224 */ /* 0x000fe200028e06ff */
[----:B------:R-:W-:Y:S01]  /*17550*/  IADD3 R13, P6, P5, R70, -R97, -R100 ;  /* 0x80000061460d7210 */ /* 0x000fe20007dde864 */
[----:B------:R-:W-:Y:S01]  /*17560*/  IMAD.MOV.U32 R67, RZ, RZ, RZ ;  /* 0x000000ffff437224 */ /* 0x000fe200078e00ff */
[----:B------:R-:W-:Y:S01]  /*17570*/  IADD3.X R70, PT, PT, RZ, -0x1, R29, P3, P4 ;  /* 0xffffffffff467810 */ /* 0x000fe20001fe841d */
[----:B------:R-:W-:Y:S01]  /*17580*/  IMAD.WIDE.U32 R62, R91, R73, R62 ;  /* 0x000000495b3e7225 */ /* 0x000fe200078e003e */
[----:B------:R-:W-:-:S03]  /*17590*/  IADD3 R58, P4, PT, R57, R58, RZ ;  /* 0x0000003a393a7210 */ /* 0x000fc60007f9e0ff */
[----:B------:R-:W-:Y:S01]  /*175a0*/  HFMA2 R57, -RZ, RZ, 0, 0 ;  /* 0x00000000ff397431 */ /* 0x000fe200000001ff */
[----:B------:R-:W-:Y:S01]  /*175b0*/  IADD3 R59, PT, PT, R59, UR24, RZ ;  /* 0x000000183b3b7c10 */ /* 0x000fe2000fffe0ff */
[----:B------:R-:W-:-:S03]  /*175c0*/  IMAD.WIDE.U32 R66, R85, R71, R66 ;  /* 0x0000004755427225 */ /* 0x000fc600078e0042 */
[----:B------:R-:W-:Y:S01]  /*175d0*/  IADD3 R62, P3, PT, R59, R62, RZ ;  /* 0x0000003e3b3e7210 */ /* 0x000fe20007f7e0ff */
[----:B------:R-:W-:Y:S02]  /*175e0*/  VIADD R97, R63, UR5 ;  /* 0x000000053f617c36 */ /* 0x000fe40008000000 */
[----:B------:R-:W-:Y:S02]  /*175f0*/  IMAD.X R59, RZ, RZ, RZ, P4 ;  /* 0x000000ffff3b7224 */ /* 0x000fe400020e06ff */
[----:B------:R-:W-:-:S04]  /*17600*/  IMAD.WIDE.U32 R56, R98, R65, R56 ;  /* 0x0000004162387225 */ /* 0x000fc800078e0038 */
[----:B------:R-:W-:Y:S01]  /*17610*/  IMAD.X R63, RZ, RZ, RZ, P3 ;  /* 0x000000ffff3f7224 */ /* 0x000fe200018e06ff */
[----:B------:R-:W-:Y:S01]  /*17620*/  IADD3 R66, P3, PT, R97, R66, RZ ;  /* 0x0000004261427210 */ /* 0x000fe20007f7e0ff */
[----:B------:R-:W-:Y:S01]  /*17630*/  IMAD.WIDE.U32 R58, R93, R55, R58 ;  /* 0x000000375d3a7225 */ /* 0x000fe200078e003a */
[----:B------:R-:W-:Y:S02]  /*17640*/  IADD3 R57, PT, PT, R57, UR4, RZ ;  /* 0x0000000439397c10 */ /* 0x000fe4000fffe0ff */
[----:B------:R-:W-:Y:S01]  /*17650*/  IADD3.X R97, PT, PT, RZ, -0x1, R29, P2, P0 ;  /* 0xffffffffff617810 */ /* 0x000fe200017e041d */
[----:B------:R-:W-:Y:S01]  /*17660*/  IMAD.WIDE.U32 R62, R92, R69, R62 ;  /* 0x000000455c3e7225 */ /* 0x000fe200078e003e */
[----:B------:R-:W-:-:S03]  /*17670*/  IADD3 R58, P4, PT, R57, R58, RZ ;  /* 0x0000003a393a7210 */ /* 0x000fc60007f9e0ff */
[----:B------:R-:W-:Y:S01]  /*17680*/  VIADD R71, R67, UR4 ;  /* 0x0000000443477c36 */ /* 0x000fe20008000000 */
[----:B------:R-:W-:Y:S01]  /*17690*/  IADD3 R57, PT, PT, R63, UR24, RZ ;  /* 0x000000183f397c10 */ /* 0x000fe2000fffe0ff */
[----:B------:R-:W-:Y:S01]  /*176a0*/  IMAD.X R67, RZ, RZ, RZ, P3 ;  /* 0x000000ffff437224 */ /* 0x000fe200018e06ff */
[----:B------:R-:W-:Y:S01]  /*176b0*/  SHF.R.U32.HI R63, RZ, 0x1f, R70 ;  /* 0x0000001fff3f7819 */ /* 0x000fe20000011646 */
[----:B------:R-:W-:Y:S02]  /*176c0*/  VIADD R59, R59, UR25 ;  /* 0x000000193b3b7c36 */ /* 0x000fe40008000000 */
[----:B------:R-:W-:Y:S01]  /*176d0*/  IMAD.WIDE.U32 R66, R86, R73, R66 ;  /* 0x0000004956427225 */ /* 0x000fe200078e0042 */
[----:B------:R-:W-:Y:S02]  /*176e0*/  IADD3 R13, P2, P0, R13, -R63, -R100 ;  /* 0x8000003f0d0d7210 */ /* 0x000fe4000785e864 */
[----:B------:R-:W-:Y:S01]  /*176f0*/  IADD3 R62, P3, PT, R59, R62, RZ ;  /* 0x0000003e3b3e7210 */ /* 0x000fe20007f7e0ff */
[----:B------:R-:W-:Y:S01]  /*17700*/  IMAD.X R59, RZ, RZ, RZ, P4 ;  /* 0x000000ffff3b7224 */ /* 0x000fe200020e06ff */
[----:B------:R-:W-:Y:S01]  /*17710*/  IADD3 R66, P4, PT, R57, R66, RZ ;  /* 0x0000004239427210 */ /* 0x000fe20007f9e0ff */
[----:B------:R-:W-:Y:S01]  /*17720*/  VIADD R70, R67, UR5 ;  /* 0x0000000543467c36 */ /* 0x000fe20008000000 */
[----:B------:R-:W-:Y:S01]  /*17730*/  IADD3.X R63, PT, PT, RZ, RZ, RZ, P3, !PT ;  /* 0x000000ffff3f7210 */ /* 0x000fe20001ffe4ff */
[----:B------:R-:W-:Y:S01]  /*17740*/  IMAD.WIDE.U32 R58, R96, R65, R58 ;  /* 0x00000041603a7225 */ /* 0x000fe200078e003a */
[----:B------:R-:W-:-:S02]  /*17750*/  SHF.R.U32.HI R57, RZ, 0x1f, R97 ;  /* 0x0000001fff397819 */ /* 0x000fc40000011661 */
[----:B------:R-:W-:Y:S01]  /*17760*/  IADD3 R70, P3, PT, R70, R71, RZ ;  /* 0x0000004746467210 */ /* 0x000fe20007f7e0ff */
[----:B------:R-:W-:Y:S01]  /*17770*/  IMAD.WIDE.U32 R62, R94, R55, R62 ;  /* 0x000000375e3e7225 */ /* 0x000fe200078e003e */
[----:B------:R-:W-:Y:S02]  /*17780*/  IADD3.X R97, PT, PT, RZ, -0x1, R29, P6, P5 ;  /* 0xffffffffff617810 */ /* 0x000fe400037ea41d */
[----:B------:R-:W-:Y:S01]  /*17790*/  IADD3.X R71, PT, PT, RZ, RZ, RZ, P3, !PT ;  /* 0x000000ffff477210 */ /* 0x000fe20001ffe4ff */
[----:B------:R-:W-:Y:S01]  /*177a0*/  IMAD.X R67, RZ, RZ, RZ, P4 ;  /* 0x000000ffff437224 */ /* 0x000fe200020e06ff */
[----:B------:R-:W-:Y:S01]  /*177b0*/  LEA.HI R97, R97, R82, RZ, 0x1 ;  /* 0x0000005261617211 */ /* 0x000fe200078f08ff */
[----:B------:R-:W-:Y:S01]  /*177c0*/  VIADD R59, R59, UR4 ;  /* 0x000000043b3b7c36 */ /* 0x000fe20008000000 */
[----:B------:R-:W-:Y:S01]  /*177d0*/  IADD3 R57, P4, P5, R100, -R57, -R13 ;  /* 0x8000003964397210 */ /* 0x000fe20007d9e80d */
[----:B------:R-:W-:Y:S01]  /*177e0*/  VIADD R63, R63, UR25 ;  /* 0x000000193f3f7c36 */ /* 0x000fe20008000000 */
[----:B------:R-:W-:Y:S01]  /*177f0*/  IADD3 R97, PT, PT, R97, R50, R72 ;  /* 0x0000003261617210 */ /* 0x000fe20007ffe048 */
[----:B------:R-:W-:Y:S01]  /*17800*/  IMAD.WIDE.U32 R66, R91, R69, R66 ;  /* 0x000000455b427225 */ /* 0x000fe200078e0042 */
[----:B------:R-:W-:-:S03]  /*17810*/  IADD3 R62, P6, PT, R59, R62, RZ ;  /* 0x0000003e3b3e7210 */ /* 0x000fc60007fde0ff */
[----:B------:R-:W-:Y:S01]  /*17820*/  IMAD.WIDE.U32 R70, R85, R73, R70 ;  /* 0x0000004955467225 */ /* 0x000fe200078e0046 */
[----:B------:R-:W-:Y:S02]  /*17830*/  IADD3 R72, P3, PT, R63, R66, RZ ;  /* 0x000000423f487210 */ /* 0x000fe40007f7e0ff */
[----:B------:R-:W-:Y:S01]  /*17840*/  IADD3.X R63, PT, PT, RZ, RZ, RZ, P6, !PT ;  /* 0x000000ffff3f7210 */ /* 0x000fe200037fe4ff */
[----:B------:R-:W-:Y:S01]  /*17850*/  VIADD R67, R67, UR24 ;  /* 0x0000001843437c36 */ /* 0x000fe20008000000 */
[----:B------:R-:W-:Y:S01]  /*17860*/  IADD3.X R73, PT, PT, RZ, RZ, RZ, P3, !PT ;  /* 0x000000ffff497210 */ /* 0x000fe20001ffe4ff */
[----:B------:R-:W-:Y:S02]  /*17870*/  IMAD.MOV.U32 R59, RZ, RZ, RZ ;  /* 0x000000ffff3b7224 */ /* 0x000fe400078e00ff */
[----:B------:R-:W-:Y:S01]  /*17880*/  IMAD.WIDE.U32 R62, R93, R65, R62 ;  /* 0x000000415d3e7225 */ /* 0x000fe200078e003e */
[----:B------:R-:W-:Y:S02]  /*17890*/  IADD3 R66, P6, PT, R67, R70, RZ ;  /* 0x0000004643427210 */ /* 0x000fe40007fde0ff */
[----:B------:R-:W-:Y:S01]  /*178a0*/  IADD3.X R70, PT, PT, RZ, -0x1, R29, P2, P0 ;  /* 0xffffffffff467810 */ /* 0x000fe200017e041d */
[----:B------:R-:W-:Y:S01]  /*178b0*/  IMAD.WIDE.U32 R58, R98, R61, R58 ;  /* 0x0000003d623a7225 */ /* 0x000fe200078e003a */
[----:B------:R-:W-:-:S03]  /*178c0*/  IADD3 R63, PT, PT, R63, UR4, RZ ;  /* 0x000000043f3f7c10 */ /* 0x000fc6000fffe0ff */
[----:B------:R-:W-:Y:S02]  /*178d0*/  VIADD R59, R59, UR5 ;  /* 0x000000053b3b7c36 */ /* 0x000fe40008000000 */
[----:B------:R-:W-:Y:S02]  /*178e0*/  IMAD.X R67, RZ, RZ, RZ, P6 ;  /* 0x000000ffff437224 */ /* 0x000fe400030e06ff */
[----:B------:R-:W-:Y:S01]  /*178f0*/  IMAD.WIDE.U32 R72, R92, R55, R72 ;  /* 0x000000375c487225 */ /* 0x000fe200078e0048 */
[----:B------:R-:W-:Y:S02]  /*17900*/  IADD3 R62, P3, PT, R59, R62, RZ ;  /* 0x0000003e3b3e7210 */ /* 0x000fe40007f7e0ff */
[----:B------:R-:W-:Y:S01]  /*17910*/  SHF.R.U32.HI R59, RZ, 0x1f, R70 ;  /* 0x0000001fff3b7819 */ /* 0x000fe20000011646 */
[----:B------:R-:W-:Y:S01]  /*17920*/  VIADD R99, R71, UR5 ;  /* 0x0000000547637c36 */ /* 0x000fe20008000000 */
[----:B------:R-:W-:Y:S01]  /*17930*/  IADD3 R72, P0, PT, R63, R72, RZ ;  /* 0x000000483f487210 */ /* 0x000fe20007f1e0ff */
[----:B------:R-:W-:Y:S01]  /*17940*/  IMAD.WIDE.U32 R66, R86, R69, R66 ;  /* 0x0000004556427225 */ /* 0x000fe200078e0042 */
[----:B------:R-:W-:-:S02]  /*17950*/  IADD3.X R63, PT, PT, RZ, RZ, RZ, P3, !PT ;  /* 0x000000ffff3f7210 */ /* 0x000fc40001ffe4ff */
[----:B------:R-:W-:Y:S01]  /*17960*/  IADD3 R97, PT, PT, R97, R82, R59 ;  /* 0x0000005261617210 */ /* 0x000fe20007ffe03b */
[----:B------:R-:W-:Y:S02]  /*17970*/  VIADD R71, R73, UR25 ;  /* 0x0000001949477c36 */ /* 0x000fe40008000000 */
[----:B------:R-:W-:Y:S02]  /*17980*/  IMAD.X R73, RZ, RZ, RZ, P0 ;  /* 0x000000ffff497224 */ /* 0x000fe400000e06ff */
[----:B------:R-:W-:Y:S01]  /*17990*/  IMAD.WIDE.U32 R62, R96, R61, R62 ;  /* 0x0000003d603e7225 */ /* 0x000fe200078e003e */
[----:B------:R-:W-:-:S03]  /*179a0*/  IADD3 R70, P2, PT, R71, R66, RZ ;  /* 0x0000004247467210 */ /* 0x000fc60007f5e0ff */
[----:B------:R-:W-:Y:S02]  /*179b0*/  VIADD R66, R67, UR24 ;  /* 0x0000001843427c36 */ /* 0x000fe40008000000 */
[----:B------:R-:W-:Y:S02]  /*179c0*/  IMAD.X R71, RZ, RZ, RZ, P2 ;  /* 0x000000ffff477224 */ /* 0x000fe400010e06ff */
[----:B------:R-:W-:Y:S01]  /*179d0*/  IMAD.WIDE.U32 R72, R94, R65, R72 ;  /* 0x000000415e487225 */ /* 0x000fe200078e0048 */
[----:B------:R-:W-:-:S03]  /*179e0*/  IADD3 R66, P0, PT, R66, R99, RZ ;  /* 0x0000006342427210 */ /* 0x000fc60007f1e0ff */
[----:B------:R-:W-:Y:S01]  /*179f0*/  VIADD R59, R63, UR5 ;  /* 0x000000053f3b7c36 */ /* 0x000fe20008000000 */
[----:B------:R-:W-:Y:S01]  /*17a00*/  IADD3.X R67, PT, PT, RZ, RZ, RZ, P0, !PT ;  /* 0x000000ffff437210 */ /* 0x000fe200007fe4ff */
[----:B------:R-:W-:-:S03]  /*17a10*/  IMAD.WIDE.U32 R70, R91, R55, R70 ;  /* 0x000000375b467225 */ /* 0x000fc600078e0046 */
[----:B------:R-:W-:Y:S01]  /*17a20*/  IADD3 R72, P3, PT, R59, R72, RZ ;  /* 0x000000483b487210 */ /* 0x000fe20007f7e0ff */
[----:B------:R-:W-:Y:S02]  /*17a30*/  VIADD R63, R73, UR4 ;  /* 0x00000004493f7c36 */ /* 0x000fe40008000000 */
[----:B------:R-:W-:Y:S01]  /*17a40*/  IMAD.WIDE.U32 R66, R85, R69, R66 ;  /* 0x0000004555427225 */ /* 0x000fe200078e0042 */
[----:B------:R-:W-:Y:S02]  /*17a50*/  IADD3 R69, PT, PT, R71, UR25, RZ ;  /* 0x0000001947457c10 */ /* 0x000fe4000fffe0ff */
[----:B------:R-:W-:Y:S01]  /*17a60*/  IADD3 R70, P2, PT, R63, R70, RZ ;  /* 0x000000463f467210 */ /* 0x000fe20007f5e0ff */
[----:B------:R-:W-:Y:S01]  /*17a70*/  IMAD.MOV.U32 R63, RZ, RZ, RZ ;  /* 0x000000ffff3f7224 */ /* 0x000fe200078e00ff */
[----:B------:R-:W-:Y:S01]  /*17a80*/  IADD3.X R73, PT, PT, RZ, RZ, RZ, P3, !PT ;  /* 0x000000ffff497210 */ /* 0x000fe20001ffe4ff */
[----:B------:R-:W-:Y:S01]  /*17a90*/  VIADD R101, R67, UR24 ;  /* 0x0000001843657c36 */ /* 0x000fe20008000000 */
[----:B------:R-:W-:Y:S01]  /*17aa0*/  IADD3 R66, P0, PT, R69, R66, RZ ;  /* 0x0000004245427210 */ /* 0x000fe20007f1e0ff */
[----:B------:R-:W-:Y:S01]  /*17ab0*/  IMAD.WIDE.U32 R62, R98, R57, R62 ;  /* 0x00000039623e7225 */ /* 0x000fe200078e003e */
[----:B------:R-:W-:-:S03]  /*17ac0*/  IADD3.X R69, PT, PT, RZ, -0x1, R29, P4, P5 ;  /* 0xffffffffff457810 */ /* 0x000fc600027ea41d */
[----:B------:R-:W-:Y:S01]  /*17ad0*/  IMAD.X R71, RZ, RZ, RZ, P2 ;  /* 0x000000ffff477224 */ /* 0x000fe200010e06ff */
[----:B------:R-:W-:Y:S01]  /*17ae0*/  IADD3 R59, PT, PT, R63, UR24, RZ ;  /* 0x000000183f3b7c10 */ /* 0x000fe2000fffe0ff */
[----:B------:R-:W-:-:S04]  /*17af0*/  IMAD.WIDE.U32 R72, R93, R61, R72 ;  /* 0x0000003d5d487225 */ /* 0x000fc800078e0048 */
[----:B------:R-:W-:Y:S01]  /*17b00*/  IMAD.X R67, RZ, RZ, RZ, P0 ;  /* 0x000000ffff437224 */ /* 0x000fe200000e06ff */
[----:B------:R-:W-:Y:S01]  /*17b10*/  IADD3 R72, P2, PT, R59, R72, RZ ;  /* 0x000000483b487210 */ /* 0x000fe20007f5e0ff */
[----:B------:R-:W-:Y:S01]  /*17b20*/  IMAD.WIDE.U32 R70, R92, R65, R70 ;  /* 0x000000415c467225 */ /* 0x000fe200078e0046 */
[----:B------:R-:W-:-:S03]  /*17b30*/  SHF.R.U32.HI R59, RZ, 0x1f, R69 ;  /* 0x0000001fff3b7819 */ /* 0x000fc60000011645 */
        /* <DEDUP_REMOVED lines=8> */
[----:B------:R-:W-:-:S03]  /*17bc0*/  IMAD.WIDE.U32 R72, R96, R57, R72 ;  /* 0x0000003960487225 */ /* 0x000fc600078e0048 */
[----:B------:R-:W-:Y:S01]  /*17bd0*/  IADD3 R100, P0, PT, R100, R101, RZ ;  /* 0x0000006564647210 */ /* 0x000fe20007f1e0ff */
[----:B------:R-:W-:Y:S01]  /*17be0*/  IMAD.IADD R78, R78, 0x1, -R97 ;  /* 0x000000014e4e7824 */ /* 0x000fe200078e0a61 */
[----:B------:R-:W-:Y:S01]  /*17bf0*/  IADD3 R63, PT, PT, R73, UR24, RZ ;  /* 0x00000018493f7c10 */ /* 0x000fe2000fffe0ff */
[----:B------:R-:W-:Y:S02]  /*17c00*/  IMAD.X R67, RZ, RZ, RZ, P2 ;  /* 0x000000ffff437224 */ /* 0x000fe400010e06ff */
[----:B------:R-:W-:Y:S01]  /*17c10*/  IMAD.WIDE.U32 R70, R94, R61, R70 ;  /* 0x0000003d5e467225 */ /* 0x000fe200078e0046 */
[----:B------:R-:W-:-:S03]  /*17c20*/  IADD3 R59, PT, PT, R82, -R78, -R59 ;  /* 0x8000004e523b7210 */ /* 0x000fc60007ffe83b */
[----:B------:R-:W-:Y:S01]  /*17c30*/  IMAD.X R101, RZ, RZ, RZ, P0 ;  /* 0x000000ffff657224 */ /* 0x000fe200000e06ff */
[----:B------:R-:W-:Y:S01]  /*17c40*/  IADD3 R70, P0, PT, R63, R70, RZ ;  /* 0x000000463f467210 */ /* 0x000fe20007f1e0ff */
[----:B------:R-:W-:-:S04]  /*17c50*/  IMAD.WIDE.U32 R66, R91, R65, R66 ;  /* 0x000000415b427225 */ /* 0x000fc800078e0042 */
[----:B------:R-:W-:Y:S01]  /*17c60*/  VIADD R69, R71, UR5 ;  /* 0x0000000547457c36 */ /* 0x000fe20008000000 */
[----:B------:R-:W-:Y:S01]  /*17c70*/  IADD3.X R71, PT, PT, RZ, RZ, RZ, P0, !PT ;  /* 0x000000ffff477210 */ /* 0x000fe200007fe4ff */
[----:B------:R-:W-:Y:S02]  /*17c80*/  IMAD.MOV.U32 R73, RZ, RZ, RZ ;  /* 0x000000ffff497224 */ /* 0x000fe400078e00ff */
[----:B------:R-:W-:Y:S01]  /*17c90*/  IMAD.WIDE.U32 R100, R85, R55, R100 ;  /* 0x0000003755647225 */ /* 0x000fe200078e0064 */
[----:B------:R-:W-:-:S03]  /*17ca0*/  IADD3 R66, P2, PT, R69, R66, RZ ;  /* 0x0000004245427210 */ /* 0x000fc60007f5e0ff */
[----:B------:R-:W-:Y:S02]  /*17cb0*/  VIADD R67, R67, UR4 ;  /* 0x0000000443437c36 */ /* 0x000fe40008000000 */
        /* <DEDUP_REMOVED lines=31> */
[----:B------:R-:W-:Y:S01]  /*17eb0*/  IMAD.MOV.U32 R69, RZ, RZ, RZ ;  /* 0x000000ffff457224 */ /* 0x000fe200078e00ff */
[----:B------:R-:W-:Y:S01]  /*17ec0*/  IADD3.X R99, PT, PT, RZ, RZ, RZ, P2, !PT ;  /* 0x000000ffff637210 */ /* 0x000fe200017fe4ff */
[----:B------:R-:W-:-:S04]  /*17ed0*/  IMAD.WIDE.U32 R66, R59, R93, R66 ;  /* 0x0000005d3b427225 */ /* 0x000fc800078e0042 */
[----:B------:R-:W-:-:S04]  /*17ee0*/  IMAD.WIDE.U32 R68, R70, 0x3d1, R68 ;  /* 0x000003d146447825 */ /* 0x000fc800078e0044 */
[----:B------:R-:W-:Y:S02]  /*17ef0*/  VIADD R82, R97, UR4 ;  /* 0x0000000461527c36 */ /* 0x000fe40008000000 */
[----:B------:R-:W-:Y:S02]  /*17f00*/  IMAD.X R97, RZ, RZ, RZ, P0 ;  /* 0x000000ffff617224 */ /* 0x000fe400000e06ff */
[----:B------:R-:W-:Y:S01]  /*17f10*/  IMAD.WIDE.U32 R100, R92, R57, R98 ;  /* 0x000000395c647225 */ /* 0x000fe200078e0062 */
[----:B------:R-:W-:Y:S02]  /*17f20*/  IADD3 R98, PT, PT, R69, UR4, RZ ;  /* 0x0000000445627c10 */ /* 0x000fe4000fffe0ff */
[----:B------:R-:W-:Y:S01]  /*17f30*/  MOV R99, RZ ;  /* 0x000000ff00637202 */ /* 0x000fe20000000f00 */
[----:B------:R-:W-:Y:S02]  /*17f40*/  IMAD.IADD R55, R90, 0x1, R67 ;  /* 0x000000015a377824 */ /* 0x000fe400078e0243 */
[----:B------:R-:W-:-:S03]  /*17f50*/  IMAD.WIDE.U32 R96, R86, R61, R96 ;  /* 0x0000003d56607225 */ /* 0x000fc600078e0060 */
[----:B------:R-:W-:Y:S01]  /*17f60*/  IADD3 R100, P0, PT, R55, R100, RZ ;  /* 0x0000006437647210 */ /* 0x000fe20007f1e0ff */
[----:B------:R-:W-:Y:S02]  /*17f70*/  VIADD R63, R101, UR24 ;  /* 0x00000018653f7c36 */ /* 0x000fe40008000000 */
[----:B------:R-:W-:-:S03]  /*17f80*/  IMAD.WIDE.U32 R98, R66, 0x3d1, R98 ;  /* 0x000003d142627825 */ /* 0x000fc600078e0062 */
[----:B------:R-:W-:Y:S01]  /*17f90*/  IADD3 R96, P2, PT, R63, R96, RZ ;  /* 0x000000603f607210 */ /* 0x000fe20007f5e0ff */
[----:B------:R-:W-:Y:S01]  /*17fa0*/  VIADD R55, R97, UR5 ;  /* 0x0000000561377c36 */ /* 0x000fe20008000000 */
[----:B------:R-:W-:Y:S01]  /*17fb0*/  IADD3 R63, P3, PT, R54, R98, RZ ;  /* 0x00000062363f7210 */ /* 0x000fe20007f7e0ff */
[----:B------:R-:W-:Y:S01]  /*17fc0*/  IMAD.X R101, RZ, RZ, RZ, P0 ;  /* 0x000000ffff657224 */ /* 0x000fe200000e06ff */
[----:B------:R-:W-:Y:S02]  /*17fd0*/  IADD3.X R97, PT, PT, RZ, RZ, RZ, P2, !PT ;  /* 0x000000ffff617210 */ /* 0x000fe400017fe4ff */
[----:B------:R-:W-:Y:S01]  /*17fe0*/  IADD3 R54, P0, PT, R55, R82, RZ ;  /* 0x0000005237367210 */ /* 0x000fe20007f1e0ff */
[----:B------:R-:W-:Y:S01]  /*17ff0*/  IMAD.WIDE.U32 R100, R59, R94, R100 ;  /* 0x0000005e3b647225 */ /* 0x000fe200078e0064 */
[----:B------:R-:W-:-:S03]  /*18000*/  IADD3.X R98, PT, PT, R99, UR4, RZ, P3, !PT ;  /* 0x0000000463627c10 */ /* 0x000fc60009ffe4ff */
[----:B------:R-:W-:Y:S02]  /*18010*/  IMAD.X R55, RZ, RZ, RZ, P0 ;  /* 0x000000ffff377224 */ /* 0x000fe400000e06ff */
[----:B------:R-:W-:-:S04]  /*18020*/  IMAD.WIDE.U32 R96, R91, R57, R96 ;  /* 0x000000395b607225 */ /* 0x000fc800078e0060 */
[----:B------:R-:W-:Y:S01]  /*18030*/  IMAD.IADD R65, R88, 0x1, R101 ;  /* 0x0000000158417824 */ /* 0x000fe200078e0265 */
[----:B------:R-:W-:Y:S01]  /*18040*/  IADD3 R89, PT, PT, R97, UR24, RZ ;  /* 0x0000001861597c10 */ /* 0x000fe2000fffe0ff */
[----:B------:R-:W-:-:S03]  /*18050*/  IMAD.WIDE.U32 R54, R85, R61, R54 ;  /* 0x0000003d55367225 */ /* 0x000fc600078e0036 */
        /* <DEDUP_REMOVED lines=11> */
[----:B------:R-:W-:Y:S01]  /*18110*/  IMAD.IADD R87, R87, 0x1, R97 ;  /* 0x0000000157577824 */ /* 0x000fe200078e0261 */
[----:B------:R-:W-:Y:S01]  /*18120*/  IADD3 R64, PT, PT, R89, UR24, RZ ;  /* 0x0000001859407c10 */ /* 0x000fe2000fffe0ff */
[----:B------:R-:W-:-:S03]  /*18130*/  IMAD.MOV.U32 R99, RZ, RZ, RZ ;  /* 0x000000ffff637224 */ /* 0x000fc600078e00ff */
[----:B------:R-:W-:Y:S01]  /*18140*/  IADD3 R54, P0, PT, R87, R88, RZ ;  /* 0x0000005857367210 */ /* 0x000fe20007f1e0ff */
[----:B------:R-:W-:-:S04]  /*18150*/  IMAD.WIDE.U32 R98, R96, 0x3d1, R98 ;  /* 0x000003d160627825 */ /* 0x000fc800078e0062 */
[----:B------:R-:W-:Y:S01]  /*18160*/  IMAD.X R55, RZ, RZ, RZ, P0 ;  /* 0x000000ffff377224 */ /* 0x000fe200000e06ff */
[----:B------:R-:W-:Y:S02]  /*18170*/  IADD3 R64, P0, PT, R64, R65, RZ ;  /* 0x0000004140407210 */ /* 0x000fe40007f1e0ff */
[----:B------:R-:W-:Y:S01]  /*18180*/  IADD3 R67, P2, PT, R60, R98, RZ ;  /* 0x000000623c437210 */ /* 0x000fe20007f5e0ff */
[----:B------:R-:W-:Y:S01]  /*18190*/  IMAD.WIDE.U32 R54, R59, R91, R54 ;  /* 0x0000005b3b367225 */ /* 0x000fe200078e0036 */
[----:B------:R-:W-:Y:S02]  /*181a0*/  IADD3.X R65, PT, PT, RZ, RZ, RZ, P0, !PT ;  /* 0x000000ffff417210 */ /* 0x000fe400007fe4ff */
[----:B------:R-:W-:Y:S01]  /*181b0*/  IADD3.X R98, PT, PT, R99, UR4, RZ, P2, !PT ;  /* 0x0000000463627c10 */ /* 0x000fe200097fe4ff */
[----:B------:R-:W-:Y:S01]  /*181c0*/  HFMA2 R99, -RZ, RZ, 0, 0 ;  /* 0x00000000ff637431 */ /* 0x000fe200000001ff */
[----:B------:R-:W-:Y:S01]  /*181d0*/  IADD3 R63, P0, PT, R63, R70, RZ ;  /* 0x000000463f3f7210 */ /* 0x000fe20007f1e0ff */
[----:B------:R-:W-:-:S04]  /*181e0*/  IMAD.WIDE.U32 R64, R85, R57, R64 ;  /* 0x0000003955407225 */ /* 0x000fc800078e0040 */
[----:B------:R-:W-:Y:S02]  /*181f0*/  IMAD.IADD R61, R53, 0x1, R55 ;  /* 0x00000001353d7824 */ /* 0x000fe400078e0237 */
[----:B------:R-:W-:Y:S02]  /*18200*/  IMAD.X R53, RZ, RZ, RZ, P0 ;  /* 0x000000ffff357224 */ /* 0x000fe400000e06ff */
[----:B------:R-:W-:Y:S01]  /*18210*/  IMAD.WIDE.U32 R98, R54, 0x3d1, R98 ;  /* 0x000003d136627825 */ /* 0x000fe200078e0062 */
[----:B------:R-:W-:Y:S02]  /*18220*/  IADD3 R60, P0, PT, R61, R64, RZ ;  /* 0x000000403d3c7210 */ /* 0x000fe40007f1e0ff */
[----:B------:R-:W-:Y:S01]  /*18230*/  IADD3 R82, P2, P3, R82, R66, R53 ;  /* 0x0000004252527210 */ /* 0x000fe20007b5e035 */
[----:B------:R-:W-:Y:S02]  /*18240*/  VIADD R57, R65, UR24 ;  /* 0x0000001841397c36 */ /* 0x000fe40008000000 */
[----:B------:R-:W-:Y:S01]  /*18250*/  IMAD.X R61, RZ, RZ, RZ, P0 ;  /* 0x000000ffff3d7224 */ /* 0x000fe200000e06ff */
[----:B------:R-:W-:Y:S01]  /*18260*/  IADD3 R64, P0, PT, R56, R98, RZ ;  /* 0x0000006238407210 */ /* 0x000fe20007f1e0ff */
[----:B------:R-:W-:Y:S01]  /*18270*/  IMAD.MOV.U32 R65, RZ, RZ, RZ ;  /* 0x000000ffff417224 */ /* 0x000fe200078e00ff */
[----:B------:R-:W-:Y:S01]  /*18280*/  IADD3.X R101, PT, PT, RZ, RZ, RZ, P2, P3 ;  /* 0x000000ffff657210 */ /* 0x000fe200017e64ff */
[----:B------:R-:W-:Y:S01]  /*18290*/  IMAD.WIDE.U32 R60, R59, R86, R60 ;  /* 0x000000563b3c7225 */ /* 0x000fe200078e003c */
[----:B------:R-:W-:-:S02]  /*182a0*/  IADD3.X R98, PT, PT, R99, UR4, RZ, P0, !PT ;  /* 0x0000000463627c10 */ /* 0x000fc400087fe4ff */
[----:B------:R-:W-:Y:S01]  /*182b0*/  IADD3 R101, P2, P3, R67, R100, R101 ;  /* 0x0000006443657210 */ /* 0x000fe20007b5e065 */
[----:B------:R-:W-:Y:S01]  /*182c0*/  IMAD.MOV.U32 R99, RZ, RZ, RZ ;  /* 0x000000ffff637224 */ /* 0x000fe200078e00ff */
[----:B------:R-:W-:Y:S01]  /*182d0*/  IADD3 R56, PT, PT, R74, R61, RZ ;  /* 0x0000003d4a387210 */ /* 0x000fe20007ffe0ff */
[----:B------:R-:W-:Y:S01]  /*182e0*/  IMAD.MOV.U32 R61, RZ, RZ, RZ ;  /* 0x000000ffff3d7224 */ /* 0x000fe200078e00ff */
[----:B------:R-:W-:Y:S01]  /*182f0*/  IADD3.X R53, PT, PT, RZ, RZ, RZ, P2, P3 ;  /* 0x000000ffff357210 */ /* 0x000fe200017e64ff */
[----:B------:R-:W-:Y:S01]  /*18300*/  IMAD.WIDE.U32 R98, R60, 0x3d1, R98 ;  /* 0x000003d13c627825 */ /* 0x000fe200078e0062 */
[----:B------:R-:W-:-:S03]  /*18310*/  IADD3 R56, P0, PT, R56, R57, RZ ;  /* 0x0000003938387210 */ /* 0x000fc60007f1e0ff */
[----:B------:R-:W-:Y:S01]  /*18320*/  IMAD.SHL.U32 R66, R81, 0x2, RZ ;  /* 0x0000000251427824 */ /* 0x000fe200078e00ff */
[----:B------:R-:W-:Y:S01]  /*18330*/  IADD3 R55, P2, PT, R58, R98, RZ ;  /* 0x000000623a377210 */ /* 0x000fe20007f5e0ff */
[----:B------:R-:W-:Y:S01]  /*18340*/  IMAD.X R57, RZ, RZ, RZ, P0 ;  /* 0x000000ffff397224 */ /* 0x000fe200000e06ff */
[----:B------:R-:W-:Y:S01]  /*18350*/  IADD3 R96, P0, P3, R64, R96, R53 ;  /* 0x0000006040607210 */ /* 0x000fe20007b1e035 */
[----:B------:R-:W-:Y:S01]  /*18360*/  IMAD.MOV.U32 R67, RZ, RZ, RZ ;  /* 0x000000ffff437224 */ /* 0x000fe200078e00ff */
[----:B------:R-:W-:Y:S01]  /*18370*/  IADD3.X R98, PT, PT, R99, UR4, RZ, P2, !PT ;  /* 0x0000000463627c10 */ /* 0x000fe200097fe4ff */
[----:B------:R-:W-:Y:S01]  /*18380*/  IMAD.WIDE.U32 R58, R59, R85, R56 ;  /* 0x000000553b3a7225 */ /* 0x000fe200078e0038 */
[----:B------:R-:W-:Y:S02]  /*18390*/  MOV R99, RZ ;  /* 0x000000ff00637202 */ /* 0x000fe40000000f00 */
[----:B------:R-:W-:Y:S01]  /*183a0*/  IADD3.X R85, PT, PT, RZ, RZ, RZ, P0, P3 ;  /* 0x000000ffff557210 */ /* 0x000fe200007e64ff */
[----:B------:R-:W-:Y:S01]  /*183b0*/  IMAD.WIDE.U32 R56, R76, 0x2, RZ ;  /* 0x000000024c387825 */ /* 0x000fe200078e00ff */
[----:B------:R-:W-:-:S02]  /*183c0*/  IADD3 R75, PT, PT, R75, R59, RZ ;  /* 0x0000003b4b4b7210 */ /* 0x000fc40007ffe0ff */
[----:B------:R-:W-:Y:S01]  /*183d0*/  IADD3 R85, P2, P3, R55, R54, R85 ;  /* 0x0000003637557210 */ /* 0x000fe20007b5e055 */
[----:B------:R-:W-:Y:S01]  /*183e0*/  IMAD.WIDE.U32 R98, R58, 0x3d1, R98 ;  /* 0x000003d13a627825 */ /* 0x000fe200078e0062 */
[----:B------:R-:W-:Y:S02]  /*183f0*/  LOP3.LUT R66, R66, 0xfffffffe, RZ, 0xc0, !PT ;  /* 0xfffffffe42427812 */ /* 0x000fe400078ec0ff */
[----:B------:R-:W-:Y:S01]  /*18400*/  IADD3.X R53, PT, PT, RZ, RZ, RZ, P2, P3 ;  /* 0x000000ffff357210 */ /* 0x000fe200017e64ff */
[----:B------:R-:W-:Y:S01]  /*18410*/  IMAD.MOV.U32 R64, RZ, RZ, R57 ;  /* 0x000000ffff407224 */ /* 0x000fe200078e0039 */
[----:B------:R-:W-:Y:S01]  /*18420*/  IADD3 R62, P0, PT, R62, R98, RZ ;  /* 0x000000623e3e7210 */ /* 0x000fe20007f1e0ff */
[----:B------:R-:W-:Y:S01]  /*18430*/  IMAD.MOV.U32 R59, RZ, RZ, RZ ;  /* 0x000000ffff3b7224 */ /* 0x000fe200078e00ff */
[----:B------:R-:W-:Y:S01]  /*18440*/  SHF.R.U64 R81, R81, 0x1f, RZ ;  /* 0x0000001f51517819 */ /* 0x000fe200000012ff */
[----:B------:R-:W-:Y:S01]  /*18450*/  IMAD.WIDE.U32 R54, R84, 0x2, R64 ;  /* 0x0000000254367825 */ /* 0x000fe200078e0040 */
[----:B------:R-:W-:-:S02]  /*18460*/  IADD3.X R98, PT, PT, R99, UR4, RZ, P0, !PT ;  /* 0x0000000463627c10 */ /* 0x000fc400087fe4ff */
[----:B------:R-:W-:Y:S01]  /*18470*/  IADD3 R62, P0, P2, R62, R60, R53 ;  /* 0x0000003c3e3e7210 */ /* 0x000fe20007a1e035 */
[----:B------:R-:W-:Y:S02]  /*18480*/  IMAD.MOV.U32 R64, RZ, RZ, R55 ;  /* 0x000000ffff407224 */ /* 0x000fe400078e0037 */
[----:B------:R-:W-:Y:S01]  /*18490*/  IMAD.MOV.U32 R99, RZ, RZ, RZ ;  /* 0x000000ffff637224 */ /* 0x000fe200078e00ff */
[----:B------:R-:W-:Y:S01]  /*184a0*/  IADD3.X R53, PT, PT, RZ, RZ, RZ, P0, P2 ;  /* 0x000000ffff357210 */ /* 0x000fe200007e44ff */
[----:B------:R-:W-:-:S04]  /*184b0*/  IMAD.WIDE.U32 R64, R83, 0x2, R64 ;  /* 0x0000000253407825 */ /* 0x000fc800078e0040 */
[----:B------:R-:W-:Y:S01]  /*184c0*/  IMAD.WIDE.U32 R98, R75, 0x3d1, R98 ;  /* 0x000003d14b627825 */ /* 0x000fe200078e0062 */
[----:B------:R-:W-:-:S03]  /*184d0*/  MOV R60, R65 ;  /* 0x00000041003c7202 */ /* 0x000fc60000000f00 */
[----:B------:R-:W-:Y:S01]  /*184e0*/  IMAD.WIDE.U32 R70, R79, 0x2, RZ ;  /* 0x000000024f467825 */ /* 0x000fe200078e00ff */
[----:B------:R-:W-:-:S03]  /*184f0*/  IADD3 R72, P2, PT, R72, R98, RZ ;  /* 0x0000006248487210 */ /* 0x000fc60007f5e0ff */
[----:B------:R-:W-:Y:S01]  /*18500*/  IMAD.WIDE.U32 R60, R80, 0x2, R60 ;  /* 0x00000002503c7825 */ /* 0x000fe200078e003c */
[----:B------:R-:W-:Y:S02]  /*18510*/  IADD3 R80, P3, P4, R72, R58, R53 ;  /* 0x0000003a48507210 */ /* 0x000fe40007c7e035 */
[----:B------:R-:W-:Y:S02]  /*18520*/  IADD3.X R98, PT, PT, R99, UR4, RZ, P2, !PT ;  /* 0x0000000463627c10 */ /* 0x000fe400097fe4ff */
[----:B------:R-:W-:Y:S02]  /*18530*/  ISETP.NE.AND P0, PT, R80, -0x1, PT ;  /* 0xffffffff5000780c */ /* 0x000fe40003f05270 */
[----:B------:R-:W-:Y:S02]  /*18540*/  MOV R58, R61 ;  /* 0x0000003d003a7202 */ /* 0x000fe40000000f00 */
[----:B------:R-:W-:-:S03]  /*18550*/  IADD3.X R53, PT, PT, RZ, RZ, RZ, P3, P4 ;  /* 0x000000ffff357210 */ /* 0x000fc60001fe84ff */
[----:B------:R-:W-:Y:S01]  /*18560*/  IMAD.WIDE.U32 R58, R77, 0x2, R58 ;  /* 0x000000024d3a7825 */ /* 0x000fe200078e003a */
[----:B------:R-:W-:-:S05]  /*18570*/  IADD3 R79, PT, PT, R68, R53, R98 ;  /* 0x00000035444f7210 */ /* 0x000fca0007ffe062 */
[----:B------:R-:W-:Y:S01]  /*18580*/  IMAD.WIDE.U32 R66, R59, 0x3d1, R66 ;  /* 0x000003d13b427825 */ /* 0x000fe200078e0042 */
        /* <DEDUP_REMOVED lines=21> */
.L_x_59:
[----:B------:R-:W-:Y:S05]  /*186e0*/  BSYNC.RECONVERGENT B1 ;  /* 0x0000000000017941 */ /* 0x000fea0003800200 */
.L_x_58:
        /* <DEDUP_REMOVED lines=9> */
[----:B------:R-:W-:Y:S02]  /*18780*/  LOP3.LUT R56, R56, R69, RZ, 0xfc, !PT ;  /* 0x0000004538387212 */ /* 0x000fe400078efcff */
[----:B------:R-:W-:Y:S02]  /*18790*/  IADD3.X R89, PT, PT, RZ, RZ, RZ, P2, !PT ;  /* 0x000000ffff597210 */ /* 0x000fe400017fe4ff */
[----:B------:R-:W-:-:S04]  /*187a0*/  IADD3 R12, P0, PT, R12, R71, RZ ;  /* 0x000000470c0c7210 */ /* 0x000fc80007f1e0ff */
[----:B------:R-:W-:Y:S01]  /*187b0*/  IADD3 R89, P2, PT, R89, R12, RZ ;  /* 0x0000000c59597210 */ /* 0x000fe20007f5e0ff */
[----:B------:R-:W-:-:S05]  /*187c0*/  IMAD.X R53, RZ, RZ, RZ, P0 ;  /* 0x000000ffff357224 */ /* 0x000fca00000e06ff */
        /* <DEDUP_REMOVED lines=17> */
[----:B------:R-:W-:-:S05]  /*188e0*/  IMAD.X R83, RZ, RZ, RZ, P0 ;  /* 0x000000ffff537224 */ /* 0x000fca00000e06ff */
[----:B------:R-:W-:-:S04]  /*188f0*/  IADD3 R83, P3, PT, R83, R58, RZ ;  /* 0x0000003a53537210 */ /* 0x000fc80007f7e0ff */
[----:B------:R-:W-:Y:S02]  /*18900*/  LOP3.LUT R54, R81, R83, R12, 0x80, !PT ;  /* 0x0000005351367212 */ /* 0x000fe400078e800c */
[----:B------:R-:W-:Y:S02]  /*18910*/  IADD3.X R69, PT, PT, RZ, RZ, RZ, P3, !PT ;  /* 0x000000ffff457210 */ /* 0x000fe40001ffe4ff */
[----:B------:R-:W-:-:S04]  /*18920*/  LOP3.LUT R54, R53, R54, R87, 0x80, !PT ;  /* 0x0000003635367212 */ /* 0x000fc800078e8057 */
[----:B------:R-:W-:-:S04]  /*18930*/  LOP3.LUT R54, R54, R89, RZ, 0xc0, !PT ;  /* 0x0000005936367212 */ /* 0x000fc800078ec0ff */
[----:B------:R-:W-:Y:S01]  /*18940*/  ISETP.NE.AND P0, PT, R54, -0x1, PT ;  /* 0xffffffff3600780c */ /* 0x000fe20003f05270 */
[----:B------:R-:W-:-:S05]  /*18950*/  IMAD.X R54, RZ, RZ, RZ, P2 ;  /* 0x000000ffff367224 */ /* 0x000fca00010e06ff */
        /* <DEDUP_REMOVED lines=20> */
.L_x_61:
[----:B------:R-:W-:Y:S05]  /*18aa0*/  BSYNC.RECONVERGENT B1 ;  /* 0x0000000000017941 */ /* 0x000fea0003800200 */
.L_x_60:
        /* <DEDUP_REMOVED lines=8> */
[----:B------:R-:W-:Y:S01]  /*18b30*/  UMOV UR26, URZ ;  /* 0x000000ff001a7c82 */ /* 0x000fe20008000000 */
[----:B------:R-:W-:Y:S01]  /*18b40*/  MOV R75, RZ ;  /* 0x000000ff004b7202 */ /* 0x000fe20000000f00 */
[----:B------:R-:W-:Y:S01]  /*18b50*/  IMAD.WIDE.U32 R54, R51, R69, R54 ;  /* 0x0000004533367225 */ /* 0x000fe200078e0036 */
[----:B------:R-:W-:Y:S03]  /*18b60*/  BSSY.RECONVERGENT B1, `(.L_x_62) ;  /* 0x000012f000017945 */ /* 0x000fe60003800200 */
[----:B------:R-:W-:-:S02]  /*18b70*/  VIADD R64, R55, UR4 ;  /* 0x0000000437407c36 */ /* 0x000fc40008000000 */
[----:B------:R-:W-:Y:S02]  /*18b80*/  HFMA2 R55, -RZ, RZ, 0, 0 ;  /* 0x00000000ff377431 */ /* 0x000fe400000001ff */
[----:B------:R-:W-:-:S04]  /*18b90*/  IMAD.WIDE.U32 R64, R45, R69, R64 ;  /* 0x000000452d407225 */ /* 0x000fc800078e0040 */
[----:B------:R-:W-:-:S04]  /*18ba0*/  IMAD.WIDE.U32 R54, R52, R77, R54 ;  /* 0x0000004d34367225 */ /* 0x000fc800078e0036 */
[----:B------:R-:W-:-:S05]  /*18bb0*/  VIADD R57, R55, UR5 ;  /* 0x0000000537397c36 */ /* 0x000fca0008000000 */
[----:B------:R-:W-:Y:S01]  /*18bc0*/  IADD3 R56, P0, PT, R57, R64, RZ ;  /* 0x0000004039387210 */ /* 0x000fe20007f1e0ff */
[----:B------:R-:W-:Y:S02]  /*18bd0*/  VIADD R64, R65, UR4 ;  /* 0x0000000441407c36 */ /* 0x000fe40008000000 */
[----:B------:R-:W-:Y:S01]  /*18be0*/  IMAD.MOV.U32 R65, RZ, RZ, RZ ;  /* 0x000000ffff417224 */ /* 0x000fe200078e00ff */
[----:B------:R-:W-:Y:S01]  /*18bf0*/  IADD3.X R57, PT, PT, RZ, RZ, RZ, P0, !PT ;  /* 0x000000ffff397210 */ /* 0x000fe200007fe4ff */
[----:B------:R-:W-:-:S04]  /*18c00*/  IMAD.WIDE.U32 R64, R46, R69, R64 ;  /* 0x000000452e407225 */ /* 0x000fc800078e0040 */
[----:B------:R-:W-:-:S05]  /*18c10*/  IMAD.WIDE.U32 R56, R51, R77, R56 ;  /* 0x0000004d33387225 */ /* 0x000fca00078e0038 */
[----:B------:R-:W-:Y:S01]  /*18c20*/  IADD3 R59, PT, PT, R57, UR5, RZ ;  /* 0x00000005393b7c10 */ /* 0x000fe2000fffe0ff */
[----:B------:R-:W-:-:S03]  /*18c30*/  HFMA2 R57, -RZ, RZ, 0, 0 ;  /* 0x00000000ff397431 */ /* 0x000fc600000001ff */
[----:B------:R-:W-:Y:S01]  /*18c40*/  IADD3 R58, P0, PT, R59, R64, RZ ;  /* 0x000000403b3a7210 */ /* 0x000fe20007f1e0ff */
[----:B------:R-:W-:Y:S02]  /*18c50*/  VIADD R64, R65, UR4 ;  /* 0x0000000441407c36 */ /* 0x000fe40008000000 */
[----:B------:R-:W-:Y:S02]  /*18c60*/  IMAD.MOV.U32 R65, RZ, RZ, RZ ;  /* 0x000000ffff417224 */ /* 0x000fe400078e00ff */
[----:B------:R-:W-:Y:S02]  /*18c70*/  IMAD.X R59, RZ, RZ, RZ, P0 ;  /* 0x000000ffff3b7224 */ /* 0x000fe400000e06ff */
[----:B------:R-:W-:-:S04]  /*18c80*/  IMAD.WIDE.U32 R56, R52, R89, R56 ;  /* 0x0000005934387225 */ /* 0x000fc800078e0038 */
[----:B------:R-:W-:-:S04]  /*18c90*/  IMAD.WIDE.U32 R58, R45, R77, R58 ;  /* 0x0000004d2d3a7225 */ /* 0x000fc800078e003a */
[----:B------:R-:W-:Y:S01]  /*18ca0*/  VIADD R55, R57, UR24 ;  /* 0x0000001839377c36 */ /* 0x000fe20008000000 */
[----:B------:R-:W-:Y:S01]  /*18cb0*/  IADD3 R61, PT, PT, R59, UR5, RZ ;  /* 0x000000053b3d7c10 */ /* 0x000fe2000fffe0ff */
[----:B------:R-:W-:-:S03]  /*18cc0*/  IMAD.WIDE.U32 R64, R47, R69, R64 ;  /* 0x000000452f407225 */ /* 0x000fc600078e0040 */
[----:B------:R-:W-:Y:S02]  /*18cd0*/  IADD3 R58, P2, PT, R55, R58, RZ ;  /* 0x0000003a373a7210 */ /* 0x000fe40007f5e0ff */
[----:B------:R-:W-:Y:S02]  /*18ce0*/  IADD3 R60, P0, PT, R61, R64, RZ ;  /* 0x000000403d3c7210 */ /* 0x000fe40007f1e0ff */
[----:B------:R-:W-:Y:S01]  /*18cf0*/  IADD3 R64, PT, PT, R65, UR4, RZ ;  /* 0x0000000441407c10 */ /* 0x000fe2000fffe0ff */
[----:B------:R-:W-:Y:S02]  /*18d00*/  IMAD.X R59, RZ, RZ, RZ, P2 ;  /* 0x000000ffff3b7224 */ /* 0x000fe400010e06ff */
[----:B------:R-:W-:Y:S02]  /*18d10*/  IMAD.X R61, RZ, RZ, RZ, P0 ;  /* 0x000000ffff3d7224 */ /* 0x000fe400000e06ff */
[----:B------:R-:W-:-:S04]  /*18d20*/  IMAD.WIDE.U32 R58, R51, R89, R58 ;  /* 0x00000059333a7225 */ /* 0x000fc800078e003a */
[----:B------:R-:W-:-:S04]  /*18d30*/  IMAD.WIDE.U32 R60, R46, R77, R60 ;  /* 0x0000004d2e3c7225 */ /* 0x000fc800078e003c */
[----:B------:R-:W-:Y:S01]  /*18d40*/  VIADD R55, R59, UR24 ;  /* 0x000000183b377c36 */ /* 0x000fe20008000000 */
[----:B------:R-:W-:Y:S01]  /*18d50*/  IADD3 R71, PT, PT, R61, UR5, RZ ;  /* 0x000000053d477c10 */ /* 0x000fe2000fffe0ff */
[----:B------:R-:W-:Y:S02]  /*18d60*/  IMAD.MOV.U32 R65, RZ, RZ, RZ ;  /* 0x000000ffff417224 */ /* 0x000fe400078e00ff */
        /* <DEDUP_REMOVED lines=26> */
[----:B------:R-:W-:Y:S02]  /*18f10*/  HFMA2 R61, -RZ, RZ, 0, 0 ;  /* 0x00000000ff3d7431 */ /* 0x000fe400000001ff */
[----:B------:R-:W-:Y:S01]  /*18f20*/  IMAD.WIDE.U32 R66, R48, R77, R66 ;  /* 0x0000004d30427225 */ /* 0x000fe200078e0042 */
[----:B------:R-:W-:-:S03]  /*18f30*/  IADD3 R70, P0, PT, R55, R70, RZ ;  /* 0x0000004637467210 */ /* 0x000fc60007f1e0ff */
        /* <DEDUP_REMOVED lines=65> */
[----:B------:R-:W-:Y:S02]  /*19350*/  IMAD.MOV.U32 R67, RZ, RZ, RZ ;  /* 0x000000ffff437224 */ /* 0x000fe400078e00ff */
[----:B------:R-:W-:Y:S01]  /*19360*/  IMAD.X R77, RZ, RZ, RZ, P0 ;  /* 0x000000ffff4d7224 */ /* 0x000fe200000e06ff */
[----:B------:R-:W-:Y:S01]  /*19370*/  IADD3 R72, P0, PT, R69, R70, RZ ;  /* 0x0000004645487210 */ /* 0x000fe20007f1e0ff */
[----:B------:R-:W-:Y:S01]  /*19380*/  IMAD.WIDE.U32 R66, R52, R12, R66 ;  /* 0x0000000c34427225 */ /* 0x000fe200078e0042 */
[----:B------:R-:W-:-:S03]  /*19390*/  IADD3.X R69, PT, PT, RZ, RZ, RZ, P2, !PT ;  /* 0x000000ffff457210 */ /* 0x000fc600017fe4ff */
        /* <DEDUP_REMOVED lines=9> */
[----:B------:R-:W-:-:S04]  /*19430*/  IMAD.WIDE.U32 R72, R49, R53, R72 ;  /* 0x0000003531487225 */ /* 0x000fc800078e0048 */
[----:B------:R-:W-:Y:S01]  /*19440*/  VIADD R71, R71, UR24 ;  /* 0x0000001847477c36 */ /* 0x000fe20008000000 */
[----:B------:R-:W-:Y:S01]  /*19450*/  IADD3 R72, P2, PT, R69, R72, RZ ;  /* 0x0000004845487210 */ /* 0x000fe20007f5e0ff */
[----:B------:R-:W-:Y:S02]  /*19460*/  VIADD R70, R73, UR25 ;  /* 0x0000001949467c36 */ /* 0x000fe40008000000 */
[----:B------:R-:W-:Y:S01]  /*19470*/  IMAD.X R69, RZ, RZ, RZ, P0 ;  /* 0x000000ffff457224 */ /* 0x000fe200000e06ff */
[----:B------:R-:W-:Y:S01]  /*19480*/  IADD3.X R73, PT, PT, RZ, RZ, RZ, P2, !PT ;  /* 0x000000ffff497210 */ /* 0x000fe200017fe4ff */
[----:B------:R-:W-:Y:S01]  /*19490*/  IMAD.WIDE.U32 R76, R51, R12, R76 ;  /* 0x0000000c334c7225 */ /* 0x000fe200078e004c */
[----:B------:R-:W-:-:S03]  /*194a0*/  IADD3 R70, P0, PT, R70, R71, RZ ;  /* 0x0000004746467210 */ /* 0x000fc60007f1e0ff */
[----:B------:R-:W-:-:S04]  /*194b0*/  IMAD.WIDE.U32 R68, R46, R81, R68 ;  /* 0x000000512e447225 */ /* 0x000fc800078e0044 */
[----:B------:R-:W-:Y:S01]  /*194c0*/  VIADD R55, R77, UR5 ;  /* 0x000000054d377c36 */ /* 0x000fe20008000000 */
[----:B------:R-:W-:Y:S01]  /*194d0*/  IADD3 R57, PT, PT, R69, UR4, RZ ;  /* 0x0000000445397c10 */ /* 0x000fe2000fffe0ff */
[----:B------:R-:W-:Y:S02]  /*194e0*/  IMAD.X R71, RZ, RZ, RZ, P0 ;  /* 0x000000ffff477224 */ /* 0x000fe400000e06ff */
[----:B------:R-:W-:Y:S01]  /*194f0*/  IMAD.WIDE.U32 R72, R48, R87, R72 ;  /* 0x0000005730487225 */ /* 0x000fe200078e0048 */
[----:B------:R-:W-:-:S03]  /*19500*/  IADD3 R68, P0, PT, R55, R68, RZ ;  /* 0x0000004437447210 */ /* 0x000fc60007f1e0ff */
[----:B------:R-:W-:Y:S01]  /*19510*/  IMAD.MOV.U32 R77, RZ, RZ, RZ ;  /* 0x000000ffff4d7224 */ /* 0x000fe200078e00ff */
[----:B------:R-:W-:Y:S01]  /*19520*/  IADD3 R72, P2, PT, R57, R72, RZ ;  /* 0x0000004839487210 */ /* 0x000fe20007f5e0ff */
[----:B------:R-:W-:Y:S01]  /*19530*/  IMAD.WIDE.U32 R70, R50, R53, R70 ;  /* 0x0000003532467225 */ /* 0x000fe200078e0046 */
[----:B------:R-:W-:-:S03]  /*19540*/  IADD3.X R69, PT, PT, RZ, RZ, RZ, P0, !PT ;  /* 0x000000ffff457210 */ /* 0x000fc600007fe4ff */
[----:B------:R-:W-:Y:S02]  /*19550*/  VIADD R73, R73, UR26 ;  /* 0x0000001a49497c36 */ /* 0x000fe40008000000 */
[----:B------:R-:W-:-:S03]  /*19560*/  IMAD.WIDE.U32 R52, R52, R83, R76 ;  /* 0x0000005334347225 */ /* 0x000fc600078e004c */
[----:B------:R-:W-:Y:S01]  /*19570*/  IADD3 R76, P0, PT, R73, R70, RZ ;  /* 0x00000046494c7210 */ /* 0x000fe20007f1e0ff */
[----:B------:R-:W-:Y:S02]  /*19580*/  IMAD.X R73, RZ, RZ, RZ, P2 ;  /* 0x000000ffff497224 */ /* 0x000fe400010e06ff */
[----:B------:R-:W-:Y:S01]  /*19590*/  IMAD.WIDE.U32 R68, R45, R12, R68 ;  /* 0x0000000c2d447225 */ /* 0x000fe200078e0044 */
[----:B------:R-:W-:-:S03]  /*195a0*/  IADD3.X R77, PT, PT, RZ, RZ, RZ, P0, !PT ;  /* 0x000000ffff4d7210 */ /* 0x000fc600007fe4ff */
[----:B------:R-:W-:Y:S02]  /*195b0*/  VIADD R53, R53, UR24 ;  /* 0x0000001835357c36 */ /* 0x000fe40008000000 */
[----:B------:R-:W-:-:S03]  /*195c0*/  IMAD.WIDE.U32 R72, R47, R81, R72 ;  /* 0x000000512f487225 */ /* 0x000fc600078e0048 */
[----:B------:R-:W-:Y:S01]  /*195d0*/  IADD3 R68, P2, PT, R53, R68, RZ ;  /* 0x0000004435447210 */ /* 0x000fe20007f5e0ff */
[----:B------:R-:W-:Y:S02]  /*195e0*/  VIADD R69, R69, UR5 ;  /* 0x0000000545457c36 */ /* 0x000fe40008000000 */
[----:B------:R-:W-:-:S03]  /*195f0*/  IMAD.WIDE.U32 R76, R49, R87, R76 ;  /* 0x00000057314c7225 */ /* 0x000fc600078e004c */
[----:B------:R-:W-:Y:S01]  /*19600*/  IADD3 R72, P0, PT, R69, R72, RZ ;  /* 0x0000004845487210 */ /* 0x000fe20007f1e0ff */
[----:B------:R-:W-:Y:S01]  /*19610*/  VIADD R53, R73, UR4 ;  /* 0x0000000449357c36 */ /* 0x000fe20008000000 */
[----:B------:R-:W-:Y:S01]  /*19620*/  IADD3.X R69, PT, PT, RZ, RZ, RZ, P2, !PT ;  /* 0x000000ffff457210 */ /* 0x000fe200017fe4ff */
[----:B------:R-:W-:Y:S01]  /*19630*/  VIADD R71, R71, UR25 ;  /* 0x0000001947477c36 */ /* 0x000fe20008000000 */
[----:B------:R-:W-:Y:S02]  /*19640*/  IADD3.X R73, PT, PT, RZ, RZ, RZ, P0, !PT ;  /* 0x000000ffff497210 */ /* 0x000fe400007fe4ff */
[----:B------:R-:W-:Y:S01]  /*19650*/  IADD3 R70, P2, PT, R53, R76, RZ ;  /* 0x0000004c35467210 */ /* 0x000fe20007f5e0ff */
[----:B------:R-:W-:Y:S02]  /*19660*/  VIADD R76, R77, UR26 ;  /* 0x0000001a4d4c7c36 */ /* 0x000fe40008000000 */
[----:B------:R-:W-:-:S03]  /*19670*/  IMAD.WIDE.U32 R68, R51, R83, R68 ;  /* 0x0000005333447225 */ /* 0x000fc600078e0044 */
[----:B------:R-:W-:Y:S01]  /*19680*/  IADD3 R76, P0, PT, R76, R71, RZ ;  /* 0x000000474c4c7210 */ /* 0x000fe20007f1e0ff */
[----:B------:R-:W-:-:S03]  /*19690*/  IMAD.WIDE.U32 R72, R46, R12, R72 ;  /* 0x0000000c2e487225 */ /* 0x000fc600078e0048 */
[----:B------:R-:W-:Y:S01]  /*196a0*/  IADD3.X R77, PT, PT, RZ, RZ, RZ, P0, !PT ;  /* 0x000000ffff4d7210 */ /* 0x000fe200007fe4ff */
[----:B------:R-:W-:Y:S02]  /*196b0*/  VIADD R51, R69, UR24 ;  /* 0x0000001845337c36 */ /* 0x000fe40008000000 */
[----:B------:R-:W-:Y:S02]  /*196c0*/  IMAD.X R71, RZ, RZ, RZ, P2 ;  /* 0x000000ffff477224 */ /* 0x000fe400010e06ff */
[----:B------:R-:W-:Y:S01]  /*196d0*/  IMAD.WIDE.U32 R76, R50, R87, R76 ;  /* 0x00000057324c7225 */ /* 0x000fe200078e004c */
[----:B------:R-:W-:-:S03]  /*196e0*/  IADD3 R72, P0, PT, R51, R72, RZ ;  /* 0x0000004833487210 */ /* 0x000fc60007f1e0ff */
[----:B------:R-:W-:-:S04]  /*196f0*/  IMAD.WIDE.U32 R70, R48, R81, R70 ;  /* 0x0000005130467225 */ /* 0x000fc800078e0046 */
[----:B------:R-:W-:Y:S01]  /*19700*/  VIADD R51, R73, UR5 ;  /* 0x0000000549337c36 */ /* 0x000fe20008000000 */
[----:B------:R-:W-:Y:S01]  /*19710*/  IADD3.X R73, PT, PT, RZ, RZ, RZ, P0, !PT ;  /* 0x000000ffff497210 */ /* 0x000fe200007fe4ff */
[----:B------:R-:W-:Y:S02]  /*19720*/  VIADD R53, R71, UR4 ;  /* 0x0000000447357c36 */ /* 0x000fe40008000000 */
[----:B------:R-:W-:Y:S01]  /*19730*/  VIADD R84, R77, UR26 ;  /* 0x0000001a4d547c36 */ /* 0x000fe20008000000 */
[----:B------:R-:W-:Y:S01]  /*19740*/  IADD3 R70, P2, PT, R51, R70, RZ ;  /* 0x0000004633467210 */ /* 0x000fe20007f5e0ff */
[----:B------:R-:W-:Y:S01]  /*19750*/  IMAD.WIDE.U32 R72, R45, R83, R72 ;  /* 0x000000532d487225 */ /* 0x000fe200078e0048 */
[----:B------:R-:W-:-:S03]  /*19760*/  IADD3 R76, P0, PT, R53, R76, RZ ;  /* 0x0000004c354c7210 */ /* 0x000fc60007f1e0ff */
[----:B------:R-:W-:Y:S01]  /*19770*/  IMAD.X R71, RZ, RZ, RZ, P2 ;  /* 0x000000ffff477224 */ /* 0x000fe200010e06ff */
[----:B------:R-:W-:Y:S01]  /*19780*/  IADD3 R45, PT, PT, R73, UR24, RZ ;  /* 0x00000018492d7c10 */ /* 0x000fe2000fffe0ff */
[----:B------:R-:W-:-:S04]  /*19790*/  IMAD.WIDE.U32 R74, R68, 0x3d1, R74 ;  /* 0x000003d1444a7825 */ /* 0x000fc800078e004a */
[----:B------:R-:W-:Y:S02]  /*197a0*/  IMAD.X R77, RZ, RZ, RZ, P0 ;  /* 0x000000ffff4d7224 */ /* 0x000fe400000e06ff */
[----:B------:R-:W-:-:S04]  /*197b0*/  IMAD.WIDE.U32 R86, R47, R12, R70 ;  /* 0x0000000c2f567225 */ /* 0x000fc800078e0046 */
[----:B------:R-:W-:Y:S01]  /*197c0*/  VIADD R70, R75, UR25 ;  /* 0x000000194b467c36 */ /* 0x000fe20008000000 */
[----:B------:R-:W-:Y:S01]  /*197d0*/  IADD3 R86, P0, PT, R45, R86, RZ ;  /* 0x000000562d567210 */ /* 0x000fe20007f1e0ff */
[----:B------:R-:W-:Y:S02]  /*197e0*/  IMAD.MOV.U32 R71, RZ, RZ, RZ ;  /* 0x000000ffff477224 */ /* 0x000fe400078e00ff */
[----:B------:R-:W-:-:S04]  /*197f0*/  IMAD.WIDE.U32 R76, R49, R81, R76 ;  /* 0x00000051314c7225 */ /* 0x000fc800078e004c */
[----:B------:R-:W-:Y:S01]  /*19800*/  VIADD R51, R87, UR5 ;  /* 0x0000000557337c36 */ /* 0x000fe20008000000 */
[----:B------:R-:W-:Y:S01]  /*19810*/  IADD3 R55, PT, PT, R77, UR4, RZ ;  /* 0x000000044d377c10 */ /* 0x000fe2000fffe0ff */
[----:B------:R-:W-:-:S03]  /*19820*/  IMAD.WIDE.U32 R70, R72, 0x3d1, R70 ;  /* 0x000003d148467825 */ /* 0x000fc600078e0046 */
[----:B------:R-:W-:Y:S01]  /*19830*/  IADD3 R76, P2, PT, R51, R76, RZ ;  /* 0x0000004c334c7210 */ /* 0x000fe20007f5e0ff */
[----:B------:R-:W-:Y:S01]  /*19840*/  IMAD.X R87, RZ, RZ, RZ, P0 ;  /* 0x000000ffff577224 */ /* 0x000fe200000e06ff */
[----:B------:R-:W-:Y:S02]  /*19850*/  IADD3 R51, P3, PT, R54, R70, RZ ;  /* 0x0000004636337210 */ /* 0x000fe40007f7e0ff */
[----:B------:R-:W-:Y:S01]  /*19860*/  IADD3 R54, P0, PT, R55, R84, RZ ;  /* 0x0000005437367210 */ /* 0x000fe20007f1e0ff */
[----:B------:R-:W-:Y:S01]  /*19870*/  IMAD.X R77, RZ, RZ, RZ, P2 ;  /* 0x000000ffff4d7224 */ /* 0x000fe200010e06ff */
[----:B------:R-:W-:Y:S01]  /*19880*/  IADD3.X R70, PT, PT, R71, UR25, RZ, P3, !PT ;  /* 0x0000001947467c10 */ /* 0x000fe20009ffe4ff */
[----:B------:R-:W-:Y:S01]  /*19890*/  IMAD.WIDE.U32 R86, R46, R83, R86 ;  /* 0x000000532e567225 */ /* 0x000fe200078e0056 */
[----:B------:R-:W-:-:S03]  /*198a0*/  IADD3.X R55, PT, PT, RZ, RZ, RZ, P0, !PT ;  /* 0x000000ffff377210 */ /* 0x000fc600007fe4ff */
[----:B------:R-:W-:-:S04]  /*198b0*/  IMAD.WIDE.U32 R76, R48, R12, R76 ;  /* 0x0000000c304c7225 */ /* 0x000fc800078e004c */
[----:B------:R-:W-:Y:S02]  /*198c0*/  VIADD R45, R87, UR24 ;  /* 0x00000018572d7c36 */ /* 0x000fe40008000000 */
        /* <DEDUP_REMOVED lines=13> */
[----:B------:R-:W-:-:S03]  /*199a0*/  IADD3 R47, PT, PT, R77, UR24, RZ ;  /* 0x000000184d2f7c10 */ /* 0x000fc6000fffe0ff */
[----:B------:R-:W-:Y:S02]  /*199b0*/  HFMA2 R71, -RZ, RZ, 0, 0 ;  /* 0x00000000ff477431 */ /* 0x000fe400000001ff */
[----:B------:R-:W-:Y:S01]  /*199c0*/  VIADD R54, R89, UR5 ;  /* 0x0000000559367c36 */ /* 0x000fe20008000000 */
[----:B------:R-:W-:-:S05]  /*199d0*/  IADD3 R46, P0, PT, R47, R88, RZ ;  /* 0x000000582f2e7210 */ /* 0x000fca0007f1e0ff */
[----:B------:R-:W-:Y:S01]  /*199e0*/  IMAD.X R47, RZ, RZ, RZ, P0 ;  /* 0x000000ffff2f7224 */ /* 0x000fe200000e06ff */
[----:B------:R-:W-:Y:S01]  /*199f0*/  IADD3 R54, P0, PT, R54, R55, RZ ;  /* 0x0000003736367210 */ /* 0x000fe20007f1e0ff */
[----:B------:R-:W-:-:S04]  /*19a00*/  IMAD.WIDE.U32 R70, R76, 0x3d1, R70 ;  /* 0x000003d14c467825 */ /* 0x000fc800078e0046 */
[----:B------:R-:W-:Y:S01]  /*19a10*/  IMAD.X R55, RZ, RZ, RZ, P0 ;  /* 0x000000ffff377224 */ /* 0x000fe200000e06ff */
[----:B------:R-:W-:Y:S01]  /*19a20*/  IADD3 R68, P0, PT, R51, R68, RZ ;  /* 0x0000004433447210 */ /* 0x000fe20007f1e0ff */
[----:B------:R-:W-:Y:S01]  /*19a30*/  IMAD.WIDE.U32 R46, R48, R83, R46 ;  /* 0x00000053302e7225 */ /* 0x000fe200078e002e */
[----:B------:R-:W-:-:S03]  /*19a40*/  IADD3 R58, P2, PT, R58, R70, RZ ;  /* 0x000000463a3a7210 */ /* 0x000fc60007f5e0ff */
[----:B------:R-:W-:Y:S01]  /*19a50*/  IMAD.WIDE.U32 R56, R50, R12, R54 ;  /* 0x0000000c32387225 */ /* 0x000fe200078e0036 */
[----:B------:R-:W-:Y:S02]  /*19a60*/  IADD3 R55, PT, PT, R47, UR24, RZ ;  /* 0x000000182f377c10 */ /* 0x000fe4000fffe0ff */
[----:B------:R-:W-:Y:S01]  /*19a70*/  IADD3.X R70, PT, PT, R71, UR4, RZ, P2, !PT ;  /* 0x0000000447467c10 */ /* 0x000fe200097fe4ff */
[----:B------:R-:W-:Y:S01]  /*19a80*/  IMAD.X R73, RZ, RZ, RZ, P0 ;  /* 0x000000ffff497224 */ /* 0x000fe200000e06ff */
[----:B------:R-:W-:Y:S01]  /*19a90*/  IADD3 R54, P0, PT, R55, R56, RZ ;  /* 0x0000003837367210 */ /* 0x000fe20007f1e0ff */
[----:B------:R-:W-:-:S03]  /*19aa0*/  IMAD.MOV.U32 R71, RZ, RZ, RZ ;  /* 0x000000ffff477224 */ /* 0x000fc600078e00ff */
[----:B------:R-:W-:Y:S01]  /*19ab0*/  IADD3.X R55, PT, PT, RZ, RZ, RZ, P0, !PT ;  /* 0x000000ffff377210 */ /* 0x000fe200007fe4ff */
[----:B------:R-:W-:Y:S01]  /*19ac0*/  IMAD.WIDE.U32 R70, R46, 0x3d1, R70 ;  /* 0x000003d12e467825 */ /* 0x000fe200078e0046 */
[----:B------:R-:W-:-:S03]  /*19ad0*/  IADD3 R73, P2, P3, R45, R72, R73 ;  /* 0x000000482d497210 */ /* 0x000fc60007b5e049 */
[----:B------:R-:W-:Y:S01]  /*19ae0*/  IMAD.WIDE.U32 R54, R49, R83, R54 ;  /* 0x0000005331367225 */ /* 0x000fe200078e0036 */
[----:B------:R-:W-:Y:S02]  /*19af0*/  IADD3 R60, P0, PT, R60, R70, RZ ;  /* 0x000000463c3c7210 */ /* 0x000fe40007f1e0ff */
[----:B------:R-:W-:Y:S01]  /*19b00*/  IADD3.X R45, PT, PT, RZ, RZ, RZ, P2, P3 ;  /* 0x000000ffff2d7210 */ /* 0x000fe200017e64ff */
[----:B------:R-:W-:Y:S01]  /*19b10*/  VIADD R49, R57, UR5 ;  /* 0x0000000539317c36 */ /* 0x000fe20008000000 */
[----:B------:R-:W-:Y:S01]  /*19b20*/  IADD3.X R70, PT, PT, R71, UR4, RZ, P0, !PT ;  /* 0x0000000447467c10 */ /* 0x000fe200087fe4ff */
[----:B------:R-:W-:Y:S01]  /*19b30*/  VIADD R48, R55, UR24 ;  /* 0x0000001837307c36 */ /* 0x000fe20008000000 */
[----:B------:R-:W-:Y:S02]  /*19b40*/  MOV R71, RZ ;  /* 0x000000ff00477202 */ /* 0x000fe40000000f00 */
        /* <DEDUP_REMOVED lines=9> */
[----:B------:R-:W-:Y:S01]  /*19be0*/  IADD3.X R51, PT, PT, RZ, RZ, RZ, P0, P3 ;  /* 0x000000ffff337210 */ /* 0x000fe200007e64ff */
[----:B------:R-:W-:Y:S01]  /*19bf0*/  IMAD.MOV.U32 R71, RZ, RZ, RZ ;  /* 0x000000ffff477224 */ /* 0x000fe200078e00ff */
[----:B------:R-:W-:Y:S02]  /*19c00*/  IADD3 R47, PT, PT, R49, UR24, RZ ;  /* 0x00000018312f7c10 */ /* 0x000fe4000fffe0ff */
[----:B------:R-:W-:Y:S01]  /*19c10*/  IADD3 R51, P2, P3, R64, R46, R51 ;  /* 0x0000002e40337210 */ /* 0x000fe20007b5e033 */
[----:B------:R-:W-:-:S03]  /*19c20*/  IMAD.WIDE.U32 R70, R48, 0x3d1, R70 ;  /* 0x000003d130467825 */ /* 0x000fc600078e0046 */
        /* <DEDUP_REMOVED lines=34> */
.L_x_63:
[----:B------:R-:W-:Y:S05]  /*19e50*/  BSYNC.RECONVERGENT B1 ;  /* 0x0000000000017941 */ /* 0x000fea0003800200 */
.L_x_62:
[----:B------:R-:W-:Y:S01]  /*19e60*/  IADD3 R45, P0, PT, R79, -R74, RZ ;  /* 0x8000004a4f2d7210 */ /* 0x000fe20007f1e0ff */
[----:B------:R-:W-:Y:S03]  /*19e70*/  BSSY.RECONVERGENT B1, `(.L_x_64) ;  /* 0x0000060000017945 */ /* 0x000fe60003800200 */
[----:B------:R-:W-:-:S04]  /*19e80*/  IADD3.X R12, PT, PT, RZ, -0x1, RZ, P0, !PT ;  /* 0xffffffffff0c7810 */ /* 0x000fc800007fe4ff */
[----:B------:R-:W-:-:S04]  /*19e90*/  SHF.R.U32.HI R12, RZ, 0x1f, R12 ;  /* 0x0000001fff0c7819 */ /* 0x000fc8000001160c */
[----:B------:R-:W-:Y:S01]  /*19ea0*/  IADD3 R63, P0, P2, R63, -R12, -R68 ;  /* 0x8000000c3f3f7210 */ /* 0x000fe20007a1e844 */
[----:B------:R-:W-:-:S03]  /*19eb0*/  IMAD.IADD R12, R11, 0x1, R28 ;  /* 0x000000010b0c7824 */ /* 0x000fc600078e021c */
[----:B------:R-:W-:Y:S02]  /*19ec0*/  IADD3.X R28, PT, PT, RZ, -0x1, R29, P0, P2 ;  /* 0xffffffffff1c7810 */ /* 0x000fe400007e441d */
[----:B------:R-:W-:Y:S02]  /*19ed0*/  ISETP.GE.U32.AND P0, PT, R12, R11, PT ;  /* 0x0000000b0c00720c */ /* 0x000fe40003f06070 */
[----:B------:R-:W-:Y:S02]  /*19ee0*/  SHF.R.U32.HI R28, RZ, 0x1f, R28 ;  /* 0x0000001fff1c7819 */ /* 0x000fe4000001161c */
[----:B------:R-:W-:Y:S02]  /*19ef0*/  SEL R11, RZ, 0x1, P0 ;  /* 0x00000001ff0b7807 */ /* 0x000fe40000000000 */
[----:B------:R-:W-:Y:S02]  /*19f00*/  IADD3 R82, P0, P2, R82, -R28, -R73 ;  /* 0x8000001c52527210 */ /* 0x000fe40007a1e849 */
[----:B------:R-:W-:-:S02]  /*19f10*/  IADD3 R11, P3, P4, R31, R11, R10 ;  /* 0x0000000b1f0b7210 */ /* 0x000fc40007c7e00a */
[----:B------:R-:W-:Y:S02]  /*19f20*/  IADD3.X R10, PT, PT, RZ, -0x1, R29, P0, P2 ;  /* 0xffffffffff0a7810 */ /* 0x000fe400007e441d */
[----:B------:R-:W-:Y:S01]  /*19f30*/  IADD3.X R49, PT, PT, RZ, RZ, RZ, P3, P4 ;  /* 0x000000ffff317210 */ /* 0x000fe20001fe84ff */
[----:B------:R-:W-:Y:S01]  /*19f40*/  IMAD.MOV.U32 R50, RZ, RZ, R11 ;  /* 0x000000ffff327224 */ /* 0x000fe200078e000b */
[----:B------:R-:W-:Y:S02]  /*19f50*/  SHF.R.U32.HI R10, RZ, 0x1f, R10 ;  /* 0x0000001fff0a7819 */ /* 0x000fe4000001160a */
[----:B------:R-:W-:Y:S02]  /*19f60*/  IADD3 R49, P3, P4, R30, R49, R9 ;  /* 0x000000311e317210 */ /* 0x000fe40007c7e009 */
[----:B------:R-:W-:Y:S02]  /*19f70*/  IADD3 R101, P0, P2, R101, -R10, -R86 ;  /* 0x8000000a65657210 */ /* 0x000fe40007a1e856 */
[----:B------:R-:W-:-:S02]  /*19f80*/  IADD3.X R47, PT, PT, RZ, RZ, RZ, P3, P4 ;  /* 0x000000ffff2f7210 */ /* 0x000fc40001fe84ff */
[----:B------:R-:W-:Y:S02]  /*19f90*/  IADD3.X R9, PT, PT, RZ, -0x1, R29, P0, P2 ;  /* 0xffffffffff097810 */ /* 0x000fe400007e441d */
[----:B------:R-:W-:Y:S02]  /*19fa0*/  IADD3 R47, P0, P2, R33, R47, R8 ;  /* 0x0000002f212f7210 */ /* 0x000fe40007a1e008 */
[----:B------:R-:W-:Y:S02]  /*19fb0*/  SHF.R.U32.HI R9, RZ, 0x1f, R9 ;  /* 0x0000001fff097819 */ /* 0x000fe40000011609 */
[----:B------:R-:W-:Y:S02]  /*19fc0*/  IADD3.X R46, PT, PT, RZ, RZ, RZ, P0, P2 ;  /* 0x000000ffff2e7210 */ /* 0x000fe400007e44ff */
[----:B------:R-:W-:Y:S02]  /*19fd0*/  IADD3 R96, P0, P2, R96, -R9, -R76 ;  /* 0x8000000960607210 */ /* 0x000fe40007a1e84c */
[----:B------:R-:W-:-:S02]  /*19fe0*/  IADD3 R46, P3, P4, R32, R46, R7 ;  /* 0x0000002e202e7210 */ /* 0x000fc40007c7e007 */
[----:B------:R-:W-:Y:S02]  /*19ff0*/  IADD3.X R8, PT, PT, RZ, -0x1, R29, P0, P2 ;  /* 0xffffffffff087810 */ /* 0x000fe400007e441d */
[----:B------:R-:W-:Y:S02]  /*1a000*/  IADD3.X R48, PT, PT, RZ, RZ, RZ, P3, P4 ;  /* 0x000000ffff307210 */ /* 0x000fe40001fe84ff */
        /* <DEDUP_REMOVED lines=9> */
[----:B------:R-:W-:-:S02]  /*1a0a0*/  IADD3 R37, PT, PT, R37, R4, R5 ;  /* 0x0000000425257210 */ /* 0x000fc40007ffe005 */
[----:B------:R-:W-:Y:S02]  /*1a0b0*/  IADD3.X R28, PT, PT, RZ, -0x1, R29, P0, P2 ;  /* 0xffffffffff1c7810 */ /* 0x000fe400007e441d */
[----:B------:R-:W-:Y:S02]  /*1a0c0*/  ISETP.NE.AND P0, PT, R37, -0x1, PT ;  /* 0xffffffff2500780c */ /* 0x000fe40003f05270 */
[----:B------:R-:W-:-:S04]  /*1a0d0*/  SHF.R.U32.HI R28, RZ, 0x1f, R28 ;  /* 0x0000001fff1c7819 */ /* 0x000fc8000001161c */
[----:B------:R-:W-:-:S07]  /*1a0e0*/  IADD3 R28, PT, PT, R80, -R53, -R28 ;  /* 0x80000035501c7210 */ /* 0x000fce0007ffe81c */
        /* <DEDUP_REMOVED lines=44> */
.L_x_66:
        /* <DEDUP_REMOVED lines=12> */
.L_x_65:
[----:B------:R-:W-:Y:S05]  /*1a470*/  BSYNC.RECONVERGENT B1 ;  /* 0x0000000000017941 */ /* 0x000fea0003800200 */
.L_x_64:
[C---:B------:R-:W-:Y:S01]  /*1a480*/  IMAD.WIDE.U32 R32, R12.reuse, R12, RZ ;  /* 0x0000000c0c207225 */ /* 0x040fe200078e00ff */
[----:B------:R-:W-:Y:S01]  /*1a490*/  UMOV UR4, URZ ;  /* 0x000000ff00047c82 */ /* 0x000fe20008000000 */
[----:B------:R-:W-:Y:S01]  /*1a4a0*/  UMOV UR5, URZ ;  /* 0x000000ff00057c82 */ /* 0x000fe20008000000 */
[----:B------:R-:W-:Y:S01]  /*1a4b0*/  UMOV UR24, URZ ;  /* 0x000000ff00187c82 */ /* 0x000fe20008000000 */
[----:B------:R-:W-:Y:S01]  /*1a4c0*/  IMAD.MOV.U32 R5, RZ, RZ, RZ ;  /* 0x000000ffff057224 */ /* 0x000fe200078e00ff */
[----:B------:R-:W-:Y:S01]  /*1a4d0*/  MOV R4, R33 ;  /* 0x0000002100047202 */ /* 0x000fe20000000f00 */
[----:B------:R-:W-:Y:S01]  /*1a4e0*/  IMAD.MOV.U32 R35, RZ, RZ, RZ ;  /* 0x000000ffff237224 */ /* 0x000fe200078e00ff */
[----:B------:R-:W-:Y:S01]  /*1a4f0*/  UMOV UR25, URZ ;  /* 0x000000ff00197c82 */ /* 0x000fe20008000000 */
[----:B------:R-:W-:Y:S01]  /*1a500*/  IMAD.MOV.U32 R7, RZ, RZ, RZ ;  /* 0x000000ffff077224 */ /* 0x000fe200078e00ff */
[----:B------:R-:W-:Y:S01]  /*1a510*/  UMOV UR26, URZ ;  /* 0x000000ff001a7c82 */ /* 0x000fe20008000000 */
[----:B------:R-:W-:Y:S01]  /*1a520*/  IMAD.WIDE.U32 R4, R12, R50, R4 ;  /* 0x000000320c047225 */ /* 0x000fe200078e0004 */
[----:B------:R-:W-:Y:S01]  /*1a530*/  UMOV UR28, URZ ;  /* 0x000000ff001c7c82 */ /* 0x000fe20008000000 */
[----:B------:R-:W-:-:S02]  /*1a540*/  LOP3.LUT R32, R32, 0xfffffffd, RZ, 0xc0, !PT ;  /* 0xfffffffd20207812 */ /* 0x000fc400078ec0ff */
[----:B------:R-:W-:Y:S02]  /*1a550*/  HFMA2 R67, -RZ, RZ, 0, 0 ;  /* 0x00000000ff437431 */ /* 0x000fe400000001ff */
[----:B------:R-:W-:Y:S01]  /*1a560*/  VIADD R6, R5, UR4 ;  /* 0x0000000405067c36 */ /* 0x000fe20008000000 */
[----:B------:R-:W-:Y:S01]  /*1a570*/  MOV R34, R4 ;  /* 0x0000000400227202 */ /* 0x000fe20000000f00 */
[----:B------:R-:W-:Y:S01]  /*1a580*/  IMAD.MOV.U32 R11, RZ, RZ, RZ ;  /* 0x000000ffff0b7224 */ /* 0x000fe200078e00ff */
[----:B------:R-:W-:Y:S01]  /*1a590*/  BSSY.RECONVERGENT B1, `(.L_x_67) ;  /* 0x000012e000017945 */ /* 0x000fe20003800200 */
        /* <DEDUP_REMOVED lines=15> */
[----:B------:R-:W-:Y:S02]  /*1a690*/  VIADD R4, R5, UR24 ;  /* 0x0000001805047c36 */ /* 0x000fe40008000000 */
[----:B------:R-:W-:Y:S02]  /*1a6a0*/  IMAD.MOV.U32 R5, RZ, RZ, RZ ;  /* 0x000000ffff057224 */ /* 0x000fe400078e00ff */
[----:B------:R-:W-:Y:S02]  /*1a6b0*/  IMAD.X R9, RZ, RZ, RZ, P0 ;  /* 0x000000ffff097224 */ /* 0x000fe400000e06ff */
[----:B------:R-:W-:-:S04]  /*1a6c0*/  IMAD.WIDE.U32 R4, R12, R46, R4 ;  /* 0x0000002e0c047225 */ /* 0x000fc800078e0004 */
[----:B------:R-:W-:Y:S01]  /*1a6d0*/  IMAD.WIDE.U32 R6, R49, R50, R8 ;  /* 0x0000003231067225 */ /* 0x000fe200078e0008 */
[----:B------:R-:W-:-:S03]  /*1a6e0*/  IADD3 R9, PT, PT, R11, UR5, RZ ;  /* 0x000000050b097c10 */ /* 0x000fc6000fffe0ff */
        /* <DEDUP_REMOVED lines=39> */
[----:B------:R-:W-:Y:S01]  /*1a960*/  VIADD R53, R9, UR24 ;  /* 0x0000001809357c36 */ /* 0x000fe20008000000 */
[----:B------:R-:W-:Y:S01]  /*1a970*/  MOV R8, R54 ;  /* 0x0000003600087202 */ /* 0x000fe20000000f00 */
[----:B------:R-:W-:-:S03]  /*1a980*/  IMAD.WIDE.U32 R4, R37, R12, R4 ;  /* 0x0000000c25047225 */ /* 0x000fc600078e0004 */
[----:B------:R-:W-:Y:S01]  /*1a990*/  IADD3 R52, P2, PT, R53, R6, RZ ;  /* 0x0000000635347210 */ /* 0x000fe20007f5e0ff */
[----:B------:R-:W-:Y:S02]  /*1a9a0*/  VIADD R7, R7, UR26 ;  /* 0x0000001a07077c36 */ /* 0x000fe40008000000 */
[----:B------:R-:W-:Y:S02]  /*1a9b0*/  IMAD.MOV.U32 R9, RZ, RZ, RZ ;  /* 0x000000ffff097224 */ /* 0x000fe400078e00ff */
        /* <DEDUP_REMOVED lines=28> */
[----:B------:R-:W-:Y:S01]  /*1ab80*/  IMAD.MOV.U32 R6, RZ, RZ, R56 ;  /* 0x000000ffff067224 */ /* 0x000fe200078e0038 */
[----:B------:R-:W-:Y:S01]  /*1ab90*/  IADD3.X R59, PT, PT, RZ, RZ, RZ, P0, !PT ;  /* 0x000000ffff3b7210 */ /* 0x000fe200007fe4ff */
[----:B------:R-:W-:Y:S01]  /*1aba0*/  IMAD.MOV.U32 R7, RZ, RZ, RZ ;  /* 0x000000ffff077224 */ /* 0x000fe200078e00ff */
[----:B------:R-:W-:Y:S01]  /*1abb0*/  IADD3.X R55, PT, PT, RZ, RZ, RZ, P2, !PT ;  /* 0x000000ffff377210 */ /* 0x000fe200017fe4ff */
[----:B------:R-:W-:-:S04]  /*1abc0*/  IMAD.WIDE.U32 R4, R37, R50, R4 ;  /* 0x0000003225047225 */ /* 0x000fc800078e0004 */
        /* <DEDUP_REMOVED lines=8> */
[----:B------:R-:W-:Y:S01]  /*1ac50*/  VIADD R56, R5, UR4 ;  /* 0x0000000405387c36 */ /* 0x000fe20008000000 */
[----:B------:R-:W-:Y:S01]  /*1ac60*/  IADD3 R54, P0, PT, R57, R54, RZ ;  /* 0x0000003639367210 */ /* 0x000fe20007f1e0ff */
[----:B------:R-:W-:Y:S01]  /*1ac70*/  IMAD.WIDE.U32 R52, R49, R51, R52 ;  /* 0x0000003331347225 */ /* 0x000fe200078e0034 */
[----:B------:R-:W-:-:S03]  /*1ac80*/  IADD3.X R59, PT, PT, RZ, RZ, RZ, P2, !PT ;  /* 0x000000ffff3b7210 */ /* 0x000fc600017fe4ff */
[----:B------:R-:W-:Y:S02]  /*1ac90*/  VIADD R5, R55, UR25 ;  /* 0x0000001937057c36 */ /* 0x000fe40008000000 */
[----:B------:R-:W-:Y:S02]  /*1aca0*/  IMAD.X R55, RZ, RZ, RZ, P0 ;  /* 0x000000ffff377224 */ /* 0x000fe400000e06ff */
[----:B------:R-:W-:Y:S01]  /*1acb0*/  VIADD R53, R53, UR28 ;  /* 0x0000001c35357c36 */ /* 0x000fe20008000000 */
[----:B------:R-:W-:Y:S01]  /*1acc0*/  IADD3 R4, P2, PT, R5, R52, RZ ;  /* 0x0000003405047210 */ /* 0x000fe20007f5e0ff */
[----:B------:R-:W-:-:S03]  /*1acd0*/  IMAD.WIDE.U32 R58, R48, R50, R58 ;  /* 0x00000032303a7225 */ /* 0x000fc600078e003a */
[----:B------:R-:W-:Y:S01]  /*1ace0*/  IADD3.X R5, PT, PT, RZ, RZ, RZ, P2, !PT ;  /* 0x000000ffff057210 */ /* 0x000fe200017fe4ff */
[----:B------:R-:W-:Y:S01]  /*1acf0*/  IMAD.WIDE.U32 R54, R47, R46, R54 ;  /* 0x0000002e2f367225 */ /* 0x000fe200078e0036 */
[----:B------:R-:W-:-:S03]  /*1ad00*/  IADD3 R52, P0, PT, R53, R56, RZ ;  /* 0x0000003835347210 */ /* 0x000fc60007f1e0ff */
[----:B------:R-:W-:Y:S01]  /*1ad10*/  VIADD R61, R59, UR26 ;  /* 0x0000001a3b3d7c36 */ /* 0x000fe20008000000 */
[----:B------:R-:W-:Y:S01]  /*1ad20*/  IADD3 R57, PT, PT, R55, UR25, RZ ;  /* 0x0000001937397c10 */ /* 0x000fe2000fffe0ff */
[----:B------:R-:W-:-:S04]  /*1ad30*/  IMAD.WIDE.U32 R4, R47, R48, R4 ;  /* 0x000000302f047225 */ /* 0x000fc800078e0004 */
[----:B------:R-:W-:Y:S01]  /*1ad40*/  IMAD.X R53, RZ, RZ, RZ, P0 ;  /* 0x000000ffff357224 */ /* 0x000fe200000e06ff */
[----:B------:R-:W-:Y:S01]  /*1ad50*/  IADD3 R60, P0, PT, R61, R54, RZ ;  /* 0x000000363d3c7210 */ /* 0x000fe20007f1e0ff */
[----:B------:R-:W-:Y:S01]  /*1ad60*/  VIADD R55, R5, UR26 ;  /* 0x0000001a05377c36 */ /* 0x000fe20008000000 */
[----:B------:R-:W-:Y:S01]  /*1ad70*/  IADD3 R56, P2, PT, R57, R4, RZ ;  /* 0x0000000439387210 */ /* 0x000fe20007f5e0ff */
[----:B------:R-:W-:Y:S01]  /*1ad80*/  IMAD.MOV.U32 R5, RZ, RZ, RZ ;  /* 0x000000ffff057224 */ /* 0x000fe200078e00ff */
[----:B------:R-:W-:Y:S01]  /*1ad90*/  MOV R4, R58 ;  /* 0x0000003a00047202 */ /* 0x000fe20000000f00 */
[----:B------:R-:W-:-:S04]  /*1ada0*/  IMAD.WIDE.U32 R52, R37, R49, R52 ;  /* 0x0000003125347225 */ /* 0x000fc800078e0034 */
[----:B------:R-:W-:Y:S01]  /*1adb0*/  IMAD.X R61, RZ, RZ, RZ, P0 ;  /* 0x000000ffff3d7224 */ /* 0x000fe200000e06ff */
[----:B------:R-:W-:Y:S01]  /*1adc0*/  IADD3 R54, P0, PT, R55, R52, RZ ;  /* 0x0000003437367210 */ /* 0x000fe20007f1e0ff */
[----:B------:R-:W-:-:S04]  /*1add0*/  IMAD.WIDE.U32 R4, R12, R51, R4 ;  /* 0x000000330c047225 */ /* 0x000fc800078e0004 */
[----:B------:R-:W-:Y:S01]  /*1ade0*/  IMAD.X R57, RZ, RZ, RZ, P2 ;  /* 0x000000ffff397224 */ /* 0x000fe200010e06ff */
[----:B------:R-:W-:Y:S01]  /*1adf0*/  IADD3 R5, PT, PT, R5, UR28, RZ ;  /* 0x0000001c05057c10 */ /* 0x000fe2000fffe0ff */
[----:B------:R-:W-:Y:S01]  /*1ae00*/  IMAD.WIDE.U32 R58, R49, R48, R60 ;  /* 0x00000030313a7225 */ /* 0x000fe200078e003c */
[----:B------:R-:W-:-:S03]  /*1ae10*/  IADD3 R60, PT, PT, R53, UR5, RZ ;  /* 0x00000005353c7c10 */ /* 0x000fc6000fffe0ff */
        /* <DEDUP_REMOVED lines=45> */
[----:B------:R-:W-:Y:S01]  /*1b0f0*/  IMAD.WIDE.U32 R60, R47, R51, R60 ;  /* 0x000000332f3c7225 */ /* 0x000fe200078e003c */
[----:B------:R-:W-:-:S03]  /*1b100*/  MOV R55, RZ ;  /* 0x000000ff00377202 */ /* 0x000fc60000000f00 */
        /* <DEDUP_REMOVED lines=12> */
[----:B------:R-:W-:-:S04]  /*1b1d0*/  IMAD.WIDE.U32 R32, R54, 0x3d1, R32 ;  /* 0x000003d136207825 */ /* 0x000fc800078e0020 */
[----:B------:R-:W-:Y:S01]  /*1b1e0*/  IMAD.X R59, RZ, RZ, RZ, P0 ;  /* 0x000000ffff3b7224 */ /* 0x000fe200000e06ff */
[----:B------:R-:W-:Y:S01]  /*1b1f0*/  IADD3 R66, PT, PT, R33, UR4, RZ ;  /* 0x0000000421427c10 */ /* 0x000fe2000fffe0ff */
[----:B------:R-:W-:-:S04]  /*1b200*/  IMAD.WIDE.U32 R60, R46, R51, R60 ;  /* 0x000000332e3c7225 */ /* 0x000fc800078e003c */
[----:B------:R-:W-:Y:S02]  /*1b210*/  VIADD R65, R57, UR5 ;  /* 0x0000000539417c36 */ /* 0x000fe40008000000 */
        /* <DEDUP_REMOVED lines=14> */
[----:B------:R-:W-:Y:S01]  /*1b300*/  VIADD R65, R35, UR24 ;  /* 0x0000001823417c36 */ /* 0x000fe20008000000 */
        /* <DEDUP_REMOVED lines=13> */
[----:B------:R-:W-:Y:S02]  /*1b3e0*/  VIADD R5, R47, UR25 ;  /* 0x000000192f057c36 */ /* 0x000fe40008000000 */
[----:B------:R-:W-:-:S03]  /*1b3f0*/  IMAD.MOV.U32 R61, RZ, RZ, RZ ;  /* 0x000000ffff3d7224 */ /* 0x000fc600078e00ff */
[----:B------:R-:W-:Y:S01]  /*1b400*/  IADD3 R58, P0, PT, R5, R10, RZ ;  /* 0x0000000a053a7210 */ /* 0x000fe20007f1e0ff */
[----:B------:R-:W-:Y:S01]  /*1b410*/  IMAD.WIDE.U32 R60, R46, 0x3d1, R60 ;  /* 0x000003d12e3c7825 */ /* 0x000fe200078e003c */
[----:B------:R-:W-:-:S03]  /*1b420*/  IADD3 R10, PT, PT, R11, UR28, RZ ;  /* 0x0000001c0b0a7c10 */ /* 0x000fc6000fffe0ff */
[----:B------:R-:W-:Y:S01]  /*1b430*/  IMAD.X R59, RZ, RZ, RZ, P0 ;  /* 0x000000ffff3b7224 */ /* 0x000fe200000e06ff */
[----:B------:R-:W-:Y:S02]  /*1b440*/  IADD3 R10, P0, PT, R10, R9, RZ ;  /* 0x000000090a0a7210 */ /* 0x000fe40007f1e0ff */
[----:B------:R-:W-:Y:S01]  /*1b450*/  IADD3 R12, P2, PT, R30, R60, RZ ;  /* 0x0000003c1e0c7210 */ /* 0x000fe20007f5e0ff */
[----:B------:R-:W-:Y:S01]  /*1b460*/  IMAD.WIDE.U32 R48, R37, R48, R58 ;  /* 0x0000003025307225 */ /* 0x000fe200078e003a */
[----:B------:R-:W-:Y:S02]  /*1b470*/  IADD3.X R11, PT, PT, RZ, RZ, RZ, P0, !PT ;  /* 0x000000ffff0b7210 */ /* 0x000fe400007fe4ff */
[----:B------:R-:W-:Y:S01]  /*1b480*/  IADD3 R33, P0, PT, R33, R54, RZ ;  /* 0x0000003621217210 */ /* 0x000fe20007f1e0ff */
[----:B------:R-:W-:Y:S01]  /*1b490*/  VIADD R31, R49, UR26 ;  /* 0x0000001a311f7c36 */ /* 0x000fe20008000000 */
[----:B------:R-:W-:Y:S01]  /*1b4a0*/  IADD3.X R54, PT, PT, R61, UR4, RZ, P2, !PT ;  /* 0x000000043d367c10 */ /* 0x000fe200097fe4ff */
[----:B------:R-:W-:-:S04]  /*1b4b0*/  IMAD.WIDE.U32 R10, R37, R51, R10 ;  /* 0x00000033250a7225 */ /* 0x000fc800078e000a */
[----:B------:R-:W-:Y:S01]  /*1b4c0*/  IMAD.X R5, RZ, RZ, RZ, P0 ;  /* 0x000000ffff057224 */ /* 0x000fe200000e06ff */
[----:B------:R-:W-:Y:S01]  /*1b4d0*/  IADD3 R30, P0, PT, R31, R10, RZ ;  /* 0x0000000a1f1e7210 */ /* 0x000fe20007f1e0ff */
[----:B------:R-:W-:-:S03]  /*1b4e0*/  IMAD.WIDE.U32 R54, R48, 0x3d1, R54 ;  /* 0x000003d130367825 */ /* 0x000fc600078e0036 */
[----:B------:R-:W-:Y:S01]  /*1b4f0*/  IADD3 R56, P2, P3, R7, R56, R5 ;  /* 0x0000003807387210 */ /* 0x000fe20007b5e005 */
[----:B------:R-:W-:Y:S01]  /*1b500*/  IMAD.X R31, RZ, RZ, RZ, P0 ;  /* 0x000000ffff1f7224 */ /* 0x000fe200000e06ff */
[----:B------:R-:W-:Y:S01]  /*1b510*/  IADD3 R7, P0, PT, R8, R54, RZ ;  /* 0x0000003608077210 */ /* 0x000fe20007f1e0ff */
[----:B------:R-:W-:Y:S01]  /*1b520*/  VIADD R11, R11, UR28 ;  /* 0x0000001c0b0b7c36 */ /* 0x000fe20008000000 */
[----:B------:R-:W-:Y:S01]  /*1b530*/  IADD3.X R35, PT, PT, RZ, RZ, RZ, P2, P3 ;  /* 0x000000ffff237210 */ /* 0x000fe200017e64ff */
[----:B------:R-:W-:Y:S01]  /*1b540*/  IMAD.WIDE.U32 R8, R37, R51, R30 ;  /* 0x0000003325087225 */ /* 0x000fe200078e001e */
[----:B------:R-:W-:Y:S02]  /*1b550*/  IADD3.X R30, PT, PT, R55, UR4, RZ, P0, !PT ;  /* 0x00000004371e7c10 */ /* 0x000fe400087fe4ff */
[----:B------:R-:W-:Y:S01]  /*1b560*/  IADD3 R35, P2, P3, R12, R34, R35 ;  /* 0x000000220c237210 */ /* 0x000fe20007b5e023 */
[----:B------:R-:W-:Y:S01]  /*1b570*/  IMAD.MOV.U32 R31, RZ, RZ, RZ ;  /* 0x000000ffff1f7224 */ /* 0x000fe200078e00ff */
[----:B------:R-:W-:-:S02]  /*1b580*/  IADD3 R10, PT, PT, R9, UR28, RZ ;  /* 0x0000001c090a7c10 */ /* 0x000fc4000fffe0ff */
[----:B------:R-:W-:Y:S01]  /*1b590*/  IADD3.X R5, PT, PT, RZ, RZ, RZ, P2, P3 ;  /* 0x000000ffff057210 */ /* 0x000fe200017e64ff */
[----:B------:R-:W-:Y:S01]  /*1b5a0*/  IMAD.WIDE.U32 R30, R8, 0x3d1, R30 ;  /* 0x000003d1081e7825 */ /* 0x000fe200078e001e */
[----:B------:R-:W-:Y:S02]  /*1b5b0*/  IADD3 R10, P0, PT, R10, R11, RZ ;  /* 0x0000000b0a0a7210 */ /* 0x000fe40007f1e0ff */
[----:B------:R-:W-:-:S03]  /*1b5c0*/  IADD3 R9, P2, PT, R6, R30, RZ ;  /* 0x0000001e06097210 */ /* 0x000fc60007f5e0ff */
[----:B------:R-:W-:Y:S01]  /*1b5d0*/  IMAD.X R11, RZ, RZ, RZ, P0 ;  /* 0x000000ffff0b7224 */ /* 0x000fe200000e06ff */
[----:B------:R-:W-:Y:S02]  /*1b5e0*/  IADD3 R46, P0, P3, R7, R46, R5 ;  /* 0x0000002e072e7210 */ /* 0x000fe40007b1e005 */
[----:B------:R-:W-:Y:S01]  /*1b5f0*/  IADD3.X R30, PT, PT, R31, UR4, RZ, P2, !PT ;  /* 0x000000041f1e7c10 */ /* 0x000fe200097fe4ff */
[----:B------:R-:W-:Y:S02]  /*1b600*/  HFMA2 R31, -RZ, RZ, 0, 0 ;  /* 0x00000000ff1f7431 */ /* 0x000fe400000001ff */
[----:B------:R-:W-:Y:S01]  /*1b610*/  IMAD.WIDE.U32 R6, R37, R37, R10 ;  /* 0x0000002525067225 */ /* 0x000fe200078e000a */
[----:B------:R-:W-:-:S04]  /*1b620*/  IADD3.X R5, PT, PT, RZ, RZ, RZ, P0, P3 ;  /* 0x000000ffff057210 */ /* 0x000fc800007e64ff */
[----:B------:R-:W-:Y:S01]  /*1b630*/  IADD3 R48, P2, P3, R9, R48, R5 ;  /* 0x0000003009307210 */ /* 0x000fe20007b5e005 */
[----:B------:R-:W-:-:S03]  /*1b640*/  IMAD.WIDE.U32 R10, R6, 0x3d1, R30 ;  /* 0x000003d1060a7825 */ /* 0x000fc600078e001e */
[----:B------:R-:W-:Y:S02]  /*1b650*/  IADD3.X R9, PT, PT, RZ, RZ, RZ, P2, P3 ;  /* 0x000000ffff097210 */ /* 0x000fe400017e64ff */
[----:B------:R-:W-:-:S04]  /*1b660*/  IADD3 R5, P0, PT, R4, R10, RZ ;  /* 0x0000000a04057210 */ /* 0x000fc80007f1e0ff */
[----:B------:R-:W-:Y:S02]  /*1b670*/  IADD3.X R4, PT, PT, R11, UR4, RZ, P0, !PT ;  /* 0x000000040b047c10 */ /* 0x000fe400087fe4ff */
[----:B------:R-:W-:Y:S01]  /*1b680*/  IADD3 R9, P0, P2, R5, R8, R9 ;  /* 0x0000000805097210 */ /* 0x000fe20007a1e009 */
[----:B------:R-:W-:Y:S02]  /*1b690*/  IMAD.MOV.U32 R5, RZ, RZ, RZ ;  /* 0x000000ffff057224 */ /* 0x000fe400078e00ff */
        /* <DEDUP_REMOVED lines=29> */
.L_x_68:
[----:B------:R-:W-:Y:S05]  /*1b870*/  BSYNC.RECONVERGENT B1 ;  /* 0x0000000000017941 */ /* 0x000fea0003800200 */
.L_x_67:
[----:B------:R-:W-:-:S04]  /*1b880*/  IADD3 R27, P0, PT, -R27, R32, RZ ;  /* 0x000000201b1b7210 */ /* 0x000fc80007f1e1ff */
[----:B------:R-:W-:Y:S02]  /*1b890*/  IADD3.X R5, PT, PT, RZ, -0x1, RZ, P0, !PT ;  /* 0xffffffffff057810 */ /* 0x000fe400007fe4ff */
[----:B------:R-:W-:Y:S02]  /*1b8a0*/  IADD3 R44, P0, PT, -R44, R27, RZ ;  /* 0x0000001b2c2c7210 */ /* 0x000fe40007f1e1ff */
[----:B------:R-:W-:-:S03]  /*1b8b0*/  SHF.R.U32.HI R5, RZ, 0x1f, R5 ;  /* 0x0000001fff057819 */ /* 0x000fc60000011605 */
[----:B------:R-:W-:Y:S01]  /*1b8c0*/  IMAD.X R4, RZ, RZ, -0x1, P0 ;  /* 0xffffffffff047424 */ /* 0x000fe200000e06ff */
[----:B------:R-:W-:-:S04]  /*1b8d0*/  IADD3 R26, P0, P2, R33, -R5, -R26 ;  /* 0x80000005211a7210 */ /* 0x000fc80007a1e81a */
[----:B------:R-:W-:Y:S02]  /*1b8e0*/  SHF.R.U32.HI R4, RZ, 0x1f, R4 ;  /* 0x0000001fff047819 */ /* 0x000fe40000011604 */
[----:B------:R-:W-:Y:S02]  /*1b8f0*/  IADD3.X R7, PT, PT, RZ, -0x1, R29, P0, P2 ;  /* 0xffffffffff077810 */ /* 0x000fe400007e441d */
[----:B------:R-:W-:Y:S02]  /*1b900*/  IADD3 R43, P0, P2, R26, -R4, -R43 ;  /* 0x800000041a2b7210 */ /* 0x000fe40007a1e82b */
[----:B------:R-:W-:Y:S02]  /*1b910*/  SHF.R.U32.HI R7, RZ, 0x1f, R7 ;  /* 0x0000001fff077819 */ /* 0x000fe40000011607 */
[----:B------:R-:W-:Y:S02]  /*1b920*/  IADD3.X R5, PT, PT, RZ, -0x1, R29, P0, P2 ;  /* 0xffffffffff057810 */ /* 0x000fe400007e441d */
[----:B------:R-:W-:-:S02]  /*1b930*/  IADD3 R20, P0, P2, R56, -R7, -R20 ;  /* 0x8000000738147210 */ /* 0x000fc40007a1e814 */
[----:B------:R-:W-:Y:S02]  /*1b940*/  SHF.R.U32.HI R5, RZ, 0x1f, R5 ;  /* 0x0000001fff057819 */ /* 0x000fe40000011605 */
[--C-:B------:R-:W-:Y:S02]  /*1b950*/  IADD3.X R8, PT, PT, RZ, -0x1, R29.reuse, P0, P2 ;  /* 0xffffffffff087810 */ /* 0x100fe400007e441d */
        /* <DEDUP_REMOVED lines=26> */
[----:B------:R-:W-:-:S04]  /*1bb00*/  IADD3.X R29, PT, PT, RZ, -0x1, R29, P3, P4 ;  /* 0xffffffffff1d7810 */ /* 0x000fc80001fe841d */
[----:B------:R-:W-:-:S04]  /*1bb10*/  LEA.HI R42, R29, R42, RZ, 0x1 ;  /* 0x0000002a1d2a7211 */ /* 0x000fc800078f08ff */
[----:B------:R-:W-:-:S05]  /*1bb20*/  IADD3 R25, PT, PT, R42, R25, R4 ;  /* 0x000000192a197210 */ /* 0x000fca0007ffe004 */
[----:B------:R-:W-:-:S07]  /*1bb30*/  IMAD.IADD R25, R6, 0x1, -R25 ;  /* 0x0000000106197824 */ /* 0x000fce00078e0a19 */
.L_x_31:
[----:B------:R-:W-:Y:S05]  /*1bb40*/  BSYNC.RECONVERGENT B0 ;  /* 0x0000000000007941 */ /* 0x000fea0003800200 */
.L_x_30:
[----:B------:R-:W-:-:S04]  /*1bb50*/  UIADD3 UR27, UPT, UPT, UR27, -0x1, URZ ;  /* 0xffffffff1b1b7890 */ /* 0x000fc8000fffe0ff */
[----:B------:R-:W-:-:S09]  /*1bb60*/  UISETP.NE.AND UP0, UPT, UR27, -0x1, UPT ;  /* 0xffffffff1b00788c */ /* 0x000fd2000bf05270 */
[----:B------:R-:W-:Y:S05]  /*1bb70*/  BRA.U UP0, `(.L_x_69) ;  /* 0xfffffe4900b47547 */ /* 0x000fea000b83ffff */
[----:B------:R-:W-:Y:S05]  /*1bb80*/  @P1 BRA `(.L_x_70) ;  /* 0xfffffe48008c1947 */ /* 0x000fea000383ffff */
[----:B------:R-:W-:-:S04]  /*1bb90*/  IMAD.WIDE.U32 R4, R44, R44, RZ ;  /* 0x0000002c2c047225 */ /* 0x000fc800078e00ff */
[----:B------:R-:W-:Y:S01]  /*1bba0*/  HFMA2 R7, -RZ, RZ, 0, 0 ;  /* 0x00000000ff077431 */ /* 0x000fe200000001ff */
[----:B------:R-:W-:Y:S01]  /*1bbb0*/  UMOV UR4, URZ ;  /* 0x000000ff00047c82 */ /* 0x000fe20008000000 */
[----:B------:R-:W-:Y:S01]  /*1bbc0*/  BSSY.RECONVERGENT B0, `(.L_x_71) ;  /* 0x0000101000007945 */ /* 0x000fe20003800200 */
[----:B------:R-:W-:Y:S01]  /*1bbd0*/  IMAD.MOV.U32 R3, RZ, RZ, RZ ;  /* 0x000000ffff037224 */ /* 0x000fe200078e00ff */
[----:B------:R-:W-:Y:S01]  /*1bbe0*/  MOV R2, R5 ;  /* 0x0000000500027202 */ /* 0x000fe20000000f00 */
[----:B------:R-:W-:Y:S01]  /*1bbf0*/  IMAD.MOV.U32 R9, RZ, RZ, RZ ;  /* 0x000000ffff097224 */ /* 0x000fe200078e00ff */
[----:B------:R-:W-:Y:S01]  /*1bc00*/  LOP3.LUT R4, R4, 0xfffffffd, RZ, 0xc0, !PT ;  /* 0xfffffffd04047812 */ /* 0x000fe200078ec0ff */
[----:B------:R-:W-:Y:S02]  /*1bc10*/  IMAD.MOV.U32 R39, RZ, RZ, RZ ;  /* 0x000000ffff277224 */ /* 0x000fe400078e00ff */
[----:B------:R-:W-:-:S04]  /*1bc20*/  IMAD.WIDE.U32 R2, R43, R44, R2 ;  /* 0x0000002c2b027225 */ /* 0x000fc800078e0002 */
[----:B------:R-:W-:Y:S02]  /*1bc30*/  IMAD.MOV.U32 R6, RZ, RZ, R3 ;  /* 0x000000ffff067224 */ /* 0x000fe400078e0003 */
[----:B------:R-:W-:Y:S02]  /*1bc40*/  IMAD.MOV.U32 R3, RZ, RZ, RZ ;  /* 0x000000ffff037224 */ /* 0x000fe400078e00ff */
[----:B------:R-:W-:-:S04]  /*1bc50*/  IMAD.WIDE.U32 R6, R20, R44, R6 ;  /* 0x0000002c14067225 */ /* 0x000fc800078e0006 */
[----:B------:R-:W-:-:S04]  /*1bc60*/  IMAD.WIDE.U32 R2, R43, R44, R2 ;  /* 0x0000002c2b027225 */ /* 0x000fc800078e0002 */
[----:B------:R-:W-:Y:S01]  /*1bc70*/  IMAD.MOV.U32 R41, RZ, RZ, RZ ;  /* 0x000000ffff297224 */ /* 0x000fe200078e00ff */
[----:B------:R-:W-:Y:S01]  /*1bc80*/  IADD3 R10, P0, PT, R6, R3, RZ ;  /* 0x00000003060a7210 */ /* 0x000fe20007f1e0ff */
[----:B------:R-:W-:Y:S01]  /*1bc90*/  IMAD.MOV.U32 R47, RZ, RZ, RZ ;  /* 0x000000ffff2f7224 */ /* 0x000fe200078e00ff */
[----:B------:R-:W-:Y:S01]  /*1bca0*/  MOV R6, R7 ;  /* 0x0000000700067202 */ /* 0x000fe20000000f00 */
[----:B------:R-:W-:Y:S02]  /*1bcb0*/  IMAD.MOV.U32 R7, RZ, RZ, RZ ;  /* 0x000000ffff077224 */ /* 0x000fe400078e00ff */
[----:B------:R-:W-:Y:S02]  /*1bcc0*/  IMAD.X R11, RZ, RZ, RZ, P0 ;  /* 0x000000ffff0b7224 */ /* 0x000fe400000e06ff */
[----:B------:R-:W-:-:S04]  /*1bcd0*/  IMAD.WIDE.U32 R6, R21, R44, R6 ;  /* 0x0000002c15067225 */ /* 0x000fc800078e0006 */
[----:B------:R-:W-:Y:S01]  /*1bce0*/  IMAD.WIDE.U32 R10, R43, R43, R10 ;  /* 0x0000002b2b0a7225 */ /* 0x000fe200078e000a */
[----:B------:R-:W-:-:S03]  /*1bcf0*/  MOV R8, R7 ;  /* 0x0000000700087202 */ /* 0x000fc60000000f00 */
[----:B------:R-:W-:Y:S02]  /*1bd00*/  HFMA2 R7, -RZ, RZ, 0, 0 ;  /* 0x00000000ff077431 */ /* 0x000fe400000001ff */
[----:B------:R-:W-:Y:S01]  /*1bd10*/  IMAD.MOV.U32 R49, RZ, RZ, RZ ;  /* 0x000000ffff317224 */ /* 0x000fe200078e00ff */
[----:B------:R-:W-:Y:S01]  /*1bd20*/  IADD3 R26, P0, PT, R6, R11, RZ ;  /* 0x0000000b061a7210 */ /* 0x000fe20007f1e0ff */
[----:B------:R-:W-:Y:S02]  /*1bd30*/  IMAD.MOV.U32 R6, RZ, RZ, R10 ;  /* 0x000000ffff067224 */ /* 0x000fe400078e000a */
[----:B------:R-:W-:-:S04]  /*1bd40*/  IMAD.WIDE.U32 R8, R22, R44, R8 ;  /* 0x0000002c16087225 */ /* 0x000fc800078e0008 */
[----:B------:R-:W-:Y:S02]  /*1bd50*/  IMAD.X R27, RZ, RZ, RZ, P0 ;  /* 0x000000ffff1b7224 */ /* 0x000fe400000e06ff */
[----:B------:R-:W-:-:S04]  /*1bd60*/  IMAD.WIDE.U32 R6, R20, R44, R6 ;  /* 0x0000002c14067225 */ /* 0x000fc800078e0006 */
[----:B------:R-:W-:-:S04]  /*1bd70*/  IMAD.WIDE.U32 R10, R20, R43, R26 ;  /* 0x0000002b140a7225 */ /* 0x000fc800078e001a */
[----:B------:R-:W-:Y:S01]  /*1bd80*/  IMAD.MOV.U32 R5, RZ, RZ, RZ ;  /* 0x000000ffff057224 */ /* 0x000fe200078e00ff */
[----:B------:R-:W-:Y:S02]  /*1bd90*/  IADD3 R26, P0, PT, R8, R11, RZ ;  /* 0x0000000b081a7210 */ /* 0x000fe40007f1e0ff */
[----:B------:R-:W-:Y:S02]  /*1bda0*/  IADD3 R30, P1, PT, R10, R7, RZ ;  /* 0x000000070a1e7210 */ /* 0x000fe40007f3e0ff */
[----:B------:R-:W-:Y:S01]  /*1bdb0*/  MOV R8, R9 ;  /* 0x0000000900087202 */ /* 0x000fe20000000f00 */
[----:B------:R-:W-:Y:S02]  /*1bdc0*/  IMAD.X R27, RZ, RZ, RZ, P0 ;  /* 0x000000ffff1b7224 */ /* 0x000fe400000e06ff */
[----:B------:R-:W-:Y:S02]  /*1bdd0*/  IMAD.MOV.U32 R9, RZ, RZ, RZ ;  /* 0x000000ffff097224 */ /* 0x000fe400078e00ff */
[----:B------:R-:W-:-:S02]  /*1bde0*/  IMAD.X R31, RZ, RZ, RZ, P1 ;  /* 0x000000ffff1f7224 */ /* 0x000fc400008e06ff */
[----:B------:R-:W-:-:S04]  /*1bdf0*/  IMAD.WIDE.U32 R8, R23, R44, R8 ;  /* 0x0000002c17087225 */ /* 0x000fc800078e0008 */
[----:B------:R-:W-:-:S04]  /*1be00*/  IMAD.WIDE.U32 R10, R21, R43, R26 ;  /* 0x0000002b150a7225 */ /* 0x000fc800078e001a */
[----:B------:R-:W-:Y:S01]  /*1be10*/  IMAD.WIDE.U32 R26, R20, R43, R30 ;  /* 0x0000002b141a7225 */ /* 0x000fe200078e001e */
[----:B------:R-:W-:-:S03]  /*1be20*/  IADD3 R30, P0, PT, R8, R11, RZ ;  /* 0x0000000b081e7210 */ /* 0x000fc60007f1e0ff */
[----:B------:R-:W-:Y:S01]  /*1be30*/  IMAD.MOV.U32 R11, RZ, RZ, RZ ;  /* 0x000000ffff0b7224 */ /* 0x000fe200078e00ff */
[----:B------:R-:W-:Y:S01]  /*1be40*/  IADD3 R32, P1, PT, R10, R27, RZ ;  /* 0x0000001b0a207210 */ /* 0x000fe20007f3e0ff */
[----:B------:R-:W-:Y:S01]  /*1be50*/  IMAD.X R31, RZ, RZ, RZ, P0 ;  /* 0x000000ffff1f7224 */ /* 0x000fe200000e06ff */
[----:B------:R-:W-:Y:S01]  /*1be60*/  MOV R8, R26 ;  /* 0x0000001a00087202 */ /* 0x000fe20000000f00 */
[----:B------:R-:W-:Y:S01]  /*1be70*/  IMAD.MOV.U32 R10, RZ, RZ, R9 ;  /* 0x000000ffff0a7224 */ /* 0x000fe200078e0009 */
[----:B------:R-:W-:Y:S01]  /*1be80*/  IADD3.X R33, PT, PT, RZ, RZ, RZ, P1, !PT ;  /* 0x000000ffff217210 */ /* 0x000fe20000ffe4ff */
[----:B------:R-:W-:Y:S02]  /*1be90*/  IMAD.MOV.U32 R9, RZ, RZ, RZ ;  /* 0x000000ffff097224 */ /* 0x000fe400078e00ff */
[----:B------:R-:W-:-:S04]  /*1bea0*/  IMAD.WIDE.U32 R10, R24, R44, R10 ;  /* 0x0000002c180a7225 */ /* 0x000fc800078e000a */
[----:B------:R-:W-:-:S04]  /*1beb0*/  IMAD.WIDE.U32 R26, R22, R43, R30 ;  /* 0x0000002b161a7225 */ /* 0x000fc800078e001e */
[----:B------:R-:W-:Y:S01]  /*1bec0*/  IMAD.WIDE.U32 R30, R20, R20, R32 ;  /* 0x00000014141e7225 */ /* 0x000fe200078e0020 */
[----:B------:R-:W-:-:S03]  /*1bed0*/  IADD3 R32, P0, PT, R10, R27, RZ ;  /* 0x0000001b0a207210 */ /* 0x000fc60007f1e0ff */
[----:B------:R-:W-:Y:S02]  /*1bee0*/  HFMA2 R27, -RZ, RZ, 0, 0 ;  /* 0x00000000ff1b7431 */ /* 0x000fe400000001ff */
        /* <DEDUP_REMOVED lines=16> */
[----:B------:R-:W-:Y:S01]  /*1bff0*/  IMAD.MOV.U32 R38, RZ, RZ, R32 ;  /* 0x000000ffff267224 */ /* 0x000fe200078e0020 */
[----:B------:R-:W-:Y:S01]  /*1c000*/  IADD3.X R37, PT, PT, RZ, RZ, RZ, P2, !PT ;  /* 0x000000ffff257210 */ /* 0x000fe200017fe4ff */
[----:B------:R-:W-:-:S04]  /*1c010*/  IMAD.WIDE.U32 R30, R24, R43, R34 ;  /* 0x0000002b181e7225 */ /* 0x000fc800078e0022 */
[----:B------:R-:W-:Y:S01]  /*1c020*/  IMAD.WIDE.U32 R32, R22, R20, R10 ;  /* 0x0000001416207225 */ /* 0x000fe200078e000a */
[----:B------:R-:W-:-:S03]  /*1c030*/  IADD3 R26, P0, PT, R27, R31, RZ ;  /* 0x0000001f1b1a7210 */ /* 0x000fc60007f1e0ff */
[----:B------:R-:W-:Y:S01]  /*1c040*/  IMAD.WIDE.U32 R34, R21, R20, R36 ;  /* 0x0000001415227225 */ /* 0x000fe200078e0024 */
[----:B------:R-:W-:Y:S02]  /*1c050*/  IADD3 R36, P1, PT, R30, R33, RZ ;  /* 0x000000211e247210 */ /* 0x000fe40007f3e0ff */
[----:B------:R-:W-:Y:S01]  /*1c060*/  IADD3.X R27, PT, PT, RZ, RZ, RZ, P0, !PT ;  /* 0x000000ffff1b7210 */ /* 0x000fe200007fe4ff */
[----:B------:R-:W-:Y:S01]  /*1c070*/  IMAD.WIDE.U32 R10, R22, R44, R38 ;  /* 0x0000002c160a7225 */ /* 0x000fe200078e0026 */
[----:B------:R-:W-:-:S03]  /*1c080*/  IADD3 R32, P2, PT, R32, R35, RZ ;  /* 0x0000002320207210 */ /* 0x000fc60007f5e0ff */
[----:B------:R-:W-:Y:S01]  /*1c090*/  IMAD.X R37, RZ, RZ, RZ, P1 ;  /* 0x000000ffff257224 */ /* 0x000fe200008e06ff */
[----:B------:R-:W-:Y:S01]  /*1c0a0*/  IADD3 R34, P3, PT, R34, R11, RZ ;  /* 0x0000000b22227210 */ /* 0x000fe20007f7e0ff */
[----:B------:R-:W-:Y:S02]  /*1c0b0*/  IMAD.X R33, RZ, RZ, RZ, P2 ;  /* 0x000000ffff217224 */ /* 0x000fe400010e06ff */
[----:B------:R-:W-:Y:S01]  /*1c0c0*/  IMAD.WIDE.U32 R30, R25, R43, R26 ;  /* 0x0000002b191e7225 */ /* 0x000fe200078e001a */
[----:B------:R-:W-:-:S03]  /*1c0d0*/  IADD3.X R35, PT, PT, RZ, RZ, RZ, P3, !PT ;  /* 0x000000ffff237210 */ /* 0x000fc60001ffe4ff */
        /* <DEDUP_REMOVED lines=57> */
[----:B------:R-:W-:-:S04]  /*1c470*/  IMAD.WIDE.U32 R38, R23, R22, R32 ;  /* 0x0000001617267225 */ /* 0x000fc800078e0020 */
[----:B------:R-:W-:Y:S01]  /*1c480*/  IMAD.WIDE.U32 R40, R24, R20, R46 ;  /* 0x0000001418287225 */ /* 0x000fe200078e002e */
[----:B------:R-:W-:Y:S02]  /*1c490*/  IADD3 R36, P1, PT, R36, R39, RZ ;  /* 0x0000002724247210 */ /* 0x000fe40007f3e0ff */
[----:B------:R-:W-:Y:S01]  /*1c4a0*/  IADD3 R46, P0, PT, R35, R37, RZ ;  /* 0x00000025232e7210 */ /* 0x000fe20007f1e0ff */
[----:B------:R-:W-:Y:S01]  /*1c4b0*/  IMAD.WIDE.U32 R32, R25, R44, R48 ;  /* 0x0000002c19207225 */ /* 0x000fe200078e0030 */
[----:B------:R-:W-:Y:S02]  /*1c4c0*/  IADD3 R38, P2, PT, R38, R41, RZ ;  /* 0x0000002926267210 */ /* 0x000fe40007f5e0ff */
[----:B------:R-:W-:Y:S01]  /*1c4d0*/  IADD3.X R47, PT, PT, RZ, RZ, RZ, P0, !PT ;  /* 0x000000ffff2f7210 */ /* 0x000fe200007fe4ff */
[----:B------:R-:W-:Y:S01]  /*1c4e0*/  IMAD.X R37, RZ, RZ, RZ, P1 ;  /* 0x000000ffff257224 */ /* 0x000fe200008e06ff */
[----:B------:R-:W-:Y:S01]  /*1c4f0*/  IADD3 R34, P3, PT, R40, R33, RZ ;  /* 0x0000002128227210 */ /* 0x000fe20007f7e0ff */
[----:B------:R-:W-:-:S02]  /*1c500*/  IMAD.X R39, RZ, RZ, RZ, P2 ;  /* 0x000000ffff277224 */ /* 0x000fc400010e06ff */
[----:B------:R-:W-:Y:S01]  /*1c510*/  IMAD.WIDE.U32 R36, R23, R23, R36 ;  /* 0x0000001717247225 */ /* 0x000fe200078e0024 */
[----:B------:R-:W-:-:S03]  /*1c520*/  IADD3.X R35, PT, PT, RZ, RZ, RZ, P3, !PT ;  /* 0x000000ffff237210 */ /* 0x000fc60001ffe4ff */
[----:B------:R-:W-:-:S04]  /*1c530*/  IMAD.WIDE.U32 R40, R24, R21, R38 ;  /* 0x0000001518287225 */ /* 0x000fc800078e0026 */
[----:B------:R-:W-:-:S04]  /*1c540*/  IMAD.WIDE.U32 R34, R25, R43, R34 ;  /* 0x0000002b19227225 */ /* 0x000fc800078e0022 */
[----:B------:R-:W-:Y:S01]  /*1c550*/  IMAD.WIDE.U32 R38, R25, R22, R46 ;  /* 0x0000001619267225 */ /* 0x000fe200078e002e */
[----:B------:R-:W-:Y:S02]  /*1c560*/  IADD3 R46, P1, PT, R36, R41, RZ ;  /* 0x00000029242e7210 */ /* 0x000fe40007f3e0ff */
[----:B------:R-:W-:Y:S01]  /*1c570*/  IADD3 R36, P2, PT, R40, R35, RZ ;  /* 0x0000002328247210 */ /* 0x000fe20007f5e0ff */
[----:B------:R-:W-:Y:S01]  /*1c580*/  IMAD.WIDE.U32 R4, R34, 0x3d1, R4 ;  /* 0x000003d122047825 */ /* 0x000fe200078e0004 */
[----:B------:R-:W-:-:S03]  /*1c590*/  IADD3 R40, P0, PT, R38, R37, RZ ;  /* 0x0000002526287210 */ /* 0x000fc60007f1e0ff */
[----:B------:R-:W-:Y:S01]  /*1c5a0*/  IMAD.X R37, RZ, RZ, RZ, P2 ;  /* 0x000000ffff257224 */ /* 0x000fe200010e06ff */
[----:B------:R-:W-:Y:S01]  /*1c5b0*/  IADD3.X R41, PT, PT, RZ, RZ, RZ, P0, !PT ;  /* 0x000000ffff297210 */ /* 0x000fe200007fe4ff */
[----:B------:R-:W-:Y:S02]  /*1c5c0*/  IMAD.X R47, RZ, RZ, RZ, P1 ;  /* 0x000000ffff2f7224 */ /* 0x000fe400008e06ff */
[----:B------:R-:W-:-:S04]  /*1c5d0*/  IMAD.WIDE.U32 R36, R25, R20, R36 ;  /* 0x0000001419247225 */ /* 0x000fc800078e0024 */
[----:B------:R-:W-:Y:S02]  /*1c5e0*/  VIADD R48, R5, UR4 ;  /* 0x0000000405307c36 */ /* 0x000fe40008000000 */
[----:B------:R-:W-:-:S04]  /*1c5f0*/  IMAD.WIDE.U32 R46, R24, R22, R46 ;  /* 0x00000016182e7225 */ /* 0x000fc800078e002e */
[----:B------:R-:W-:Y:S01]  /*1c600*/  IMAD.WIDE.U32 R48, R36, 0x3d1, R48 ;  /* 0x000003d124307825 */ /* 0x000fe200078e0030 */
[----:B------:R-:W-:-:S03]  /*1c610*/  IADD3 R46, P2, PT, R46, R37, RZ ;  /* 0x000000252e2e7210 */ /* 0x000fc60007f5e0ff */
[----:B------:R-:W-:Y:S01]  /*1c620*/  IMAD.WIDE.U32 R40, R24, R23, R40 ;  /* 0x0000001718287225 */ /* 0x000fe200078e0028 */
[----:B------:R-:W-:-:S04]  /*1c630*/  IADD3 R9, P3, PT, R2, R48, RZ ;  /* 0x0000003002097210 */ /* 0x000fc80007f7e0ff */
[----:B------:R-:W-:Y:S02]  /*1c640*/  IADD3 R38, P0, PT, R39, R41, RZ ;  /* 0x0000002927267210 */ /* 0x000fe40007f1e0ff */
[----:B------:R-:W-:Y:S02]  /*1c650*/  IADD3 R40, P1, PT, R40, R47, RZ ;  /* 0x0000002f28287210 */ /* 0x000fe40007f3e0ff */
[----:B------:R-:W-:Y:S01]  /*1c660*/  IADD3.X R47, PT, PT, RZ, RZ, RZ, P2, !PT ;  /* 0x000000ffff2f7210 */ /* 0x000fe200017fe4ff */
[----:B------:R-:W-:Y:S01]  /*1c670*/  IMAD.X R39, RZ, RZ, RZ, P0 ;  /* 0x000000ffff277224 */ /* 0x000fe200000e06ff */
[----:B------:R-:W-:Y:S01]  /*1c680*/  IADD3.X R48, PT, PT, R49, UR4, RZ, P3, !PT ;  /* 0x0000000431307c10 */ /* 0x000fe20009ffe4ff */
[----:B------:R-:W-:Y:S02]  /*1c690*/  HFMA2 R49, -RZ, RZ, 0, 0 ;  /* 0x00000000ff317431 */ /* 0x000fe400000001ff */
[----:B------:R-:W-:Y:S02]  /*1c6a0*/  IMAD.X R41, RZ, RZ, RZ, P1 ;  /* 0x000000ffff297224 */ /* 0x000fe400008e06ff */
[----:B------:R-:W-:-:S04]  /*1c6b0*/  IMAD.WIDE.U32 R2, R25, R21, R46 ;  /* 0x0000001519027225 */ /* 0x000fc800078e002e */
[----:B------:R-:W-:-:S04]  /*1c6c0*/  IMAD.WIDE.U32 R40, R24, R23, R40 ;  /* 0x0000001718287225 */ /* 0x000fc800078e0028 */
[----:B------:R-:W-:Y:S01]  /*1c6d0*/  IMAD.WIDE.U32 R38, R25, R23, R38 ;  /* 0x0000001719267225 */ /* 0x000fe200078e0026 */
[----:B------:R-:W-:-:S03]  /*1c6e0*/  IADD3 R40, P1, PT, R40, R3, RZ ;  /* 0x0000000328287210 */ /* 0x000fc60007f3e0ff */
[----:B------:R-:W-:Y:S01]  /*1c6f0*/  IMAD.WIDE.U32 R48, R2, 0x3d1, R48 ;  /* 0x000003d102307825 */ /* 0x000fe200078e0030 */
[----:B------:R-:W-:-:S03]  /*1c700*/  IADD3 R46, P0, PT, R38, R41, RZ ;  /* 0x00000029262e7210 */ /* 0x000fc60007f1e0ff */
[----:B------:R-:W-:Y:S01]  /*1c710*/  IMAD.X R41, RZ, RZ, RZ, P1 ;  /* 0x000000ffff297224 */ /* 0x000fe200008e06ff */
[----:B------:R-:W-:Y:S01]  /*1c720*/  IADD3 R5, P2, PT, R6, R48, RZ ;  /* 0x0000003006057210 */ /* 0x000fe20007f5e0ff */
[----:B------:R-:W-:Y:S02]  /*1c730*/  IMAD.X R47, RZ, RZ, RZ, P0 ;  /* 0x000000ffff2f7224 */ /* 0x000fe400000e06ff */
[----:B------:R-:W-:Y:S01]  /*1c740*/  IMAD.WIDE.U32 R40, R25, R22, R40 ;  /* 0x0000001619287225 */ /* 0x000fe200078e0028 */
[----:B------:R-:W-:Y:S02]  /*1c750*/  IADD3.X R48, PT, PT, R49, UR4, RZ, P2, !PT ;  /* 0x0000000431307c10 */ /* 0x000fe400097fe4ff */
[----:B------:R-:W-:Y:S01]  /*1c760*/  MOV R49, RZ ;  /* 0x000000ff00317202 */ /* 0x000fe20000000f00 */
[----:B------:R-:W-:-:S04]  /*1c770*/  IMAD.WIDE.U32 R6, R24, R24, R46 ;  /* 0x0000001818067225 */ /* 0x000fc800078e002e */
[----:B------:R-:W-:Y:S01]  /*1c780*/  IMAD.WIDE.U32 R46, R40, 0x3d1, R48 ;  /* 0x000003d1282e7825 */ /* 0x000fe200078e0030 */
[----:B------:R-:W-:Y:S02]  /*1c790*/  IADD3 R38, P1, PT, R6, R41, RZ ;  /* 0x0000002906267210 */ /* 0x000fe40007f3e0ff */
[----:B------:R-:W-:Y:S02]  /*1c7a0*/  IADD3 R6, P0, PT, R39, R7, RZ ;  /* 0x0000000727067210 */ /* 0x000fe40007f1e0ff */
[----:B------:R-:W-:Y:S01]  /*1c7b0*/  IADD3 R11, P2, PT, R8, R46, RZ ;  /* 0x0000002e080b7210 */ /* 0x000fe20007f5e0ff */
[----:B------:R-:W-:Y:S01]  /*1c7c0*/  IMAD.X R39, RZ, RZ, RZ, P1 ;  /* 0x000000ffff277224 */ /* 0x000fe200008e06ff */
[----:B------:R-:W-:Y:S01]  /*1c7d0*/  IADD3 R34, P1, PT, R34, R9, RZ ;  /* 0x0000000922227210 */ /* 0x000fe20007f3e0ff */
[----:B------:R-:W-:Y:S01]  /*1c7e0*/  IMAD.X R7, RZ, RZ, RZ, P0 ;  /* 0x000000ffff077224 */ /* 0x000fe200000e06ff */
[----:B------:R-:W-:Y:S01]  /*1c7f0*/  IADD3.X R46, PT, PT, R47, UR4, RZ, P2, !PT ;  /* 0x000000042f2e7c10 */ /* 0x000fe200097fe4ff */
[----:B------:R-:W-:Y:S01]  /*1c800*/  IMAD.WIDE.U32 R8, R25, R23, R38 ;  /* 0x0000001719087225 */ /* 0x000fe200078e0026 */
[----:B------:R-:W-:-:S03]  /*1c810*/  IADD3.X R3, PT, PT, RZ, RZ, RZ, P1, !PT ;  /* 0x000000ffff037210 */ /* 0x000fc60000ffe4ff */
[----:B------:R-:W-:Y:S01]  /*1c820*/  IMAD.MOV.U32 R47, RZ, RZ, RZ ;  /* 0x000000ffff2f7224 */ /* 0x000fe200078e00ff */
[----:B------:R-:W-:Y:S01]  /*1c830*/  IADD3 R36, P2, P3, R5, R36, R3 ;  /* 0x0000002405247210 */ /* 0x000fe20007b5e003 */
[----:B------:R-:W-:-:S03]  /*1c840*/  IMAD.WIDE.U32 R6, R25, R24, R6 ;  /* 0x0000001819067225 */ /* 0x000fc600078e0006 */
[----:B------:R-:W-:Y:S01]  /*1c850*/  IADD3.X R3, PT, PT, RZ, RZ, RZ, P2, P3 ;  /* 0x000000ffff037210 */ /* 0x000fe200017e64ff */
[----:B------:R-:W-:Y:S01]  /*1c860*/  IMAD.WIDE.U32 R46, R8, 0x3d1, R46 ;  /* 0x000003d1082e7825 */ /* 0x000fe200078e002e */
[----:B------:R-:W-:Y:S02]  /*1c870*/  IADD3 R38, P0, PT, R6, R9, RZ ;  /* 0x0000000906267210 */ /* 0x000fe40007f1e0ff */
[----:B------:R-:W-:-:S03]  /*1c880*/  IADD3 R5, P1, PT, R10, R46, RZ ;  /* 0x0000002e0a057210 */ /* 0x000fc60007f3e0ff */
[----:B------:R-:W-:Y:S01]  /*1c890*/  IMAD.X R39, RZ, RZ, RZ, P0 ;  /* 0x000000ffff277224 */ /* 0x000fe200000e06ff */
[----:B------:R-:W-:Y:S01]  /*1c8a0*/  IADD3.X R10, PT, PT, R47, UR4, RZ, P1, !PT ;  /* 0x000000042f0a7c10 */ /* 0x000fe20008ffe4ff */
[----:B------:R-:W-:Y:S01]  /*1c8b0*/  IMAD.WIDE.U32 R38, R25, R24, R38 ;  /* 0x0000001819267225 */ /* 0x000fe200078e0026 */
[----:B------:R-:W-:-:S03]  /*1c8c0*/  IADD3 R6, P1, P2, R11, R2, R3 ;  /* 0x000000020b067210 */ /* 0x000fc60007a3e003 */
[----:B------:R-:W-:Y:S01]  /*1c8d0*/  HFMA2 R11, -RZ, RZ, 0, 0 ;  /* 0x00000000ff0b7431 */ /* 0x000fe200000001ff */
[----:B------:R-:W-:Y:S02]  /*1c8e0*/  IADD3 R2, P0, PT, R7, R39, RZ ;  /* 0x0000002707027210 */ /* 0x000fe40007f1e0ff */
[----:B------:R-:W-:-:S03]  /*1c8f0*/  IADD3.X R7, PT, PT, RZ, RZ, RZ, P1, P2 ;  /* 0x000000ffff077210 */ /* 0x000fc60000fe44ff */
[----:B------:R-:W-:Y:S01]  /*1c900*/  IMAD.X R3, RZ, RZ, RZ, P0 ;  /* 0x000000ffff037224 */ /* 0x000fe200000e06ff */
[----:B------:R-:W-:Y:S01]  /*1c910*/  IADD3 R7, P0, P2, R5, R40, R7 ;  /* 0x0000002805077210 */ /* 0x000fe20007a1e007 */
[----:B------:R-:W-:-:S03]  /*1c920*/  IMAD.WIDE.U32 R10, R38, 0x3d1, R10 ;  /* 0x000003d1260a7825 */ /* 0x000fc600078e000a */
[----:B------:R-:W-:Y:S01]  /*1c930*/  IADD3.X R5, PT, PT, RZ, RZ, RZ, P0, P2 ;  /* 0x000000ffff057210 */ /* 0x000fe200007e44ff */
[----:B------:R-:W-:Y:S01]  /*1c940*/  IMAD.WIDE.U32 R2, R25, R25, R2 ;  /* 0x0000001919027225 */ /* 0x000fe200078e0002 */
[----:B------:R-:W-:-:S04]  /*1c950*/  IADD3 R9, P1, PT, R26, R10, RZ ;  /* 0x0000000a1a097210 */ /* 0x000fc80007f3e0ff */
[----:B------:R-:W-:Y:S01]  /*1c960*/  IADD3.X R10, PT, PT, R11, UR4, RZ, P1, !PT ;  /* 0x000000040b0a7c10 */ /* 0x000fe20008ffe4ff */
[----:B------:R-:W-:-:S04]  /*1c970*/  IMAD.MOV.U32 R11, RZ, RZ, RZ ;  /* 0x000000ffff0b7224 */ /* 0x000fc800078e00ff */
[----:B------:R-:W-:Y:S01]  /*1c980*/  IMAD.WIDE.U32 R26, R2, 0x3d1, R10 ;  /* 0x000003d1021a7825 */ /* 0x000fe200078e000a */
[----:B------:R-:W-:Y:S02]  /*1c990*/  IADD3 R10, P1, P2, R9, R8, R5 ;  /* 0x00000008090a7210 */ /* 0x000fe40007a3e005 */
[----:B------:R-:W-:Y:S02]  /*1c9a0*/  MOV R9, RZ ;  /* 0x000000ff00097202 */ /* 0x000fe40000000f00 */
[----:B------:R-:W-:Y:S02]  /*1c9b0*/  IADD3 R30, P0, PT, R30, R26, RZ ;  /* 0x0000001a1e1e7210 */ /* 0x000fe40007f1e0ff */
[----:B------:R-:W-:Y:S02]  /*1c9c0*/  IADD3.X R11, PT, PT, RZ, RZ, RZ, P1, P2 ;  /* 0x000000ffff0b7210 */ /* 0x000fe40000fe44ff */
[----:B------:R-:W-:Y:S02]  /*1c9d0*/  IADD3.X R8, PT, PT, R27, UR4, RZ, P0, !PT ;  /* 0x000000041b087c10 */ /* 0x000fe400087fe4ff */
[----:B------:R-:W-:-:S03]  /*1c9e0*/  IADD3 R11, P0, P1, R30, R38, R11 ;  /* 0x000000261e0b7210 */ /* 0x000fc6000791e00b */
[----:B------:R-:W-:Y:S01]  /*1c9f0*/  IMAD.WIDE.U32 R8, R3, 0x3d1, R8 ;  /* 0x000003d103087825 */ /* 0x000fe200078e0008 */
[----:B------:R-:W-:Y:S02]  /*1ca00*/  IADD3.X R3, PT, PT, RZ, RZ, RZ, P0, P1 ;  /* 0x000000ffff037210 */ /* 0x000fe400007e24ff */
[----:B------:R-:W-:-:S04]  /*1ca10*/  IADD3 R12, P1, PT, R32, R8, RZ ;  /* 0x00000008200c7210 */ /* 0x000fc80007f3e0ff */
[----:B------:R-:W-:Y:S02]  /*1ca20*/  IADD3 R12, P2, P3, R12, R2, R3 ;  /* 0x000000020c0c7210 */ /* 0x000fe40007b5e003 */
[----:B------:R-:W-:Y:S02]  /*1ca30*/  IADD3.X R8, PT, PT, R9, UR4, RZ, P1, !PT ;  /* 0x0000000409087c10 */ /* 0x000fe40008ffe4ff */
[----:B------:R-:W-:Y:S02]  /*1ca40*/  LOP3.LUT R2, R10, R12, R11, 0x80, !PT ;  /* 0x0000000c0a027212 */ /* 0x000fe400078e800b */
[----:B------:R-:W-:Y:S02]  /*1ca50*/  IADD3.X R29, PT, PT, RZ, RZ, RZ, P2, P3 ;  /* 0x000000ffff1d7210 */ /* 0x000fe400017e64ff */
[----:B------:R-:W-:Y:S02]  /*1ca60*/  LOP3.LUT R3, R6, R2, R7, 0x80, !PT ;  /* 0x0000000206037212 */ /* 0x000fe400078e8007 */
[----:B------:R-:W-:-:S02]  /*1ca70*/  IADD3 R29, PT, PT, R4, R29, R8 ;  /* 0x0000001d041d7210 */ /* 0x000fc40007ffe008 */
[----:B------:R-:W-:-:S04]  /*1ca80*/  LOP3.LUT R3, R3, R36, RZ, 0xc0, !PT ;  /* 0x0000002403037212 */ /* 0x000fc800078ec0ff */
[----:B------:R-:W-:-:S13]  /*1ca90*/  ISETP.NE.AND P0, PT, R3, -0x1, PT ;  /* 0xffffffff0300780c */ /* 0x000fda0003f05270 */
        /* <DEDUP_REMOVED lines=19> */
.L_x_72:
[----:B------:R-:W-:Y:S05]  /*1cbd0*/  BSYNC.RECONVERGENT B0 ;  /* 0x0000000000007941 */ /* 0x000fea0003800200 */
.L_x_71:
[----:B------:R-:W-:Y:S01]  /*1cbe0*/  IMAD.WIDE.U32 R2, R29, R44, RZ ;  /* 0x0000002c1d027225 */ /* 0x000fe200078e00ff */
[----:B------:R-:W-:Y:S01]  /*1cbf0*/  UMOV UR4, URZ ;  /* 0x000000ff00047c82 */ /* 0x000fe20008000000 */
[----:B------:R-:W-:Y:S02]  /*1cc00*/  UMOV UR5, URZ ;  /* 0x000000ff00057c82 */ /* 0x000fe40008000000 */
[----:B------:R-:W-:Y:S02]  /*1cc10*/  HFMA2 R27, -RZ, RZ, 0, 0 ;  /* 0x00000000ff1b7431 */ /* 0x000fe400000001ff */
[----:B------:R-:W-:Y:S01]  /*1cc20*/  IMAD.MOV.U32 R5, RZ, RZ, RZ ;  /* 0x000000ffff057224 */ /* 0x000fe200078e00ff */
[----:B------:R-:W-:Y:S01]  /*1cc30*/  IADD3 R4, PT, PT, R3, UR4, RZ ;  /* 0x0000000403047c10 */ /* 0x000fe2000fffe0ff */
[----:B------:R-:W-:Y:S01]  /*1cc40*/  IMAD.MOV.U32 R9, RZ, RZ, RZ ;  /* 0x000000ffff097224 */ /* 0x000fe200078e00ff */
[----:B------:R-:W-:Y:S01]  /*1cc50*/  UMOV UR8, URZ ;  /* 0x000000ff00087c82 */ /* 0x000fe20008000000 */
[----:B------:R-:W-:Y:S01]  /*1cc60*/  UMOV UR9, URZ ;  /* 0x000000ff00097c82 */ /* 0x000fe20008000000 */
[----:B------:R-:W-:Y:S01]  /*1cc70*/  UMOV UR10, URZ ;  /* 0x000000ff000a7c82 */ /* 0x000fe20008000000 */
        /* <DEDUP_REMOVED lines=12> */
[----:B------:R-:W-:-:S04]  /*1cd40*/  IMAD.WIDE.U32 R30, R34, R43, R30 ;  /* 0x0000002b221e7225 */ /* 0x000fc800078e001e */
[----:B------:R-:W-:Y:S01]  /*1cd50*/  VIADD R26, R9, UR4 ;  /* 0x00000004091a7c36 */ /* 0x000fe20008000000 */
[----:B------:R-:W-:Y:S01]  /*1cd60*/  IADD3 R33, PT, PT, R31, UR5, RZ ;  /* 0x000000051f217c10 */ /* 0x000fe2000fffe0ff */
[----:B------:R-:W-:Y:S02]  /*1cd70*/  IMAD.MOV.U32 R9, RZ, RZ, RZ ;  /* 0x000000ffff097224 */ /* 0x000fe400078e00ff */
[----:B------:R-:W-:Y:S01]  /*1cd80*/  IMAD.WIDE.U32 R26, R29, R22, R26 ;  /* 0x000000161d1a7225 */ /* 0x000fe200078e001a */
[----:B------:R-:W-:Y:S02]  /*1cd90*/  IADD3 R32, P0, PT, R33, R8, RZ ;  /* 0x0000000821207210 */ /* 0x000fe40007f1e0ff */
[----:B------:R-:W-:-:S03]  /*1cda0*/  MOV R8, R30 ;  /* 0x0000001e00087202 */ /* 0x000fc60000000f00 */
[----:B------:R-:W-:Y:S02]  /*1cdb0*/  IMAD.X R33, RZ, RZ, RZ, P0 ;  /* 0x000000ffff217224 */ /* 0x000fe400000e06ff */
[----:B------:R-:W-:-:S04]  /*1cdc0*/  IMAD.WIDE.U32 R8, R36, R44, R8 ;  /* 0x0000002c24087225 */ /* 0x000fc800078e0008 */
[----:B------:R-:W-:-:S04]  /*1cdd0*/  IMAD.WIDE.U32 R30, R34, R20, R32 ;  /* 0x00000014221e7225 */ /* 0x000fc800078e0020 */
[----:B------:R-:W-:Y:S02]  /*1cde0*/  VIADD R39, R9, UR8 ;  /* 0x0000000809277c36 */ /* 0x000fe40008000000 */
[----:B------:R-:W-:-:S03]  /*1cdf0*/  VIADD R33, R31, UR5 ;  /* 0x000000051f217c36 */ /* 0x000fc60008000000 */
[----:B------:R-:W-:Y:S02]  /*1ce00*/  IADD3 R38, P1, PT, R39, R30, RZ ;  /* 0x0000001e27267210 */ /* 0x000fe40007f3e0ff */
[----:B------:R-:W-:Y:S01]  /*1ce10*/  IADD3 R32, P0, PT, R33, R26, RZ ;  /* 0x0000001a21207210 */ /* 0x000fe20007f1e0ff */
[----:B------:R-:W-:Y:S01]  /*1ce20*/  VIADD R26, R27, UR4 ;  /* 0x000000041b1a7c36 */ /* 0x000fe20008000000 */
[----:B------:R-:W-:Y:S01]  /*1ce30*/  MOV R27, RZ ;  /* 0x000000ff001b7202 */ /* 0x000fe20000000f00 */
[----:B------:R-:W-:Y:S01]  /*1ce40*/  IMAD.X R39, RZ, RZ, RZ, P1 ;  /* 0x000000ffff277224 */ /* 0x000fe200008e06ff */
[----:B------:R-:W-:Y:S01]  /*1ce50*/  IADD3.X R33, PT, PT, RZ, RZ, RZ, P0, !PT ;  /* 0x000000ffff217210 */ /* 0x000fe200007fe4ff */
[----:B------:R-:W-:-:S04]  /*1ce60*/  IMAD.WIDE.U32 R38, R36, R43, R38 ;  /* 0x0000002b24267225 */ /* 0x000fc800078e0026 */
[----:B------:R-:W-:-:S04]  /*1ce70*/  IMAD.WIDE.U32 R32, R34, R21, R32 ;  /* 0x0000001522207225 */ /* 0x000fc800078e0020 */
[----:B------:R-:W-:Y:S02]  /*1ce80*/  VIADD R41, R39, UR8 ;  /* 0x0000000827297c36 */ /* 0x000fe40008000000 */
[----:B------:R-:W-:Y:S01]  /*1ce90*/  IMAD.WIDE.U32 R30, R29, R23, R26 ;  /* 0x000000171d1e7225 */ /* 0x000fe200078e001a */
[----:B------:R-:W-:Y:S02]  /*1cea0*/  MOV R26, R38 ;  /* 0x00000026001a7202 */ /* 0x000fe40000000f00 */
[----:B------:R-:W-:Y:S01]  /*1ceb0*/  IADD3 R40, P1, PT, R41, R32, RZ ;  /* 0x0000002029287210 */ /* 0x000fe20007f3e0ff */
[----:B------:R-:W-:Y:S02]  /*1cec0*/  VIADD R33, R33, UR5 ;  /* 0x0000000521217c36 */ /* 0x000fe40008000000 */
[----:B------:R-:W-:-:S03]  /*1ced0*/  IMAD.WIDE.U32 R26, R6, R44, R26 ;  /* 0x0000002c061a7225 */ /* 0x000fc600078e001a */
[----:B------:R-:W-:Y:S01]  /*1cee0*/  IADD3 R32, P0, PT, R33, R30, RZ ;  /* 0x0000001e21207210 */ /* 0x000fe20007f1e0ff */
[----:B------:R-:W-:Y:S01]  /*1cef0*/  IMAD.X R41, RZ, RZ, RZ, P1 ;  /* 0x000000ffff297224 */ /* 0x000fe200008e06ff */
[----:B------:R-:W-:Y:S01]  /*1cf00*/  IADD3 R30, PT, PT, R31, UR4, RZ ;  /* 0x000000041f1e7c10 */ /* 0x000fe2000fffe0ff */
[----:B------:R-:W-:Y:S02]  /*1cf10*/  VIADD R47, R27, UR9 ;  /* 0x000000091b2f7c36 */ /* 0x000fe40008000000 */
[----:B------:R-:W-:Y:S02]  /*1cf20*/  IMAD.X R33, RZ, RZ, RZ, P0 ;  /* 0x000000ffff217224 */ /* 0x000fe400000e06ff */
[----:B------:R-:W-:-:S04]  /*1cf30*/  IMAD.WIDE.U32 R38, R36, R20, R40 ;  /* 0x0000001424267225 */ /* 0x000fc800078e0028 */
[----:B------:R-:W-:Y:S01]  /*1cf40*/  IMAD.WIDE.U32 R32, R34, R22, R32 ;  /* 0x0000001622207225 */ /* 0x000fe200078e0020 */
[----:B------:R-:W-:-:S03]  /*1cf50*/  IADD3 R46, P0, PT, R47, R38, RZ ;  /* 0x000000262f2e7210 */ /* 0x000fc60007f1e0ff */
[----:B------:R-:W-:Y:S01]  /*1cf60*/  IMAD.MOV.U32 R31, RZ, RZ, RZ ;  /* 0x000000ffff1f7224 */ /* 0x000fe200078e00ff */
[----:B------:R-:W-:Y:S01]  /*1cf70*/  IADD3 R3, PT, PT, R33, UR5, RZ ;  /* 0x0000000521037c10 */ /* 0x000fe2000fffe0ff */
[----:B------:R-:W-:Y:S02]  /*1cf80*/  VIADD R39, R39, UR8 ;  /* 0x0000000827277c36 */ /* 0x000fe40008000000 */
        /* <DEDUP_REMOVED lines=11> */
[----:B------:R-:W-:-:S03]  /*1d040*/  IMAD.WIDE.U32 R38, R34, R23, R38 ;  /* 0x0000001722267225 */ /* 0x000fc600078e0026 */
[----:B------:R-:W-:Y:S01]  /*1d050*/  IADD3 R48, P0, PT, R49, R40, RZ ;  /* 0x0000002831307210 */ /* 0x000fe20007f1e0ff */
[----:B------:R-:W-:Y:S01]  /*1d060*/  IMAD.MOV.U32 R31, RZ, RZ, RZ ;  /* 0x000000ffff1f7224 */ /* 0x000fe200078e00ff */
[----:B------:R-:W-:Y:S01]  /*1d070*/  IADD3 R40, P1, PT, R41, R38, RZ ;  /* 0x0000002629287210 */ /* 0x000fe20007f3e0ff */
[----:B------:R-:W-:Y:S01]  /*1d080*/  VIADD R39, R39, UR5 ;  /* 0x0000000527277c36 */ /* 0x000fe20008000000 */
[----:B------:R-:W-:Y:S01]  /*1d090*/  IADD3.X R49, PT, PT, RZ, RZ, RZ, P0, !PT ;  /* 0x000000ffff317210 */ /* 0x000fe200007fe4ff */
[----:B------:R-:W-:-:S04]  /*1d0a0*/  IMAD.WIDE.U32 R32, R29, R25, R30 ;  /* 0x000000191d207225 */ /* 0x000fc800078e001e */
[----:B------:R-:W-:Y:S01]  /*1d0b0*/  IMAD.MOV.U32 R30, RZ, RZ, R46 ;  /* 0x000000ffff1e7224 */ /* 0x000fe200078e002e */
[----:B------:R-:W-:Y:S01]  /*1d0c0*/  IADD3 R38, P0, PT, R39, R32, RZ ;  /* 0x0000002027267210 */ /* 0x000fe20007f1e0ff */
[----:B------:R-:W-:Y:S01]  /*1d0d0*/  IMAD.X R41, RZ, RZ, RZ, P1 ;  /* 0x000000ffff297224 */ /* 0x000fe200008e06ff */
[----:B------:R-:W-:Y:S01]  /*1d0e0*/  IADD3 R33, PT, PT, R33, UR4, RZ ;  /* 0x0000000421217c10 */ /* 0x000fe2000fffe0ff */
[----:B------:R-:W-:-:S04]  /*1d0f0*/  IMAD.WIDE.U32 R30, R7, R44, R30 ;  /* 0x0000002c071e7225 */ /* 0x000fc800078e001e */
        /* <DEDUP_REMOVED lines=18> */
[----:B------:R-:W-:-:S04]  /*1d220*/  IMAD.WIDE.U32 R34, R34, R25, R32 ;  /* 0x0000001922227225 */ /* 0x000fc800078e0020 */
[----:B------:R-:W-:Y:S02]  /*1d230*/  HFMA2 R33, -RZ, RZ, 0, 0 ;  /* 0x00000000ff217431 */ /* 0x000fe400000001ff */
[----:B------:R-:W-:Y:S02]  /*1d240*/  VIADD R49, R47, UR10 ;  /* 0x0000000a2f317c36 */ /* 0x000fe40008000000 */
[----:B------:R-:W-:-:S03]  /*1d250*/  IMAD.WIDE.U32 R38, R36, R23, R38 ;  /* 0x0000001724267225 */ /* 0x000fc600078e0026 */
[----:B------:R-:W-:Y:S01]  /*1d260*/  IADD3 R48, P0, PT, R49, R40, RZ ;  /* 0x0000002831307210 */ /* 0x000fe20007f1e0ff */
[----:B------:R-:W-:Y:S01]  /*1d270*/  VIADD R41, R41, UR9 ;  /* 0x0000000929297c36 */ /* 0x000fe20008000000 */
[----:B------:R-:W-:Y:S01]  /*1d280*/  IADD3 R39, PT, PT, R39, UR8, RZ ;  /* 0x0000000827277c10 */ /* 0x000fe2000fffe0ff */
[----:B------:R-:W-:Y:S02]  /*1d290*/  IMAD.MOV.U32 R32, RZ, RZ, R46 ;  /* 0x000000ffff207224 */ /* 0x000fe400078e002e */
        /* <DEDUP_REMOVED lines=67> */
[----:B------:R-:W-:Y:S01]  /*1d6d0*/  IMAD.WIDE.U32 R36, R12, R44, R36 ;  /* 0x0000002c0c247225 */ /* 0x000fe200078e0024 */
[----:B------:R-:W-:-:S03]  /*1d6e0*/  IADD3 R6, PT, PT, R39, UR9, RZ ;  /* 0x0000000927067c10 */ /* 0x000fc6000fffe0ff */
        /* <DEDUP_REMOVED lines=20> */
[----:B------:R-:W-:Y:S02]  /*1d830*/  HFMA2 R39, -RZ, RZ, 0, 0 ;  /* 0x00000000ff277431 */ /* 0x000fe400000001ff */
[----:B------:R-:W-:Y:S01]  /*1d840*/  IMAD.WIDE.U32 R46, R10, R23, R46 ;  /* 0x000000170a2e7225 */ /* 0x000fe200078e002e */
[----:B------:R-:W-:-:S03]  /*1d850*/  IADD3 R6, P1, PT, R3, R48, RZ ;  /* 0x0000003003067210 */ /* 0x000fc60007f3e0ff */
[----:B------:R-:W-:Y:S02]  /*1d860*/  VIADD R49, R49, UR5 ;  /* 0x0000000531317c36 */ /* 0x000fe40008000000 */
[----:B------:R-:W-:Y:S01]  /*1d870*/  IMAD.WIDE.U32 R40, R7, R25, R40 ;  /* 0x0000001907287225 */ /* 0x000fe200078e0028 */
[----:B------:R-:W-:Y:S02]  /*1d880*/  IADD3.X R7, PT, PT, RZ, RZ, RZ, P1, !PT ;  /* 0x000000ffff077210 */ /* 0x000fe40000ffe4ff */
[----:B------:R-:W-:Y:S01]  /*1d890*/  IADD3 R48, P0, PT, R49, R46, RZ ;  /* 0x0000002e31307210 */ /* 0x000fe20007f1e0ff */
[----:B------:R-:W-:Y:S01]  /*1d8a0*/  VIADD R47, R47, UR4 ;  /* 0x000000042f2f7c36 */ /* 0x000fe20008000000 */
[----:B------:R-:W-:Y:S01]  /*1d8b0*/  IADD3 R42, PT, PT, R41, UR10, RZ ;  /* 0x0000000a292a7c10 */ /* 0x000fe2000fffe0ff */
[----:B------:R-:W-:Y:S01]  /*1d8c0*/  IMAD.MOV.U32 R3, RZ, RZ, RZ ;  /* 0x000000ffff037224 */ /* 0x000fe200078e00ff */
        /* <DEDUP_REMOVED lines=11> */
[----:B------:R-:W-:Y:S02]  /*1d980*/  IMAD.MOV.U32 R51, RZ, RZ, RZ ;  /* 0x000000ffff337224 */ /* 0x000fe400078e00ff */
[----:B------:R-:W-:Y:S01]  /*1d990*/  VIADD R47, R47, UR4 ;  /* 0x000000042f2f7c36 */ /* 0x000fe20008000000 */
        /* <DEDUP_REMOVED lines=41> */
[----:B------:R-:W-:-:S03]  /*1dc30*/  IADD3 R29, P1, P2, R3, R6, R29 ;  /* 0x00000006031d7210 */ /* 0x000fc60007a3e01d */
[----:B------:R-:W-:Y:S01]  /*1dc40*/  IMAD.X R27, RZ, RZ, RZ, P0 ;  /* 0x000000ffff1b7224 */ /* 0x000fe200000e06ff */
[----:B------:R-:W-:Y:S02]  /*1dc50*/  IADD3.X R3, PT, PT, RZ, RZ, RZ, P1, P2 ;  /* 0x000000ffff037210 */ /* 0x000fe40000fe44ff */
[----:B------:R-:W-:Y:S01]  /*1dc60*/  IADD3 R30, P0, PT, R30, R38, RZ ;  /* 0x000000261e1e7210 */ /* 0x000fe20007f1e0ff */
[----:B------:R-:W-:Y:S01]  /*1dc70*/  IMAD.WIDE.U32 R6, R12, R24, R26 ;  /* 0x000000180c067225 */ /* 0x000fe200078e001a */
[----:B------:R-:W-:Y:S02]  /*1dc80*/  IADD3 R10, P1, P2, R5, R4, R3 ;  /* 0x00000004050a7210 */ /* 0x000fe40007a3e003 */
[----:B------:R-:W-:Y:S01]  /*1dc90*/  IADD3.X R26, PT, PT, R39, UR4, RZ, P0, !PT ;  /* 0x00000004271a7c10 */ /* 0x000fe200087fe4ff */
[----:B------:R-:W-:Y:S01]  /*1dca0*/  VIADD R5, R11, UR5 ;  /* 0x000000050b057c36 */ /* 0x000fe20008000000 */
[----:B------:R-:W-:Y:S01]  /*1dcb0*/  IADD3 R4, PT, PT, R7, UR8, RZ ;  /* 0x0000000807047c10 */ /* 0x000fe2000fffe0ff */
[----:B------:R-:W-:Y:S01]  /*1dcc0*/  IMAD.MOV.U32 R27, RZ, RZ, RZ ;  /* 0x000000ffff1b7224 */ /* 0x000fe200078e00ff */
[----:B------:R-:W-:-:S02]  /*1dcd0*/  IADD3.X R11, PT, PT, RZ, RZ, RZ, P1, P2 ;  /* 0x000000ffff0b7210 */ /* 0x000fc40000fe44ff */
[----:B------:R-:W-:Y:S01]  /*1dce0*/  IADD3 R4, P0, PT, R4, R5, RZ ;  /* 0x0000000504047210 */ /* 0x000fe20007f1e0ff */
[----:B------:R-:W-:-:S04]  /*1dcf0*/  IMAD.WIDE.U32 R26, R6, 0x3d1, R26 ;  /* 0x000003d1061a7825 */ /* 0x000fc800078e001a */
[----:B------:R-:W-:Y:S01]  /*1dd00*/  IMAD.X R5, RZ, RZ, RZ, P0 ;  /* 0x000000ffff057224 */ /* 0x000fe200000e06ff */
[----:B------:R-:W-:Y:S02]  /*1dd10*/  IADD3 R32, P1, PT, R32, R26, RZ ;  /* 0x0000001a20207210 */ /* 0x000fe40007f3e0ff */
[----:B------:R-:W-:Y:S01]  /*1dd20*/  IADD3 R11, P0, P2, R30, R40, R11 ;  /* 0x000000281e0b7210 */ /* 0x000fe20007a1e00b */
[----:B------:R-:W-:Y:S01]  /*1dd30*/  IMAD.WIDE.U32 R4, R12, R25, R4 ;  /* 0x000000190c047225 */ /* 0x000fe200078e0004 */
[----:B------:R-:W-:Y:S02]  /*1dd40*/  IADD3.X R26, PT, PT, R27, UR4, RZ, P1, !PT ;  /* 0x000000041b1a7c10 */ /* 0x000fe40008ffe4ff */
[----:B------:R-:W-:Y:S01]  /*1dd50*/  MOV R27, RZ ;  /* 0x000000ff001b7202 */ /* 0x000fe20000000f00 */
[----:B------:R-:W-:Y:S01]  /*1dd60*/  VIADD R7, R5, UR8 ;  /* 0x0000000805077c36 */ /* 0x000fe20008000000 */
[----:B------:R-:W-:Y:S01]  /*1dd70*/  IADD3.X R3, PT, PT, RZ, RZ, RZ, P0, P2 ;  /* 0x000000ffff037210 */ /* 0x000fe200007e44ff */
[----:B------:R-:W-:-:S03]  /*1dd80*/  IMAD.WIDE.U32 R30, R4, 0x3d1, R26 ;  /* 0x000003d1041e7825 */ /* 0x000fc600078e001a */
[----:B------:R-:W-:Y:S02]  /*1dd90*/  IADD3 R27, P1, P2, R32, R8, R3 ;  /* 0x00000008201b7210 */ /* 0x000fe40007a3e003 */
[----:B------:R-:W-:Y:S02]  /*1dda0*/  IADD3 R12, P0, PT, R34, R30, RZ ;  /* 0x0000001e220c7210 */ /* 0x000fe40007f1e0ff */
[----:B------:R-:W-:Y:S02]  /*1ddb0*/  IADD3.X R3, PT, PT, RZ, RZ, RZ, P1, P2 ;  /* 0x000000ffff037210 */ /* 0x000fe40000fe44ff */
[----:B------:R-:W-:Y:S01]  /*1ddc0*/  IADD3.X R30, PT, PT, R31, UR4, RZ, P0, !PT ;  /* 0x000000041f1e7c10 */ /* 0x000fe200087fe4ff */
[----:B------:R-:W-:Y:S01]  /*1ddd0*/  IMAD.MOV.U32 R31, RZ, RZ, RZ ;  /* 0x000000ffff1f7224 */ /* 0x000fe200078e00ff */
[----:B------:R-:W-:-:S03]  /*1dde0*/  IADD3 R12, P0, P1, R12, R6, R3 ;  /* 0x000000060c0c7210 */ /* 0x000fc6000791e003 */
[----:B------:R-:W-:Y:S01]  /*1ddf0*/  IMAD.WIDE.U32 R6, R7, 0x3d1, R30 ;  /* 0x000003d107067825 */ /* 0x000fe200078e001e */
[----:B------:R-:W-:Y:S02]  /*1de00*/  IADD3.X R3, PT, PT, RZ, RZ, RZ, P0, P1 ;  /* 0x000000ffff037210 */ /* 0x000fe400007e24ff */
[----:B------:R-:W-:Y:S02]  /*1de10*/  MOV R30, R33 ;  /* 0x00000021001e7202 */ /* 0x000fe40000000f00 */
[----:B------:R-:W-:-:S04]  /*1de20*/  IADD3 R36, P0, PT, R36, R6, RZ ;  /* 0x0000000624247210 */ /* 0x000fc80007f1e0ff */
[----:B------:R-:W-:Y:S02]  /*1de30*/  IADD3 R3, P1, P2, R36, R4, R3 ;  /* 0x0000000424037210 */ /* 0x000fe40007a3e003 */
[----:B------:R-:W-:Y:S02]  /*1de40*/  IADD3.X R6, PT, PT, R7, UR4, RZ, P0, !PT ;  /* 0x0000000407067c10 */ /* 0x000fe400087fe4ff */
[----:B------:R-:W-:Y:S01]  /*1de50*/  ISETP.NE.AND P0, PT, R3, -0x1, PT ;  /* 0xffffffff0300780c */ /* 0x000fe20003f05270 */
[----:B------:R-:W-:Y:S01]  /*1de60*/  IMAD.MOV.U32 R26, RZ, RZ, R3 ;  /* 0x000000ffff1a7224 */ /* 0x000fe200078e0003 */
        /* <DEDUP_REMOVED lines=52> */
.L_x_75:
        /* <DEDUP_REMOVED lines=9> */
[-C--:B------:R-:W-:Y:S01]  /*1e240*/  MOV R29, R12.reuse ;  /* 0x0000000c001d7202 */ /* 0x080fe20000000f00 */
[----:B------:R-:W-:Y:S01]  /*1e250*/  IMAD.MOV.U32 R11, RZ, RZ, R12 ;  /* 0x000000ffff0b7224 */ /* 0x000fe200078e000c */
[----:B------:R-:W-:-:S07]  /*1e260*/  MOV R27, R12 ;  /* 0x0000000c001b7202 */ /* 0x000fce0000000f00 */
.L_x_74:
[----:B------:R-:W-:Y:S05]  /*1e270*/  BSYNC.RECONVERGENT B0 ;  /* 0x0000000000007941 */ /* 0x000fea0003800200 */
.L_x_73:
[----:B------:R-:W-:Y:S01]  /*1e280*/  IMAD.WIDE.U32 R2, R31, R31, RZ ;  /* 0x0000001f1f027225 */ /* 0x000fe200078e00ff */
[----:B------:R-:W-:Y:S01]  /*1e290*/  UMOV UR4, URZ ;  /* 0x000000ff00047c82 */ /* 0x000fe20008000000 */
[----:B------:R-:W-:Y:S01]  /*1e2a0*/  UMOV UR5, URZ ;  /* 0x000000ff00057c82 */ /* 0x000fe20008000000 */
[----:B------:R-:W-:Y:S01]  /*1e2b0*/  UMOV UR8, URZ ;  /* 0x000000ff00087c82 */ /* 0x000fe20008000000 */
[----:B------:R-:W-:Y:S01]  /*1e2c0*/  VIADD R4, R3, UR4 ;  /* 0x0000000403047c36 */ /* 0x000fe20008000000 */
[----:B------:R-:W-:Y:S01]  /*1e2d0*/  UMOV UR9, URZ ;  /* 0x000000ff00097c82 */ /* 0x000fe20008000000 */
[----:B------:R-:W-:Y:S01]  /*1e2e0*/  IMAD.MOV.U32 R5, RZ, RZ, RZ ;  /* 0x000000ffff057224 */ /* 0x000fe200078e00ff */
[----:B------:R-:W-:Y:S01]  /*1e2f0*/  UMOV UR10, URZ ;  /* 0x000000ff000a7c82 */ /* 0x000fe20008000000 */
[----:B------:R-:W-:Y:S01]  /*1e300*/  IMAD.MOV.U32 R7, RZ, RZ, RZ ;  /* 0x000000ffff077224 */ /* 0x000fe200078e00ff */
[----:B------:R-:W-:Y:S01]  /*1e310*/  BSSY.RECONVERGENT B0, `(.L_x_76) ;  /* 0x0000159000007945 */ /* 0x000fe20003800200 */
[----:B------:R-:W-:-:S05]  /*1e320*/  IMAD.WIDE.U32 R4, R31, R30, R4 ;  /* 0x0000001e1f047225 */ /* 0x000fca00078e0004 */
[----:B------:R-:W-:Y:S01]  /*1e330*/  IADD3 R6, PT, PT, R5, UR4, RZ ;  /* 0x0000000405067c10 */ /* 0x000fe2000fffe0ff */
[----:B------:R-:W-:Y:S02]  /*1e340*/  IMAD.MOV.U32 R5, RZ, RZ, RZ ;  /* 0x000000ffff057224 */ /* 0x000fe400078e00ff */
[----:B------:R-:W-:-:S04]  /*1e350*/  IMAD.WIDE.U32 R4, R31, R30, R4 ;  /* 0x0000001e1f047225 */ /* 0x000fc800078e0004 */
[----:B------:R-:W-:Y:S01]  /*1e360*/  IMAD.WIDE.U32 R6, R29, R31, R6 ;  /* 0x0000001f1d067225 */ /* 0x000fe200078e0006 */
        /* <DEDUP_REMOVED lines=12> */
[----:B------:R-:W-:Y:S02]  /*1e430*/  HFMA2 R9, -RZ, RZ, 0, 0 ;  /* 0x00000000ff097431 */ /* 0x000fe400000001ff */
[----:B------:R-:W-:Y:S02]  /*1e440*/  VIADD R37, R7, UR5 ;  /* 0x0000000507257c36 */ /* 0x000fe40008000000 */
[----:B------:R-:W-:Y:S02]  /*1e450*/  IMAD.X R35, RZ, RZ, RZ, P0 ;  /* 0x000000ffff237224 */ /* 0x000fe400000e06ff */
[----:B------:R-:W-:-:S04]  /*1e460*/  IMAD.WIDE.U32 R32, R29, R30, R34 ;  /* 0x0000001e1d207225 */ /* 0x000fc800078e0022 */
[----:B------:R-:W-:Y:S01]  /*1e470*/  IMAD.WIDE.U32 R8, R11, R31, R8 ;  /* 0x0000001f0b087225 */ /* 0x000fe200078e0008 */
[----:B------:R-:W-:-:S03]  /*1e480*/  IADD3 R36, P1, PT, R37, R32, RZ ;  /* 0x0000002025247210 */ /* 0x000fc60007f3e0ff */
[----:B------:R-:W-:Y:S02]  /*1e490*/  VIADD R35, R33, UR5 ;  /* 0x0000000521237c36 */ /* 0x000fe40008000000 */
[----:B------:R-:W-:-:S03]  /*1e4a0*/  IMAD.X R37, RZ, RZ, RZ, P1 ;  /* 0x000000ffff257224 */ /* 0x000fc600008e06ff */
[----:B------:R-:W-:Y:S01]  /*1e4b0*/  IADD3 R34, P0, PT, R35, R8, RZ ;  /* 0x0000000823227210 */ /* 0x000fe20007f1e0ff */
[----:B------:R-:W-:Y:S02]  /*1e4c0*/  VIADD R8, R9, UR8 ;  /* 0x0000000809087c36 */ /* 0x000fe40008000000 */
[----:B------:R-:W-:Y:S02]  /*1e4d0*/  HFMA2 R9, -RZ, RZ, 0, 0 ;  /* 0x00000000ff097431 */ /* 0x000fe400000001ff */
[----:B------:R-:W-:Y:S01]  /*1e4e0*/  IMAD.WIDE.U32 R36, R29, R30, R36 ;  /* 0x0000001e1d247225 */ /* 0x000fe200078e0024 */
[----:B------:R-:W-:-:S03]  /*1e4f0*/  IADD3.X R35, PT, PT, RZ, RZ, RZ, P0, !PT ;  /* 0x000000ffff237210 */ /* 0x000fc600007fe4ff */
[----:B------:R-:W-:Y:S02]  /*1e500*/  VIADD R39, R37, UR5 ;  /* 0x0000000525277c36 */ /* 0x000fe40008000000 */
[----:B------:R-:W-:-:S04]  /*1e510*/  IMAD.WIDE.U32 R34, R10, R30, R34 ;  /* 0x0000001e0a227225 */ /* 0x000fc800078e0022 */
[-C--:B------:R-:W-:Y:S01]  /*1e520*/  IMAD.WIDE.U32 R32, R27, R31.reuse, R8 ;  /* 0x0000001f1b207225 */ /* 0x080fe200078e0008 */
[----:B------:R-:W-:Y:S02]  /*1e530*/  IADD3 R38, P1, PT, R39, R34, RZ ;  /* 0x0000002227267210 */ /* 0x000fe40007f3e0ff */
[----:B------:R-:W-:Y:S01]  /*1e540*/  MOV R8, R36 ;  /* 0x0000002400087202 */ /* 0x000fe20000000f00 */
[----:B------:R-:W-:Y:S02]  /*1e550*/  VIADD R35, R35, UR4 ;  /* 0x0000000423237c36 */ /* 0x000fe40008000000 */
[----:B------:R-:W-:Y:S02]  /*1e560*/  IMAD.X R39, RZ, RZ, RZ, P1 ;  /* 0x000000ffff277224 */ /* 0x000fe400008e06ff */
[----:B------:R-:W-:Y:S01]  /*1e570*/  IMAD.WIDE.U32 R8, R10, R31, R8 ;  /* 0x0000001f0a087225 */ /* 0x000fe200078e0008 */
[----:B------:R-:W-:-:S03]  /*1e580*/  IADD3 R34, P0, PT, R35, R32, RZ ;  /* 0x0000002023227210 */ /* 0x000fc60007f1e0ff */
[----:B------:R-:W-:Y:S01]  /*1e590*/  IMAD.WIDE.U32 R36, R29, R29, R38 ;  /* 0x0000001d1d247225 */ /* 0x000fe200078e0026 */
[----:B------:R-:W-:-:S03]  /*1e5a0*/  IADD3 R39, PT, PT, R9, UR4, RZ ;  /* 0x0000000409277c10 */ /* 0x000fc6000fffe0ff */
[----:B------:R-:W-:Y:S01]  /*1e5b0*/  IMAD.X R35, RZ, RZ, RZ, P0 ;  /* 0x000000ffff237224 */ /* 0x000fe200000e06ff */
[----:B------:R-:W-:Y:S01]  /*1e5c0*/  IADD3 R38, P0, PT, R39, R36, RZ ;  /* 0x0000002427267210 */ /* 0x000fe20007f1e0ff */
[----:B------:R-:W-:Y:S02]  /*1e5d0*/  VIADD R32, R33, UR9 ;  /* 0x0000000921207c36 */ /* 0x000fe40008000000 */
[----:B------:R-:W-:-:S04]  /*1e5e0*/  IMAD.WIDE.U32 R34, R11, R30, R34 ;  /* 0x0000001e0b227225 */ /* 0x000fc800078e0022 */
[----:B------:R-:W-:Y:S01]  /*1e5f0*/  VIADD R3, R37, UR5 ;  /* 0x0000000525037c36 */ /* 0x000fe20008000000 */
[----:B------:R-:W-:Y:S01]  /*1e600*/  IADD3 R35, PT, PT, R35, UR8, RZ ;  /* 0x0000000823237c10 */ /* 0x000fe2000fffe0ff */
[----:B------:R-:W-:Y:S02]  /*1e610*/  IMAD.MOV.U32 R33, RZ, RZ, RZ ;  /* 0x000000ffff217224 */ /* 0x000fe400078e00ff */
[----:B------:R-:W-:Y:S01]  /*1e620*/  IMAD.X R39, RZ, RZ, RZ, P0 ;  /* 0x000000ffff277224 */ /* 0x000fe200000e06ff */
[----:B------:R-:W-:Y:S01]  /*1e630*/  IADD3 R34, P1, PT, R3, R34, RZ ;  /* 0x0000002203227210 */ /* 0x000fe20007f3e0ff */
[----:B------:R-:W-:-:S04]  /*1e640*/  IMAD.WIDE.U32 R32, R12, R31, R32 ;  /* 0x0000001f0c207225 */ /* 0x000fc800078e0020 */
[----:B------:R-:W-:Y:S01]  /*1e650*/  IMAD.WIDE.U32 R38, R10, R30, R38 ;  /* 0x0000001e0a267225 */ /* 0x000fe200078e0026 */
[----:B------:R-:W-:-:S03]  /*1e660*/  IADD3 R36, P0, PT, R35, R32, RZ ;  /* 0x0000002023247210 */ /* 0x000fc60007f1e0ff */
[----:B------:R-:W-:Y:S01]  /*1e670*/  IMAD.X R35, RZ, RZ, RZ, P1 ;  /* 0x000000ffff237224 */ /* 0x000fe200008e06ff */
[----:B------:R-:W-:Y:S01]  /*1e680*/  IADD3.X R37, PT, PT, RZ, RZ, RZ, P0, !PT ;  /* 0x000000ffff257210 */ /* 0x000fe200007fe4ff */
[----:B------:R-:W-:Y:S02]  /*1e690*/  VIADD R41, R39, UR4 ;  /* 0x0000000427297c36 */ /* 0x000fe40008000000 */
[----:B------:R-:W-:-:S04]  /*1e6a0*/  IMAD.WIDE.U32 R34, R29, R10, R34 ;  /* 0x0000000a1d227225 */ /* 0x000fc800078e0022 */
[----:B------:R-:W-:Y:S01]  /*1e6b0*/  VIADD R32, R33, UR5 ;  /* 0x0000000521207c36 */ /* 0x000fe20008000000 */
[----:B------:R-:W-:Y:S01]  /*1e6c0*/  IADD3 R40, P0, PT, R41, R34, RZ ;  /* 0x0000002229287210 */ /* 0x000fe20007f1e0ff */
[----:B------:R-:W-:Y:S01]  /*1e6d0*/  IMAD.MOV.U32 R33, RZ, RZ, RZ ;  /* 0x000000ffff217224 */ /* 0x000fe200078e00ff */
[----:B------:R-:W-:Y:S01]  /*1e6e0*/  IADD3 R39, PT, PT, R35, UR4, RZ ;  /* 0x0000000423277c10 */ /* 0x000fe2000fffe0ff */
[----:B------:R-:W-:Y:S01]  /*1e6f0*/  IMAD.WIDE.U32 R36, R27, R30, R36 ;  /* 0x0000001e1b247225 */ /* 0x000fe200078e0024 */
[----:B------:R-:W-:-:S03]  /*1e700*/  IADD3.X R41, PT, PT, RZ, RZ, RZ, P0, !PT ;  /* 0x000000ffff297210 */ /* 0x000fc600007fe4ff */
[----:B------:R-:W-:-:S04]  /*1e710*/  IMAD.WIDE.U32 R34, R31, R26, R32 ;  /* 0x0000001a1f227225 */ /* 0x000fc800078e0020 */
[----:B------:R-:W-:Y:S01]  /*1e720*/  IMAD.MOV.U32 R32, RZ, RZ, R38 ;  /* 0x000000ffff207224 */ /* 0x000fe200078e0026 */
[----:B------:R-:W-:Y:S01]  /*1e730*/  IADD3 R38, P1, PT, R39, R36, RZ ;  /* 0x0000002427267210 */ /* 0x000fe20007f3e0ff */
[----:B------:R-:W-:Y:S02]  /*1e740*/  VIADD R37, R37, UR9 ;  /* 0x0000000925257c36 */ /* 0x000fe40008000000 */
[----:B------:R-:W-:Y:S01]  /*1e750*/  IMAD.WIDE.U32 R32, R11, R31, R32 ;  /* 0x0000001f0b207225 */ /* 0x000fe200078e0020 */
[----:B------:R-:W-:Y:S02]  /*1e760*/  IADD3.X R39, PT, PT, RZ, RZ, RZ, P1, !PT ;  /* 0x000000ffff277210 */ /* 0x000fe40000ffe4ff */
[----:B------:R-:W-:Y:S01]  /*1e770*/  IADD3 R36, P0, PT, R37, R34, RZ ;  /* 0x0000002225247210 */ /* 0x000fe20007f1e0ff */
[----:B------:R-:W-:-:S04]  /*1e780*/  IMAD.WIDE.U32 R40, R29, R10, R40 ;  /* 0x0000000a1d287225 */ /* 0x000fc800078e0028 */
[----:B------:R-:W-:Y:S02]  /*1e790*/  VIADD R47, R33, UR8 ;  /* 0x00000008212f7c36 */ /* 0x000fe40008000000 */
[----:B------:R-:W-:Y:S02]  /*1e7a0*/  IMAD.X R37, RZ, RZ, RZ, P0 ;  /* 0x000000ffff257224 */ /* 0x000fe400000e06ff */
[----:B------:R-:W-:Y:S01]  /*1e7b0*/  IMAD.WIDE.U32 R38, R29, R11, R38 ;  /* 0x0000000b1d267225 */ /* 0x000fe200078e0026 */
[----:B------:R-:W-:Y:S02]  /*1e7c0*/  IADD3 R46, P1, PT, R47, R40, RZ ;  /* 0x000000282f2e7210 */ /* 0x000fe40007f3e0ff */
[----:B------:R-:W-:Y:S01]  /*1e7d0*/  IADD3 R40, PT, PT, R35, UR10, RZ ;  /* 0x0000000a23287c10 */ /* 0x000fe2000fffe0ff */
        /* <DEDUP_REMOVED lines=14> */
[----:B------:R-:W-:Y:S01]  /*1e8c0*/  VIADD R41, R39, UR4 ;  /* 0x0000000427297c36 */ /* 0x000fe20008000000 */
[----:B------:R-:W-:Y:S01]  /*1e8d0*/  IADD3 R39, PT, PT, R35, UR9, RZ ;  /* 0x0000000923277c10 */ /* 0x000fe2000fffe0ff */
[----:B------:R-:W-:Y:S02]  /*1e8e0*/  VIADD R49, R47, UR8 ;  /* 0x000000082f317c36 */ /* 0x000fe40008000000 */
[----:B------:R-:W-:Y:S02]  /*1e8f0*/  HFMA2 R35, -RZ, RZ, 0, 0 ;  /* 0x00000000ff237431 */ /* 0x000fe400000001ff */
[----:B------:R-:W-:Y:S01]  /*1e900*/  IMAD.WIDE.U32 R36, R30, R26, R36 ;  /* 0x0000001a1e247225 */ /* 0x000fe200078e0024 */
[----:B------:R-:W-:Y:S02]  /*1e910*/  IADD3 R40, P1, PT, R41, R34, RZ ;  /* 0x0000002229287210 */ /* 0x000fe40007f3e0ff */
[----:B------:R-:W-:Y:S01]  /*1e920*/  IADD3 R48, P0, PT, R49, R38, RZ ;  /* 0x0000002631307210 */ /* 0x000fe20007f1e0ff */
[----:B------:R-:W-:-:S02]  /*1e930*/  IMAD.MOV.U32 R34, RZ, RZ, R46 ;  /* 0x000000ffff227224 */ /* 0x000fc400078e002e */
[----:B------:R-:W-:Y:S02]  /*1e940*/  IMAD.X R41, RZ, RZ, RZ, P1 ;  /* 0x000000ffff297224 */ /* 0x000fe400008e06ff */
[----:B------:R-:W-:Y:S01]  /*1e950*/  IMAD.X R49, RZ, RZ, RZ, P0 ;  /* 0x000000ffff317224 */ /* 0x000fe200000e06ff */
[----:B------:R-:W-:Y:S01]  /*1e960*/  IADD3 R38, P0, PT, R39, R36, RZ ;  /* 0x0000002427267210 */ /* 0x000fe20007f1e0ff */
[----:B------:R-:W-:-:S03]  /*1e970*/  IMAD.WIDE.U32 R34, R27, R31, R34 ;  /* 0x0000001f1b227225 */ /* 0x000fc600078e0022 */
[----:B------:R-:W-:Y:S01]  /*1e980*/  IADD3.X R39, PT, PT, RZ, RZ, RZ, P0, !PT ;  /* 0x000000ffff277210 */ /* 0x000fe200007fe4ff */
        /* <DEDUP_REMOVED lines=29> */
[----:B------:R-:W-:-:S02]  /*1eb60*/  IMAD.MOV.U32 R37, RZ, RZ, RZ ;  /* 0x000000ffff257224 */ /* 0x000fc400078e00ff */
        /* <DEDUP_REMOVED lines=26> */
[----:B------:R-:W-:Y:S01]  /*1ed10*/  IMAD.WIDE.U32 R40, R10, R26, R40 ;  /* 0x0000001a0a287225 */ /* 0x000fe200078e0028 */
[----:B------:R-:W-:-:S03]  /*1ed20*/  MOV R38, R50 ;  /* 0x0000003200267202 */ /* 0x000fc60000000f00 */
        /* <DEDUP_REMOVED lines=19> */
[----:B------:R-:W-:-:S04]  /*1ee60*/  IMAD.WIDE.U32 R46, R30, R26, R52 ;  /* 0x0000001a1e2e7225 */ /* 0x000fc800078e0034 */
[----:B------:R-:W-:Y:S01]  /*1ee70*/  IMAD.X R41, RZ, RZ, RZ, P0 ;  /* 0x000000ffff297224 */ /* 0x000fe200000e06ff */
[----:B------:R-:W-:Y:S01]  /*1ee80*/  IADD3 R48, P0, PT, R48, R49, RZ ;  /* 0x0000003130307210 */ /* 0x000fe20007f1e0ff */
[----:B------:R-:W-:Y:S01]  /*1ee90*/  IMAD.WIDE.U32 R50, R10, R12, R50 ;  /* 0x0000000c0a327225 */ /* 0x000fe200078e0032 */
[----:B------:R-:W-:-:S03]  /*1eea0*/  IADD3 R55, PT, PT, R47, UR10, RZ ;  /* 0x0000000a2f377c10 */ /* 0x000fc6000fffe0ff */
[----:B------:R-:W-:Y:S01]  /*1eeb0*/  IMAD.WIDE.U32 R40, R27, R27, R40 ;  /* 0x0000001b1b287225 */ /* 0x000fe200078e0028 */
[----:B------:R-:W-:-:S03]  /*1eec0*/  IADD3 R54, P1, PT, R55, R50, RZ ;  /* 0x0000003237367210 */ /* 0x000fc60007f3e0ff */
[----:B------:R-:W-:Y:S01]  /*1eed0*/  VIADD R53, R51, UR5 ;  /* 0x0000000533357c36 */ /* 0x000fe20008000000 */
[----:B------:R-:W-:Y:S01]  /*1eee0*/  IADD3 R51, PT, PT, R41, UR9, RZ ;  /* 0x0000000929337c10 */ /* 0x000fe2000fffe0ff */
[----:B------:R-:W-:Y:S02]  /*1eef0*/  IMAD.X R49, RZ, RZ, RZ, P0 ;  /* 0x000000ffff317224 */ /* 0x000fe400000e06ff */
[----:B------:R-:W-:Y:S02]  /*1ef00*/  HFMA2 R41, -RZ, RZ, 0, 0 ;  /* 0x00000000ff297431 */ /* 0x000fe400000001ff */
[----:B------:R-:W-:Y:S01]  /*1ef10*/  IMAD.X R55, RZ, RZ, RZ, P1 ;  /* 0x000000ffff377224 */ /* 0x000fe200008e06ff */
[----:B------:R-:W-:Y:S01]  /*1ef20*/  IADD3 R52, P0, PT, R53, R40, RZ ;  /* 0x0000002835347210 */ /* 0x000fe20007f1e0ff */
[----:B------:R-:W-:-:S04]  /*1ef30*/  IMAD.WIDE.U32 R48, R11, R26, R48 ;  /* 0x0000001a0b307225 */ /* 0x000fc800078e0030 */
[----:B------:R-:W-:Y:S01]  /*1ef40*/  IMAD.X R53, RZ, RZ, RZ, P0 ;  /* 0x000000ffff357224 */ /* 0x000fe200000e06ff */
[----:B------:R-:W-:Y:S01]  /*1ef50*/  IADD3 R50, P0, PT, R51, R48, RZ ;  /* 0x0000003033327210 */ /* 0x000fe20007f1e0ff */
[----:B------:R-:W-:Y:S02]  /*1ef60*/  IMAD.MOV.U32 R40, RZ, RZ, R2 ;  /* 0x000000ffff287224 */ /* 0x000fe400078e0002 */
[----:B------:R-:W-:Y:S01]  /*1ef70*/  IMAD.WIDE.U32 R2, R29, R26, R54 ;  /* 0x0000001a1d027225 */ /* 0x000fe200078e0036 */
[----:B------:R-:W-:-:S03]  /*1ef80*/  MOV R55, RZ ;  /* 0x000000ff00377202 */ /* 0x000fc60000000f00 */
[----:B------:R-:W-:Y:S01]  /*1ef90*/  IMAD.X R51, RZ, RZ, RZ, P0 ;  /* 0x000000ffff337224 */ /* 0x000fe200000e06ff */
[----:B------:R-:W-:Y:S01]  /*1efa0*/  IADD3 R3, PT, PT, R3, UR10, RZ ;  /* 0x0000000a03037c10 */ /* 0x000fe2000fffe0ff */
[----:B------:R-:W-:-:S04]  /*1efb0*/  IMAD.WIDE.U32 R52, R11, R12, R52 ;  /* 0x0000000c0b347225 */ /* 0x000fc800078e0034 */
[----:B------:R-:W-:Y:S01]  /*1efc0*/  IMAD.WIDE.U32 R40, R46, 0x3d1, R40 ;  /* 0x000003d12e287825 */ /* 0x000fe200078e0028 */
[----:B------:R-:W-:-:S03]  /*1efd0*/  IADD3 R52, P0, PT, R3, R52, RZ ;  /* 0x0000003403347210 */ /* 0x000fc60007f1e0ff */
[----:B------:R-:W-:-:S04]  /*1efe0*/  IMAD.WIDE.U32 R50, R27, R12, R50 ;  /* 0x0000000c1b327225 */ /* 0x000fc800078e0032 */
[----:B------:R-:W-:Y:S02]  /*1eff0*/  VIADD R53, R53, UR5 ;  /* 0x0000000535357c36 */ /* 0x000fe40008000000 */
[----:B------:R-:W-:Y:S02]  /*1f000*/  VIADD R54, R41, UR4 ;  /* 0x0000000429367c36 */ /* 0x000fe40008000000 */
[----:B------:R-:W-:Y:S01]  /*1f010*/  VIADD R42, R49, UR10 ;  /* 0x0000000a312a7c36 */ /* 0x000fe20008000000 */
[----:B------:R-:W-:Y:S01]  /*1f020*/  IADD3 R48, P1, PT, R53, R50, RZ ;  /* 0x0000003235307210 */ /* 0x000fe20007f3e0ff */
[----:B------:R-:W-:Y:S01]  /*1f030*/  VIADD R51, R51, UR5 ;  /* 0x0000000533337c36 */ /* 0x000fe20008000000 */
        /* <DEDUP_REMOVED lines=8> */
[----:B------:R-:W-:Y:S01]  /*1f0c0*/  IADD3 R5, PT, PT, R5, UR10, RZ ;  /* 0x0000000a05057c10 */ /* 0x000fe2000fffe0ff */
[----:B------:R-:W-:-:S04]  /*1f0d0*/  IMAD.WIDE.U32 R48, R27, R12, R48 ;  /* 0x0000000c1b307225 */ /* 0x000fc800078e0030 */
[----:B------:R-:W-:Y:S02]  /*1f0e0*/  HFMA2 R55, -RZ, RZ, 0, 0 ;  /* 0x00000000ff377431 */ /* 0x000fe400000001ff */
[----:B------:R-:W-:Y:S01]  /*1f0f0*/  IMAD.WIDE.U32 R50, R27, R26, R50 ;  /* 0x0000001a1b327225 */ /* 0x000fe200078e0032 */
[----:B------:R-:W-:-:S03]  /*1f100*/  IADD3 R48, P1, PT, R5, R48, RZ ;  /* 0x0000003005307210 */ /* 0x000fc60007f3e0ff */
[----:B------:R-:W-:Y:S02]  /*1f110*/  VIADD R53, R49, UR5 ;  /* 0x0000000531357c36 */ /* 0x000fe40008000000 */
[----:B------:R-:W-:Y:S02]  /*1f120*/  IMAD.X R49, RZ, RZ, RZ, P1 ;  /* 0x000000ffff317224 */ /* 0x000fe400008e06ff */
[----:B------:R-:W-:Y:S01]  /*1f130*/  IMAD.WIDE.U32 R54, R4, 0x3d1, R54 ;  /* 0x000003d104367825 */ /* 0x000fe200078e0036 */
[----:B------:R-:W-:Y:S02]  /*1f140*/  IADD3 R52, P0, PT, R53, R50, RZ ;  /* 0x0000003235347210 */ /* 0x000fe40007f1e0ff */
[----:B------:R-:W-:Y:S01]  /*1f150*/  IADD3 R50, PT, PT, R51, UR10, RZ ;  /* 0x0000000a33327c10 */ /* 0x000fe2000fffe0ff */
[----:B------:R-:W-:-:S04]  /*1f160*/  IMAD.WIDE.U32 R48, R11, R26, R48 ;  /* 0x0000001a0b307225 */ /* 0x000fc800078e0030 */
[----:B------:R-:W-:Y:S01]  /*1f170*/  IMAD.X R53, RZ, RZ, RZ, P0 ;  /* 0x000000ffff357224 */ /* 0x000fe200000e06ff */
[----:B------:R-:W-:Y:S01]  /*1f180*/  IADD3 R9, P0, PT, R6, R54, RZ ;  /* 0x0000003606097210 */ /* 0x000fe20007f1e0ff */
[----:B------:R-:W-:Y:S02]  /*1f190*/  VIADD R5, R49, UR10 ;  /* 0x0000000a31057c36 */ /* 0x000fe40008000000 */
[----:B------:R-:W-:Y:S01]  /*1f1a0*/  IMAD.WIDE.U32 R6, R12, R12, R52 ;  /* 0x0000000c0c067225 */ /* 0x000fe200078e0034 */
[----:B------:R-:W-:-:S03]  /*1f1b0*/  IADD3.X R52, PT, PT, R55, UR4, RZ, P0, !PT ;  /* 0x0000000437347c10 */ /* 0x000fc600087fe4ff */
[----:B------:R-:W-:Y:S01]  /*1f1c0*/  VIADD R7, R7, UR5 ;  /* 0x0000000507077c36 */ /* 0x000fe20008000000 */
[----:B------:R-:W-:Y:S01]  /*1f1d0*/  IADD3 R6, P1, PT, R5, R6, RZ ;  /* 0x0000000605067210 */ /* 0x000fe20007f3e0ff */
[----:B------:R-:W-:-:S03]  /*1f1e0*/  IMAD.MOV.U32 R53, RZ, RZ, RZ ;  /* 0x000000ffff357224 */ /* 0x000fc600078e00ff */
[----:B------:R-:W-:Y:S01]  /*1f1f0*/  IADD3 R50, P0, PT, R7, R50, RZ ;  /* 0x0000003207327210 */ /* 0x000fe20007f1e0ff */
[----:B------:R-:W-:Y:S01]  /*1f200*/  IMAD.WIDE.U32 R52, R48, 0x3d1, R52 ;  /* 0x000003d130347825 */ /* 0x000fe200078e0034 */
[----:B------:R-:W-:-:S03]  /*1f210*/  IADD3.X R7, PT, PT, RZ, RZ, RZ, P1, !PT ;  /* 0x000000ffff077210 */ /* 0x000fc60000ffe4ff */
[----:B------:R-:W-:Y:S01]  /*1f220*/  IMAD.X R51, RZ, RZ, RZ, P0 ;  /* 0x000000ffff337224 */ /* 0x000fe200000e06ff */
[----:B------:R-:W-:Y:S01]  /*1f230*/  IADD3 R37, P0, PT, R3, R46, RZ ;  /* 0x0000002e03257210 */ /* 0x000fe20007f1e0ff */
[----:B------:R-:W-:Y:S01]  /*1f240*/  IMAD.WIDE.U32 R6, R27, R26, R6 ;  /* 0x0000001a1b067225 */ /* 0x000fe200078e0006 */
[----:B------:R-:W-:Y:S02]  /*1f250*/  IADD3 R5, P1, PT, R8, R52, RZ ;  /* 0x0000003408057210 */ /* 0x000fe40007f3e0ff */
[----:B------:R-:W-:Y:S01]  /*1f260*/  IADD3.X R3, PT, PT, RZ, RZ, RZ, P0, !PT ;  /* 0x000000ffff037210 */ /* 0x000fe200007fe4ff */
[----:B------:R-:W-:Y:S01]  /*1f270*/  IMAD.WIDE.U32 R46, R12, R26, R50 ;  /* 0x0000001a0c2e7225 */ /* 0x000fe200078e0032 */
[----:B------:R-:W-:Y:S02]  /*1f280*/  IADD3.X R52, PT, PT, R53, UR4, RZ, P1, !PT ;  /* 0x0000000435347c10 */ /* 0x000fe40008ffe4ff */
[----:B------:R-:W-:Y:S01]  /*1f290*/  IADD3 R2, P1, P2, R9, R2, R3 ;  /* 0x0000000209027210 */ /* 0x000fe20007a3e003 */
[----:B------:R-:W-:Y:S01]  /*1f2a0*/  VIADD R7, R7, UR10 ;  /* 0x0000000a07077c36 */ /* 0x000fe20008000000 */
[----:B------:R-:W-:Y:S01]  /*1f2b0*/  IADD3 R33, PT, PT, R47, UR10, RZ ;  /* 0x0000000a2f217c10 */ /* 0x000fe2000fffe0ff */
[----:B------:R-:W-:Y:S01]  /*1f2c0*/  IMAD.MOV.U32 R53, RZ, RZ, RZ ;  /* 0x000000ffff357224 */ /* 0x000fe200078e00ff */
[----:B------:R-:W-:-:S02]  /*1f2d0*/  IADD3.X R3, PT, PT, RZ, RZ, RZ, P1, P2 ;  /* 0x000000ffff037210 */ /* 0x000fc40000fe44ff */
[----:B------:R-:W-:Y:S01]  /*1f2e0*/  IADD3 R8, P0, PT, R7, R46, RZ ;  /* 0x0000002e07087210 */ /* 0x000fe20007f1e0ff */
[----:B------:R-:W-:Y:S01]  /*1f2f0*/  IMAD.WIDE.U32 R50, R6, 0x3d1, R52 ;  /* 0x000003d106327825 */ /* 0x000fe200078e0034 */
[----:B------:R-:W-:-:S03]  /*1f300*/  IADD3 R3, P1, P2, R5, R4, R3 ;  /* 0x0000000405037210 */ /* 0x000fc60007a3e003 */
[----:B------:R-:W-:Y:S01]  /*1f310*/  IMAD.X R9, RZ, RZ, RZ, P0 ;  /* 0x000000ffff097224 */ /* 0x000fe200000e06ff */
[----:B------:R-:W-:Y:S02]  /*1f320*/  IADD3 R35, P0, PT, R32, R50, RZ ;  /* 0x0000003220237210 */ /* 0x000fe40007f1e0ff */
[----:B------:R-:W-:Y:S01]  /*1f330*/  IADD3.X R7, PT, PT, RZ, RZ, RZ, P1, P2 ;  /* 0x000000ffff077210 */ /* 0x000fe20000fe44ff */
[----:B------:R-:W-:Y:S01]  /*1f340*/  IMAD.WIDE.U32 R8, R12, R26, R8 ;  /* 0x0000001a0c087225 */ /* 0x000fe200078e0008 */
[----:B------:R-:W-:-:S03]  /*1f350*/  IADD3.X R50, PT, PT, R51, UR4, RZ, P0, !PT ;  /* 0x0000000433327c10 */ /* 0x000fc600087fe4ff */
[----:B------:R-:W-:Y:S02]  /*1f360*/  VIADD R32, R9, UR10 ;  /* 0x0000000a09207c36 */ /* 0x000fe40008000000 */
        /* <DEDUP_REMOVED lines=9> */
[----:B------:R-:W-:-:S03]  /*1f400*/  IMAD.MOV.U32 R35, RZ, RZ, RZ ;  /* 0x000000ffff237224 */ /* 0x000fc600078e00ff */
[----:B------:R-:W-:Y:S01]  /*1f410*/  IADD3 R5, P1, P2, R9, R6, R5 ;  /* 0x0000000609057210 */ /* 0x000fe20007a3e005 */
[----:B------:R-:W-:-:S03]  /*1f420*/  IMAD.WIDE.U32 R34, R32, 0x3d1, R34 ;  /* 0x000003d120227825 */ /* 0x000fc600078e0022 */
[----:B------:R-:W-:Y:S01]  /*1f430*/  IADD3.X R7, PT, PT, RZ, RZ, RZ, P1, P2 ;  /* 0x000000ffff077210 */ /* 0x000fe20000fe44ff */
[----:B------:R-:W-:Y:S01]  /*1f440*/  VIADD R9, R33, UR10 ;  /* 0x0000000a21097c36 */ /* 0x000fe20008000000 */
        /* <DEDUP_REMOVED lines=11> */
[----:B------:R-:W-:Y:S01]  /*1f500*/  IADD3 R9, PT, PT, R40, R9, R8 ;  /* 0x0000000928097210 */ /* 0x000fe20007ffe008 */
[----:B------:R-:W-:-:S06]  /*1f510*/  IMAD.MOV.U32 R8, RZ, RZ, R37 ;  /* 0x000000ffff087224 */ /* 0x000fcc00078e0025 */
        /* <DEDUP_REMOVED lines=16> */
[----:B------:R-:W-:Y:S02]  /*1f620*/  IMAD.MOV.U32 R6, RZ, RZ, -0x1 ;  /* 0xffffffffff067424 */ /* 0x000fe400078e00ff */
[----:B------:R-:W-:-:S08]  /*1f630*/  IMAD.MOV.U32 R7, RZ, RZ, -0x1 ;  /* 0xffffffffff077424 */ /* 0x000fd000078e00ff */
[----:B------:R-:W-:Y:S05]  /*1f640*/  @P0 BRA `(.L_x_77) ;  /* 0x0000000000940947 */ /* 0x000fea0003800000 */
[----:B------:R-:W-:Y:S01]  /*1f650*/  ISETP.NE.AND P0, PT, R2, -0x1, PT ;  /* 0xffffffff0200780c */ /* 0x000fe20003f05270 */
[----:B------:R-:W-:Y:S01]  /*1f660*/  IMAD.MOV.U32 R4, RZ, RZ, -0x1 ;  /* 0xffffffffff047424 */ /* 0x000fe200078e00ff */
        /* <DEDUP_REMOVED lines=23> */
.L_x_78:
        /* <DEDUP_REMOVED lines=12> */
.L_x_77:
[----:B------:R-:W-:Y:S05]  /*1f8a0*/  BSYNC.RECONVERGENT B0 ;  /* 0x0000000000007941 */ /* 0x000fea0003800200 */
.L_x_76:
[----:B------:R-:W-:-:S11]  /*1f8b0*/  UPLOP3.LUT UP0, UPT, UPT, UPT, UPT, 0x80, 0x8 ;  /* 0x000000000008789c */ /* 0x000fd60003f0f070 */
.L_x_82:
[----:B------:R-:W-:Y:S02]  /*1f8c0*/  HFMA2 R33, -RZ, RZ, 0, 0 ;  /* 0x00000000ff217431 */ /* 0x000fe400000001ff */
[----:B------:R-:W-:Y:S01]  /*1f8d0*/  IMAD.WIDE.U32 R34, R9, R9, RZ ;  /* 0x0000000909227225 */ /* 0x000fe200078e00ff */
[----:B------:R-:W-:Y:S01]  /*1f8e0*/  MOV R39, RZ ;  /* 0x000000ff00277202 */ /* 0x000fe20000000f00 */
[----:B------:R-:W-:Y:S01]  /*1f8f0*/  UMOV UR4, URZ ;  /* 0x000000ff00047c82 */ /* 0x000fe20008000000 */
[----:B------:R-:W-:Y:S01]  /*1f900*/  UPLOP3.LUT UP1, UPT, UPT, UPT, UP0, 0x80, 0x8 ;  /* 0x000000000008789c */ /* 0x000fe20003f2f000 */
[----:B------:R-:W-:Y:S01]  /*1f910*/  IMAD.MOV.U32 R32, RZ, RZ, R35 ;  /* 0x000000ffff207224 */ /* 0x000fe200078e0023 */
[----:B------:R-:W-:Y:S01]  /*1f920*/  LOP3.LUT R34, R34, 0xfffffffd, RZ, 0xc0, !PT ;  /* 0xfffffffd22227812 */ /* 0x000fe200078ec0ff */
[----:B------:R-:W-:Y:S01]  /*1f930*/  IMAD.MOV.U32 R37, RZ, RZ, RZ ;  /* 0x000000ffff257224 */ /* 0x000fe200078e00ff */
[----:B------:R-:W-:Y:S01]  /*1f940*/  BSSY.RECONVERGENT B0, `(.L_x_79) ;  /* 0x0000121000007945 */ /* 0x000fe20003800200 */
[----:B------:R-:W-:-:S02]  /*1f950*/  IMAD.MOV.U32 R57, RZ, RZ, RZ ;  /* 0x000000ffff397224 */ /* 0x000fc400078e00ff */
[----:B------:R-:W-:-:S04]  /*1f960*/  IMAD.WIDE.U32 R32, R8, R9, R32 ;  /* 0x0000000908207225 */ /* 0x000fc800078e0020 */
[----:B------:R-:W-:Y:S01]  /*1f970*/  IMAD.MOV.U32 R36, RZ, RZ, R33 ;  /* 0x000000ffff247224 */ /* 0x000fe200078e0021 */
[----:B------:R-:W-:Y:S01]  /*1f980*/  MOV R33, RZ ;  /* 0x000000ff00217202 */ /* 0x000fe20000000f00 */
[----:B------:R-:W-:Y:S02]  /*1f990*/  IMAD.MOV.U32 R59, RZ, RZ, RZ ;  /* 0x000000ffff3b7224 */ /* 0x000fe400078e00ff */
[----:B------:R-:W-:-:S04]  /*1f9a0*/  IMAD.WIDE.U32 R36, R2, R9, R36 ;  /* 0x0000000902247225 */ /* 0x000fc800078e0024 */
[----:B------:R-:W-:-:S04]  /*1f9b0*/  IMAD.WIDE.U32 R32, R8, R9, R32 ;  /* 0x0000000908207225 */ /* 0x000fc800078e0020 */
[----:B------:R-:W-:Y:S01]  /*1f9c0*/  IMAD.MOV.U32 R61, RZ, RZ, RZ ;  /* 0x000000ffff3d7224 */ /* 0x000fe200078e00ff */
[----:B------:R-:W-:Y:S01]  /*1f9d0*/  IADD3 R40, P0, PT, R36, R33, RZ ;  /* 0x0000002124287210 */ /* 0x000fe20007f1e0ff */
[----:B------:R-:W-:Y:S02]  /*1f9e0*/  IMAD.MOV.U32 R36, RZ, RZ, R37 ;  /* 0x000000ffff247224 */ /* 0x000fe400078e0025 */
[----:B------:R-:W-:Y:S02]  /*1f9f0*/  HFMA2 R37, -RZ, RZ, 0, 0 ;  /* 0x00000000ff257431 */ /* 0x000fe400000001ff */
[----:B------:R-:W-:Y:S02]  /*1fa00*/  IMAD.MOV.U32 R35, RZ, RZ, RZ ;  /* 0x000000ffff237224 */ /* 0x000fe400078e00ff */
[----:B------:R-:W-:Y:S02]  /*1fa10*/  IMAD.X R41, RZ, RZ, RZ, P0 ;  /* 0x000000ffff297224 */ /* 0x000fe400000e06ff */
[----:B------:R-:W-:-:S04]  /*1fa20*/  IMAD.WIDE.U32 R40, R8, R8, R40 ;  /* 0x0000000808287225 */ /* 0x000fc800078e0028 */
[----:B------:R-:W-:-:S04]  /*1fa30*/  IMAD.WIDE.U32 R36, R3, R9, R36 ;  /* 0x0000000903247225 */ /* 0x000fc800078e0024 */
[----:B------:R-:W-:Y:S01]  /*1fa40*/  IMAD.MOV.U32 R38, RZ, RZ, R37 ;  /* 0x000000ffff267224 */ /* 0x000fe200078e0025 */
[----:B------:R-:W-:Y:S01]  /*1fa50*/  IADD3 R46, P0, PT, R36, R41, RZ ;  /* 0x00000029242e7210 */ /* 0x000fe20007f1e0ff */
[----:B------:R-:W-:Y:S02]  /*1fa60*/  IMAD.MOV.U32 R36, RZ, RZ, R40 ;  /* 0x000000ffff247224 */ /* 0x000fe400078e0028 */
[----:B------:R-:W-:Y:S02]  /*1fa70*/  IMAD.MOV.U32 R37, RZ, RZ, RZ ;  /* 0x000000ffff257224 */ /* 0x000fe400078e00ff */
[----:B------:R-:W-:Y:S02]  /*1fa80*/  IMAD.X R47, RZ, RZ, RZ, P0 ;  /* 0x000000ffff2f7224 */ /* 0x000fe400000e06ff */
[----:B------:R-:W-:-:S04]  /*1fa90*/  IMAD.WIDE.U32 R38, R4, R9, R38 ;  /* 0x0000000904267225 */ /* 0x000fc800078e0026 */
[----:B------:R-:W-:-:S04]  /*1faa0*/  IMAD.WIDE.U32 R40, R2, R8, R46 ;  /* 0x0000000802287225 */ /* 0x000fc800078e002e */
[----:B------:R-:W-:Y:S01]  /*1fab0*/  IMAD.WIDE.U32 R36, R2, R9, R36 ;  /* 0x0000000902247225 */ /* 0x000fe200078e0024 */
[----:B------:R-:W-:-:S03]  /*1fac0*/  IADD3 R46, P0, PT, R38, R41, RZ ;  /* 0x00000029262e7210 */ /* 0x000fc60007f1e0ff */
[----:B------:R-:W-:Y:S01]  /*1fad0*/  IMAD.MOV.U32 R38, RZ, RZ, R39 ;  /* 0x000000ffff267224 */ /* 0x000fe200078e0027 */
[----:B------:R-:W-:Y:S01]  /*1fae0*/  IADD3 R48, P1, PT, R40, R37, RZ ;  /* 0x0000002528307210 */ /* 0x000fe20007f3e0ff */
[----:B------:R-:W-:Y:S01]  /*1faf0*/  HFMA2 R39, -RZ, RZ, 0, 0 ;  /* 0x00000000ff277431 */ /* 0x000fe200000001ff */
[----:B------:R-:W-:-:S03]  /*1fb00*/  IADD3.X R47, PT, PT, RZ, RZ, RZ, P0, !PT ;  /* 0x000000ffff2f7210 */ /* 0x000fc600007fe4ff */
[----:B------:R-:W-:Y:S02]  /*1fb10*/  IMAD.X R49, RZ, RZ, RZ, P1 ;  /* 0x000000ffff317224 */ /* 0x000fe400008e06ff */
[----:B------:R-:W-:-:S04]  /*1fb20*/  IMAD.WIDE.U32 R40, R3, R8, R46 ;  /* 0x0000000803287225 */ /* 0x000fc800078e002e */
[----:B------:R-:W-:-:S04]  /*1fb30*/  IMAD.WIDE.U32 R46, R2, R8, R48 ;  /* 0x00000008022e7225 */ /* 0x000fc800078e0030 */
[----:B------:R-:W-:Y:S01]  /*1fb40*/  IMAD.WIDE.U32 R38, R5, R9, R38 ;  /* 0x0000000905267225 */ /* 0x000fe200078e0026 */
[----:B------:R-:W-:Y:S02]  /*1fb50*/  IADD3 R50, P1, PT, R40, R47, RZ ;  /* 0x0000002f28327210 */ /* 0x000fe40007f3e0ff */
[----:B------:R-:W-:Y:S01]  /*1fb60*/  IADD3 R48, P0, PT, R38, R41, RZ ;  /* 0x0000002926307210 */ /* 0x000fe20007f1e0ff */
[----:B------:R-:W-:Y:S01]  /*1fb70*/  IMAD.MOV.U32 R41, RZ, RZ, RZ ;  /* 0x000000ffff297224 */ /* 0x000fe200078e00ff */
[----:B------:R-:W-:Y:S01]  /*1fb80*/  MOV R40, R39 ;  /* 0x0000002700287202 */ /* 0x000fe20000000f00 */
[----:B------:R-:W-:Y:S02]  /*1fb90*/  HFMA2 R39, -RZ, RZ, 0, 0 ;  /* 0x00000000ff277431 */ /* 0x000fe400000001ff */
[----:B------:R-:W-:Y:S02]  /*1fba0*/  IMAD.X R51, RZ, RZ, RZ, P1 ;  /* 0x000000ffff337224 */ /* 0x000fe400008e06ff */
[----:B------:R-:W-:-:S02]  /*1fbb0*/  IMAD.X R49, RZ, RZ, RZ, P0 ;  /* 0x000000ffff317224 */ /* 0x000fc400000e06ff */
[----:B------:R-:W-:Y:S02]  /*1fbc0*/  IMAD.MOV.U32 R38, RZ, RZ, R46 ;  /* 0x000000ffff267224 */ /* 0x000fe400078e002e */
[----:B------:R-:W-:-:S04]  /*1fbd0*/  IMAD.WIDE.U32 R40, R6, R9, R40 ;  /* 0x0000000906287225 */ /* 0x000fc800078e0028 */
[----:B------:R-:W-:-:S04]  /*1fbe0*/  IMAD.WIDE.U32 R46, R4, R8, R48 ;  /* 0x00000008042e7225 */ /* 0x000fc800078e0030 */
[----:B------:R-:W-:Y:S01]  /*1fbf0*/  IMAD.WIDE.U32 R48, R2, R2, R50 ;  /* 0x0000000202307225 */ /* 0x000fe200078e0032 */
[----:B------:R-:W-:-:S03]  /*1fc00*/  IADD3 R50, P0, PT, R40, R47, RZ ;  /* 0x0000002f28327210 */ /* 0x000fc60007f1e0ff */
[----:B------:R-:W-:Y:S01]  /*1fc10*/  IMAD.WIDE.U32 R38, R3, R9, R38 ;  /* 0x0000000903267225 */ /* 0x000fe200078e0026 */
[----:B------:R-:W-:-:S03]  /*1fc20*/  IADD3 R52, P1, PT, R46, R49, RZ ;  /* 0x000000312e347210 */ /* 0x000fc60007f3e0ff */
[----:B------:R-:W-:Y:S01]  /*1fc30*/  IMAD.X R51, RZ, RZ, RZ, P0 ;  /* 0x000000ffff337224 */ /* 0x000fe200000e06ff */
[----:B------:R-:W-:Y:S01]  /*1fc40*/  IADD3 R54, P2, PT, R48, R39, RZ ;  /* 0x0000002730367210 */ /* 0x000fe20007f5e0ff */
[----:B------:R-:W-:Y:S02]  /*1fc50*/  IMAD.MOV.U32 R46, RZ, RZ, R41 ;  /* 0x000000ffff2e7224 */ /* 0x000fe400078e0029 */
[----:B------:R-:W-:Y:S01]  /*1fc60*/  IMAD.MOV.U32 R47, RZ, RZ, RZ ;  /* 0x000000ffff2f7224 */ /* 0x000fe200078e00ff */
[----:B------:R-:W-:Y:S01]  /*1fc70*/  IADD3.X R55, PT, PT, RZ, RZ, RZ, P2, !PT ;  /* 0x000000ffff377210 */ /* 0x000fe200017fe4ff */
[----:B------:R-:W-:Y:S02]  /*1fc80*/  IMAD.X R53, RZ, RZ, RZ, P1 ;  /* 0x000000ffff357224 */ /* 0x000fe400008e06ff */
[----:B------:R-:W-:-:S04]  /*1fc90*/  IMAD.WIDE.U32 R46, R7, R9, R46 ;  /* 0x00000009072e7225 */ /* 0x000fc800078e002e */
[----:B------:R-:W-:-:S04]  /*1fca0*/  IMAD.WIDE.U32 R40, R5, R8, R50 ;  /* 0x0000000805287225 */ /* 0x000fc800078e0032 */
[----:B------:R-:W-:Y:S01]  /*1fcb0*/  IMAD.WIDE.U32 R48, R3, R2, R52 ;  /* 0x0000000203307225 */ /* 0x000fe200078e0034 */
[----:B------:R-:W-:-:S03]  /*1fcc0*/  IADD3 R52, P0, PT, R46, R41, RZ ;  /* 0x000000292e347210 */ /* 0x000fc60007f1e0ff */
[----:B------:R-:W-:Y:S01]  /*1fcd0*/  IMAD.WIDE.U32 R50, R3, R8, R54 ;  /* 0x0000000803327225 */ /* 0x000fe200078e0036 */
[----:B------:R-:W-:Y:S02]  /*1fce0*/  IADD3 R40, P1, PT, R40, R49, RZ ;  /* 0x0000003128287210 */ /* 0x000fe40007f3e0ff */
[----:B------:R-:W-:Y:S02]  /*1fcf0*/  IADD3.X R53, PT, PT, RZ, RZ, RZ, P0, !PT ;  /* 0x000000ffff357210 */ /* 0x000fe400007fe4ff */
[----:B------:R-:W-:Y:S01]  /*1fd00*/  IADD3 R54, P2, PT, R48, R51, RZ ;  /* 0x0000003330367210 */ /* 0x000fe20007f5e0ff */
[----:B------:R-:W-:Y:S01]  /*1fd10*/  IMAD.X R41, RZ, RZ, RZ, P1 ;  /* 0x000000ffff297224 */ /* 0x000fe200008e06ff */
[----:B------:R-:W-:Y:S01]  /*1fd20*/  MOV R56, R50 ;  /* 0x0000003200387202 */ /* 0x000fe20000000f00 */
[----:B------:R-:W-:-:S04]  /*1fd30*/  IMAD.WIDE.U32 R48, R6, R8, R52 ;  /* 0x0000000806307225 */ /* 0x000fc800078e0034 */
[----:B------:R-:W-:Y:S01]  /*1fd40*/  IMAD.X R55, RZ, RZ, RZ, P2 ;  /* 0x000000ffff377224 */ /* 0x000fe200010e06ff */
[----:B------:R-:W-:Y:S01]  /*1fd50*/  IADD3 R46, P0, PT, R47, R49, RZ ;  /* 0x000000312f2e7210 */ /* 0x000fe20007f1e0ff */
[----:B------:R-:W-:-:S04]  /*1fd60*/  IMAD.WIDE.U32 R50, R4, R2, R40 ;  /* 0x0000000204327225 */ /* 0x000fc800078e0028 */
[----:B------:R-:W-:Y:S01]  /*1fd70*/  IMAD.WIDE.U32 R52, R3, R2, R54 ;  /* 0x0000000203347225 */ /* 0x000fe200078e0036 */
[----:B------:R-:W-:-:S03]  /*1fd80*/  IADD3 R54, P1, PT, R48, R51, RZ ;  /* 0x0000003330367210 */ /* 0x000fc60007f3e0ff */
[----:B------:R-:W-:Y:S01]  /*1fd90*/  IMAD.WIDE.U32 R40, R4, R9, R56 ;  /* 0x0000000904287225 */ /* 0x000fe200078e0038 */
[----:B------:R-:W-:Y:S02]  /*1fda0*/  IADD3 R50, P2, PT, R50, R53, RZ ;  /* 0x0000003532327210 */ /* 0x000fe40007f5e0ff */
[----:B------:R-:W-:Y:S01]  /*1fdb0*/  IADD3.X R55, PT, PT, RZ, RZ, RZ, P1, !PT ;  /* 0x000000ffff377210 */ /* 0x000fe20000ffe4ff */
[----:B------:R-:W-:Y:S01]  /*1fdc0*/  IMAD.X R47, RZ, RZ, RZ, P0 ;  /* 0x000000ffff2f7224 */ /* 0x000fe200000e06ff */
[----:B------:R-:W-:Y:S01]  /*1fdd0*/  IADD3 R52, P3, PT, R52, R41, RZ ;  /* 0x0000002934347210 */ /* 0x000fe20007f7e0ff */
[----:B------:R-:W-:Y:S02]  /*1fde0*/  IMAD.X R51, RZ, RZ, RZ, P2 ;  /* 0x000000ffff337224 */ /* 0x000fe400010e06ff */
[----:B------:R-:W-:Y:S02]  /*1fdf0*/  HFMA2 R41, -RZ, RZ, 0, 0 ;  /* 0x00000000ff297431 */ /* 0x000fe400000001ff */
[----:B------:R-:W-:-:S04]  /*1fe00*/  IMAD.WIDE.U32 R48, R7, R8, R46 ;  /* 0x0000000807307225 */ /* 0x000fc800078e002e */
[----:B------:R-:W-:Y:S02]  /*1fe10*/  IMAD.X R53, RZ, RZ, RZ, P3 ;  /* 0x000000ffff357224 */ /* 0x000fe400018e06ff */
        /* <DEDUP_REMOVED lines=59> */
[----:B------:R-:W-:-:S04]  /*201d0*/  IMAD.WIDE.U32 R58, R6, R2, R58 ;  /* 0x00000002063a7225 */ /* 0x000fc800078e003a */
[----:B------:R-:W-:Y:S01]  /*201e0*/  IMAD.WIDE.U32 R56, R5, R4, R64 ;  /* 0x0000000405387225 */ /* 0x000fe200078e0040 */
[----:B------:R-:W-:Y:S02]  /*201f0*/  IADD3 R60, P3, PT, R58, R51, RZ ;  /* 0x000000333a3c7210 */ /* 0x000fe40007f7e0ff */
[----:B------:R-:W-:Y:S01]  /*20200*/  IADD3 R58, P0, PT, R53, R55, RZ ;  /* 0x00000037353a7210 */ /* 0x000fe20007f1e0ff */
[----:B------:R-:W-:Y:S01]  /*20210*/  IMAD.MOV.U32 R65, RZ, RZ, RZ ;  /* 0x000000ffff417224 */ /* 0x000fe200078e00ff */
[----:B------:R-:W-:Y:S01]  /*20220*/  IADD3 R56, P2, PT, R56, R59, RZ ;  /* 0x0000003b38387210 */ /* 0x000fe20007f5e0ff */
[----:B------:R-:W-:Y:S01]  /*20230*/  IMAD.X R61, RZ, RZ, RZ, P3 ;  /* 0x000000ffff3d7224 */ /* 0x000fe200018e06ff */
[----:B------:R-:W-:Y:S02]  /*20240*/  IADD3 R52, P1, PT, R54, R57, RZ ;  /* 0x0000003936347210 */ /* 0x000fe40007f3e0ff */
[----:B------:R-:W-:Y:S01]  /*20250*/  IADD3.X R59, PT, PT, RZ, RZ, RZ, P0, !PT ;  /* 0x000000ffff3b7210 */ /* 0x000fe200007fe4ff */
[----:B------:R-:W-:-:S02]  /*20260*/  IMAD.X R57, RZ, RZ, RZ, P2 ;  /* 0x000000ffff397224 */ /* 0x000fc400010e06ff */
[----:B------:R-:W-:-:S04]  /*20270*/  IMAD.WIDE.U32 R8, R7, R8, R60 ;  /* 0x0000000807087225 */ /* 0x000fc800078e003c */
[----:B------:R-:W-:-:S04]  /*20280*/  IMAD.WIDE.U32 R56, R6, R3, R56 ;  /* 0x0000000306387225 */ /* 0x000fc800078e0038 */
[----:B------:R-:W-:Y:S01]  /*20290*/  IMAD.X R53, RZ, RZ, RZ, P1 ;  /* 0x000000ffff357224 */ /* 0x000fe200008e06ff */
[----:B------:R-:W-:Y:S01]  /*202a0*/  IADD3 R60, P2, PT, R56, R9, RZ ;  /* 0x00000009383c7210 */ /* 0x000fe20007f5e0ff */
[----:B------:R-:W-:-:S03]  /*202b0*/  IMAD.WIDE.U32 R54, R7, R4, R58 ;  /* 0x0000000407367225 */ /* 0x000fc600078e003a */
[----:B------:R-:W-:Y:S01]  /*202c0*/  IADD3.X R61, PT, PT, RZ, RZ, RZ, P2, !PT ;  /* 0x000000ffff3d7210 */ /* 0x000fe200017fe4ff */
[----:B------:R-:W-:-:S04]  /*202d0*/  IMAD.WIDE.U32 R52, R5, R5, R52 ;  /* 0x0000000505347225 */ /* 0x000fc800078e0034 */
[----:B------:R-:W-:Y:S01]  /*202e0*/  IMAD.WIDE.U32 R34, R8, 0x3d1, R34 ;  /* 0x000003d108227825 */ /* 0x000fe200078e0022 */
[----:B------:R-:W-:Y:S02]  /*202f0*/  IADD3 R58, P1, PT, R52, R57, RZ ;  /* 0x00000039343a7210 */ /* 0x000fe40007f3e0ff */
[----:B------:R-:W-:Y:S01]  /*20300*/  IADD3 R56, P0, PT, R54, R53, RZ ;  /* 0x0000003536387210 */ /* 0x000fe20007f1e0ff */
[----:B------:R-:W-:Y:S01]  /*20310*/  IMAD.WIDE.U32 R52, R7, R2, R60 ;  /* 0x0000000207347225 */ /* 0x000fe200078e003c */
[----:B------:R-:W-:-:S03]  /*20320*/  IADD3.X R59, PT, PT, RZ, RZ, RZ, P1, !PT ;  /* 0x000000ffff3b7210 */ /* 0x000fc60000ffe4ff */
[----:B------:R-:W-:Y:S02]  /*20330*/  IMAD.X R57, RZ, RZ, RZ, P0 ;  /* 0x000000ffff397224 */ /* 0x000fe400000e06ff */
[----:B------:R-:W-:Y:S02]  /*20340*/  VIADD R64, R35, UR4 ;  /* 0x0000000423407c36 */ /* 0x000fe40008000000 */
[----:B------:R-:W-:-:S04]  /*20350*/  IMAD.WIDE.U32 R58, R6, R4, R58 ;  /* 0x00000004063a7225 */ /* 0x000fc800078e003a */
[----:B------:R-:W-:Y:S01]  /*20360*/  IMAD.WIDE.U32 R56, R6, R5, R56 ;  /* 0x0000000506387225 */ /* 0x000fe200078e0038 */
[----:B------:R-:W-:-:S03]  /*20370*/  IADD3 R60, P2, PT, R58, R53, RZ ;  /* 0x000000353a3c7210 */ /* 0x000fc60007f5e0ff */
[----:B------:R-:W-:Y:S01]  /*20380*/  IMAD.WIDE.U32 R64, R52, 0x3d1, R64 ;  /* 0x000003d134407825 */ /* 0x000fe200078e0040 */
[----:B------:R-:W-:Y:S02]  /*20390*/  IADD3 R54, P1, PT, R56, R59, RZ ;  /* 0x0000003b38367210 */ /* 0x000fe40007f3e0ff */
[----:B------:R-:W-:Y:S02]  /*203a0*/  IADD3 R58, P0, PT, R55, R57, RZ ;  /* 0x00000039373a7210 */ /* 0x000fe40007f1e0ff */
[----:B------:R-:W-:Y:S01]  /*203b0*/  IADD3 R9, P3, PT, R32, R64, RZ ;  /* 0x0000004020097210 */ /* 0x000fe20007f7e0ff */
[----:B------:R-:W-:Y:S01]  /*203c0*/  IMAD.X R55, RZ, RZ, RZ, P1 ;  /* 0x000000ffff377224 */ /* 0x000fe200008e06ff */
[----:B------:R-:W-:Y:S01]  /*203d0*/  IADD3.X R61, PT, PT, RZ, RZ, RZ, P2, !PT ;  /* 0x000000ffff3d7210 */ /* 0x000fe200017fe4ff */
[----:B------:R-:W-:Y:S01]  /*203e0*/  IMAD.X R59, RZ, RZ, RZ, P0 ;  /* 0x000000ffff3b7224 */ /* 0x000fe200000e06ff */
[----:B------:R-:W-:Y:S01]  /*203f0*/  IADD3.X R64, PT, PT, R65, UR4, RZ, P3, !PT ;  /* 0x0000000441407c10 */ /* 0x000fe20009ffe4ff */
[----:B------:R-:W-:-:S02]  /*20400*/  HFMA2 R65, -RZ, RZ, 0, 0 ;  /* 0x00000000ff417431 */ /* 0x000fc400000001ff */
        /* <DEDUP_REMOVED lines=21> */
[----:B------:R-:W-:-:S04]  /*20560*/  IMAD.WIDE.U32 R8, R7, R5, R54 ;  /* 0x0000000507087225 */ /* 0x000fc800078e0036 */
[----:B------:R-:W-:Y:S01]  /*20570*/  IMAD.WIDE.U32 R4, R7, R6, R2 ;  /* 0x0000000607047225 */ /* 0x000fe200078e0002 */
[----:B------:R-:W-:-:S03]  /*20580*/  IADD3.X R3, PT, PT, RZ, RZ, RZ, P1, !PT ;  /* 0x000000ffff037210 */ /* 0x000fc60000ffe4ff */
[----:B------:R-:W-:Y:S01]  /*20590*/  IMAD.MOV.U32 R57, RZ, RZ, RZ ;  /* 0x000000ffff397224 */ /* 0x000fe200078e00ff */
[----:B------:R-:W-:Y:S02]  /*205a0*/  IADD3 R38, P0, PT, R4, R9, RZ ;  /* 0x0000000904267210 */ /* 0x000fe40007f1e0ff */
[----:B------:R-:W-:Y:S01]  /*205b0*/  IADD3 R2, P2, P3, R35, R52, R3 ;  /* 0x0000003423027210 */ /* 0x000fe20007b5e003 */
[----:B------:R-:W-:-:S03]  /*205c0*/  IMAD.WIDE.U32 R54, R8, 0x3d1, R56 ;  /* 0x000003d108367825 */ /* 0x000fc600078e0038 */
[----:B------:R-:W-:Y:S01]  /*205d0*/  IADD3.X R3, PT, PT, RZ, RZ, RZ, P2, P3 ;  /* 0x000000ffff037210 */ /* 0x000fe200017e64ff */
[----:B------:R-:W-:Y:S01]  /*205e0*/  IMAD.X R39, RZ, RZ, RZ, P0 ;  /* 0x000000ffff277224 */ /* 0x000fe200000e06ff */
[----:B------:R-:W-:Y:S01]  /*205f0*/  IADD3 R4, P1, PT, R40, R54, RZ ;  /* 0x0000003628047210 */ /* 0x000fe20007f3e0ff */
[----:B------:R-:W-:-:S03]  /*20600*/  IMAD.WIDE.U32 R38, R7, R6, R38 ;  /* 0x0000000607267225 */ /* 0x000fc600078e0026 */
        /* <DEDUP_REMOVED lines=14> */
[----:B------:R-:W-:Y:S02]  /*206f0*/  IADD3.X R9, PT, PT, RZ, RZ, RZ, P1, P2 ;  /* 0x000000ffff097210 */ /* 0x000fe40000fe44ff */
[----:B------:R-:W-:-:S04]  /*20700*/  IADD3 R6, P0, PT, R48, R6, RZ ;  /* 0x0000000630067210 */ /* 0x000fc80007f1e0ff */
[----:B------:R-:W-:Y:S02]  /*20710*/  IADD3.X R8, PT, PT, R7, UR4, RZ, P0, !PT ;  /* 0x0000000407087c10 */ /* 0x000fe400087fe4ff */
[----:B------:R-:W-:Y:S02]  /*20720*/  IADD3 R6, P0, P1, R6, R38, R9 ;  /* 0x0000002606067210 */ /* 0x000fe4000791e009 */
[----:B------:R-:W-:Y:S02]  /*20730*/  MOV R9, RZ ;  /* 0x000000ff00097202 */ /* 0x000fe40000000f00 */
[----:B------:R-:W-:Y:S01]  /*20740*/  IADD3.X R7, PT, PT, RZ, RZ, RZ, P0, P1 ;  /* 0x000000ffff077210 */ /* 0x000fe200007e24ff */
[----:B------:R-:W-:-:S03]  /*20750*/  IMAD.WIDE.U32 R8, R33, 0x3d1, R8 ;  /* 0x000003d121087825 */ /* 0x000fc600078e0008 */
        /* <DEDUP_REMOVED lines=51> */
.L_x_81:
        /* <DEDUP_REMOVED lines=12> */
.L_x_80:
[----:B------:R-:W-:Y:S05]  /*20b50*/  BSYNC.RECONVERGENT B0 ;  /* 0x0000000000007941 */ /* 0x000fea0003800200 */
.L_x_79:
[----:B------:R-:W-:Y:S01]  /*20b60*/  UPLOP3.LUT UP0, UPT, UPT, UPT, UPT, 0x40, 0x4 ;  /* 0x000000000004789c */ /* 0x000fe20003f0e870 */
[----:B------:R-:W-:Y:S10]  /*20b70*/  BRA.U UP1, `(.L_x_82) ;  /* 0xffffffed01507547 */ /* 0x000ff4000b83ffff */
[----:B------:R-:W-:Y:S02]  /*20b80*/  HFMA2 R35, -RZ, RZ, 0, 0 ;  /* 0x00000000ff237431 */ /* 0x000fe400000001ff */
[----:B------:R-:W-:Y:S01]  /*20b90*/  IMAD.WIDE.U32 R32, R31, R9, RZ ;  /* 0x000000091f207225 */ /* 0x000fe200078e00ff */
[----:B------:R-:W-:Y:S01]  /*20ba0*/  UMOV UR4, URZ ;  /* 0x000000ff00047c82 */ /* 0x000fe20008000000 */
[----:B------:R-:W-:Y:S02]  /*20bb0*/  UMOV UR5, URZ ;  /* 0x000000ff00057c82 */ /* 0x000fe40008000000 */
[----:B------:R-:W-:Y:S02]  /*20bc0*/  HFMA2 R37, -RZ, RZ, 0, 0 ;  /* 0x00000000ff257431 */ /* 0x000fe400000001ff */
[----:B------:R-:W-:Y:S01]  /*20bd0*/  VIADD R34, R33, UR4 ;  /* 0x0000000421227c36 */ /* 0x000fe20008000000 */
[----:B------:R-:W-:Y:S01]  /*20be0*/  UMOV UR8, URZ ;  /* 0x000000ff00087c82 */ /* 0x000fe20008000000 */
[----:B------:R-:W-:Y:S01]  /*20bf0*/  UMOV UR9, URZ ;  /* 0x000000ff00097c82 */ /* 0x000fe20008000000 */
[----:B------:R-:W-:Y:S01]  /*20c00*/  UMOV UR10, URZ ;  /* 0x000000ff000a7c82 */ /* 0x000fe20008000000 */
[----:B------:R-:W-:Y:S01]  /*20c10*/  UMOV UR11, URZ ;  /* 0x000000ff000b7c82 */ /* 0x000fe20008000000 */
[----:B------:R-:W-:Y:S01]  /*20c20*/  IMAD.WIDE.U32 R34, R9, R30, R34 ;  /* 0x0000001e09227225 */ /* 0x000fe200078e0022 */
[----:B------:R-:W-:Y:S01]  /*20c30*/  UMOV UR12, URZ ;  /* 0x000000ff000c7c82 */ /* 0x000fe20008000000 */
[----:B------:R-:W-:Y:S01]  /*20c40*/  UMOV UR13, URZ ;  /* 0x000000ff000d7c82 */ /* 0x000fe20008000000 */
[----:B------:R-:W-:Y:S01]  /*20c50*/  BSSY.RECONVERGENT B0, `(.L_x_83) ;  /* 0x0000157000007945 */ /* 0x000fe20003800200 */
[----:B------:R-:W-:-:S02]  /*20c60*/  VIADD R36, R35, UR5 ;  /* 0x0000000523247c36 */ /* 0x000fc40008000000 */
[----:B------:R-:W-:Y:S02]  /*20c70*/  IMAD.MOV.U32 R35, RZ, RZ, RZ ;  /* 0x000000ffff237224 */ /* 0x000fe400078e00ff */
[----:B------:R-:W-:-:S04]  /*20c80*/  IMAD.WIDE.U32 R36, R9, R29, R36 ;  /* 0x0000001d09247225 */ /* 0x000fc800078e0024 */
[----:B------:R-:W-:-:S04]  /*20c90*/  IMAD.WIDE.U32 R34, R8, R31, R34 ;  /* 0x0000001f08227225 */ /* 0x000fc800078e0022 */
[----:B------:R-:W-:-:S05]  /*20ca0*/  VIADD R41, R35, UR4 ;  /* 0x0000000423297c36 */ /* 0x000fca0008000000 */
[----:B------:R-:W-:Y:S02]  /*20cb0*/  IADD3 R40, P0, PT, R41, R36, RZ ;  /* 0x0000002429287210 */ /* 0x000fe40007f1e0ff */
[----:B------:R-:W-:Y:S01]  /*20cc0*/  IADD3 R36, PT, PT, R37, UR8, RZ ;  /* 0x0000000825247c10 */ /* 0x000fe2000fffe0ff */
[----:B------:R-:W-:Y:S02]  /*20cd0*/  IMAD.MOV.U32 R37, RZ, RZ, RZ ;  /* 0x000000ffff257224 */ /* 0x000fe400078e00ff */
[----:B------:R-:W-:Y:S02]  /*20ce0*/  IMAD.X R41, RZ, RZ, RZ, P0 ;  /* 0x000000ffff297224 */ /* 0x000fe400000e06ff */
[----:B------:R-:W-:-:S04]  /*20cf0*/  IMAD.WIDE.U32 R38, R9, R10, R36 ;  /* 0x0000000a09267225 */ /* 0x000fc800078e0024 */
[----:B------:R-:W-:-:S04]  /*20d00*/  IMAD.WIDE.U32 R40, R8, R30, R40 ;  /* 0x0000001e08287225 */ /* 0x000fc800078e0028 */
[----:B------:R-:W-:Y:S02]  /*20d10*/  VIADD R47, R41, UR5 ;  /* 0x00000005292f7c36 */ /* 0x000fe40008000000 */
[----:B------:R-:W-:-:S03]  /*20d20*/  IMAD.MOV.U32 R36, RZ, RZ, R40 ;  /* 0x000000ffff247224 */ /* 0x000fc600078e0028 */
[----:B------:R-:W-:Y:S01]  /*20d30*/  IADD3 R46, P0, PT, R47, R38, RZ ;  /* 0x000000262f2e7210 */ /* 0x000fe20007f1e0ff */
[----:B------:R-:W-:-:S03]  /*20d40*/  IMAD.WIDE.U32 R36, R2, R31, R36 ;  /* 0x0000001f02247225 */ /* 0x000fc600078e0024 */
[----:B------:R-:W-:Y:S01]  /*20d50*/  IADD3.X R47, PT, PT, RZ, RZ, RZ, P0, !PT ;  /* 0x000000ffff2f7210 */ /* 0x000fe200007fe4ff */
[----:B------:R-:W-:Y:S01]  /*20d60*/  VIADD R38, R39, UR9 ;  /* 0x0000000927267c36 */ /* 0x000fe20008000000 */
        /* <DEDUP_REMOVED lines=20> */
[----:B------:R-:W-:Y:S01]  /*20eb0*/  IMAD.WIDE.U32 R48, R2, R29, R50 ;  /* 0x0000001d02307225 */ /* 0x000fe200078e0032 */
[----:B------:R-:W-:-:S03]  /*20ec0*/  IADD3 R40, PT, PT, R41, UR11, RZ ;  /* 0x0000000b29287c10 */ /* 0x000fc6000fffe0ff */
[----:B------:R-:W-:Y:S02]  /*20ed0*/  HFMA2 R41, -RZ, RZ, 0, 0 ;  /* 0x00000000ff297431 */ /* 0x000fe400000001ff */
[----:B------:R-:W-:-:S04]  /*20ee0*/  IMAD.WIDE.U32 R38, R3, R31, R38 ;  /* 0x0000001f03267225 */ /* 0x000fc800078e0026 */
[----:B------:R-:W-:Y:S02]  /*20ef0*/  IMAD.X R47, RZ, RZ, RZ, P0 ;  /* 0x000000ffff2f7224 */ /* 0x000fe400000e06ff */
        /* <DEDUP_REMOVED lines=53> */
[----:B------:R-:W-:-:S04]  /*21250*/  IMAD.WIDE.U32 R48, R8, R26, R48 ;  /* 0x0000001a08307225 */ /* 0x000fc800078e0030 */
[----:B------:R-:W-:Y:S01]  /*21260*/  IMAD.MOV.U32 R47, RZ, RZ, RZ ;  /* 0x000000ffff2f7224 */ /* 0x000fe200078e00ff */
[----:B------:R-:W-:Y:S01]  /*21270*/  IADD3 R42, PT, PT, R49, UR13, RZ ;  /* 0x0000000d312a7c10 */ /* 0x000fe2000fffe0ff */
        /* <DEDUP_REMOVED lines=41> */
[----:B------:R-:W-:Y:S01]  /*21510*/  IMAD.WIDE.U32 R52, R3, R12, R52 ;  /* 0x0000000c03347225 */ /* 0x000fe200078e0034 */
[----:B------:R-:W-:Y:S02]  /*21520*/  IADD3.X R59, PT, PT, RZ, RZ, RZ, P1, !PT ;  /* 0x000000ffff3b7210 */ /* 0x000fe40000ffe4ff */
[----:B------:R-:W-:Y:S01]  /*21530*/  IADD3 R54, P0, PT, R57, R54, RZ ;  /* 0x0000003639367210 */ /* 0x000fe20007f1e0ff */
[----:B------:R-:W-:Y:S02]  /*21540*/  VIADD R33, R55, UR10 ;  /* 0x0000000a37217c36 */ /* 0x000fe40008000000 */
[----:B------:R-:W-:Y:S01]  /*21550*/  VIADD R51, R51, UR13 ;  /* 0x0000000d33337c36 */ /* 0x000fe20008000000 */
[----:B------:R-:W-:Y:S01]  /*21560*/  IADD3.X R55, PT, PT, RZ, RZ, RZ, P0, !PT ;  /* 0x000000ffff377210 */ /* 0x000fe200007fe4ff */
[----:B------:R-:W-:Y:S01]  /*21570*/  IMAD.WIDE.U32 R58, R6, R30, R58 ;  /* 0x0000001e063a7225 */ /* 0x000fe200078e003a */
[----:B------:R-:W-:-:S03]  /*21580*/  IADD3 R50, P1, PT, R33, R52, RZ ;  /* 0x0000003421327210 */ /* 0x000fc60007f3e0ff */
[----:B------:R-:W-:Y:S02]  /*21590*/  VIADD R52, R53, UR12 ;  /* 0x0000000c35347c36 */ /* 0x000fe40008000000 */
[----:B------:R-:W-:-:S03]  /*215a0*/  IMAD.WIDE.U32 R54, R5, R10, R54 ;  /* 0x0000000a05367225 */ /* 0x000fc600078e0036 */
[----:B------:R-:W-:Y:S01]  /*215b0*/  IADD3 R52, P0, PT, R52, R51, RZ ;  /* 0x0000003334347210 */ /* 0x000fe20007f1e0ff */
[----:B------:R-:W-:Y:S02]  /*215c0*/  IMAD.X R51, RZ, RZ, RZ, P1 ;  /* 0x000000ffff337224 */ /* 0x000fe400008e06ff */
[----:B------:R-:W-:Y:S01]  /*215d0*/  VIADD R61, R59, UR5 ;  /* 0x000000053b3d7c36 */ /* 0x000fe20008000000 */
[----:B------:R-:W-:Y:S01]  /*215e0*/  IADD3.X R53, PT, PT, RZ, RZ, RZ, P0, !PT ;  /* 0x000000ffff357210 */ /* 0x000fe200007fe4ff */
[----:B------:R-:W-:-:S03]  /*215f0*/  IMAD.WIDE.U32 R50, R4, R27, R50 ;  /* 0x0000001b04327225 */ /* 0x000fc600078e0032 */
[----:B------:R-:W-:Y:S01]  /*21600*/  IADD3 R60, P0, PT, R61, R54, RZ ;  /* 0x000000363d3c7210 */ /* 0x000fe20007f1e0ff */
[----:B------:R-:W-:Y:S02]  /*21610*/  VIADD R57, R55, UR9 ;  /* 0x0000000937397c36 */ /* 0x000fe40008000000 */
[----:B------:R-:W-:Y:S01]  /*21620*/  VIADD R55, R51, UR11 ;  /* 0x0000000b33377c36 */ /* 0x000fe20008000000 */
[----:B------:R-:W-:Y:S01]  /*21630*/  IADD3.X R61, PT, PT, RZ, RZ, RZ, P0, !PT ;  /* 0x000000ffff3d7210 */ /* 0x000fe200007fe4ff */
[----:B------:R-:W-:Y:S01]  /*21640*/  IMAD.MOV.U32 R51, RZ, RZ, RZ ;  /* 0x000000ffff337224 */ /* 0x000fe200078e00ff */
[----:B------:R-:W-:Y:S01]  /*21650*/  IADD3 R56, P1, PT, R57, R50, RZ ;  /* 0x0000003239387210 */ /* 0x000fe20007f3e0ff */
[----:B------:R-:W-:Y:S02]  /*21660*/  IMAD.MOV.U32 R50, RZ, RZ, R58 ;  /* 0x000000ffff327224 */ /* 0x000fe400078e003a */
[----:B------:R-:W-:Y:S01]  /*21670*/  IMAD.WIDE.U32 R52, R3, R26, R52 ;  /* 0x0000001a03347225 */ /* 0x000fe200078e0034 */
[----:B------:R-:W-:-:S03]  /*21680*/  IADD3.X R57, PT, PT, RZ, RZ, RZ, P1, !PT ;  /* 0x000000ffff397210 */ /* 0x000fc60000ffe4ff */
[----:B------:R-:W-:Y:S01]  /*21690*/  IMAD.WIDE.U32 R50, R7, R31, R50 ;  /* 0x0000001f07327225 */ /* 0x000fe200078e0032 */
[----:B------:R-:W-:Y:S02]  /*216a0*/  IADD3 R54, P0, PT, R55, R52, RZ ;  /* 0x0000003437367210 */ /* 0x000fe40007f1e0ff */
[----:B------:R-:W-:Y:S01]  /*216b0*/  IADD3 R53, PT, PT, R53, UR13, RZ ;  /* 0x0000000d35357c10 */ /* 0x000fe2000fffe0ff */
        /* <DEDUP_REMOVED lines=31> */
[----:B------:R-:W-:Y:S02]  /*218b0*/  IMAD.MOV.U32 R33, RZ, RZ, RZ ;  /* 0x000000ffff217224 */ /* 0x000fe400078e00ff */
[----:B------:R-:W-:-:S04]  /*218c0*/  IMAD.WIDE.U32 R56, R6, R11, R56 ;  /* 0x0000000b06387225 */ /* 0x000fc800078e0038 */
[----:B------:R-:W-:Y:S01]  /*218d0*/  IMAD.WIDE.U32 R32, R30, 0x3d1, R32 ;  /* 0x000003d11e207825 */ /* 0x000fe200078e0020 */
        /* <DEDUP_REMOVED lines=17> */
[----:B------:R-:W-:Y:S01]  /*219f0*/  IMAD.WIDE.U32 R54, R6, R27, R54 ;  /* 0x0000001b06367225 */ /* 0x000fe200078e0036 */
[----:B------:R-:W-:-:S03]  /*21a00*/  MOV R61, RZ ;  /* 0x000000ff003d7202 */ /* 0x000fc60000000f00 */
[----:B------:R-:W-:Y:S01]  /*21a10*/  IMAD.WIDE.U32 R56, R5, R26, R56 ;  /* 0x0000001a05387225 */ /* 0x000fe200078e0038 */
[----:B------:R-:W-:-:S03]  /*21a20*/  IADD3 R54, P1, PT, R29, R54, RZ ;  /* 0x000000361d367210 */ /* 0x000fc60007f3e0ff */
[----:B------:R-:W-:Y:S01]  /*21a30*/  VIADD R59, R55, UR11 ;  /* 0x0000000b373b7c36 */ /* 0x000fe20008000000 */
[----:B------:R-:W-:Y:S01]  /*21a40*/  IADD3 R29, PT, PT, R57, UR13, RZ ;  /* 0x0000000d391d7c10 */ /* 0x000fe2000fffe0ff */
[----:B------:R-:W-:Y:S02]  /*21a50*/  IMAD.X R55, RZ, RZ, RZ, P1 ;  /* 0x000000ffff377224 */ /* 0x000fe400008e06ff */
[----:B------:R-:W-:Y:S01]  /*21a60*/  IMAD.WIDE.U32 R60, R34, 0x3d1, R60 ;  /* 0x000003d1223c7825 */ /* 0x000fe200078e003c */
[----:B------:R-:W-:-:S03]  /*21a70*/  IADD3 R58, P0, PT, R59, R56, RZ ;  /* 0x000000383b3a7210 */ /* 0x000fc60007f1e0ff */
[----:B------:R-:W-:-:S04]  /*21a80*/  IMAD.WIDE.U32 R54, R7, R11, R54 ;  /* 0x0000000b07367225 */ /* 0x000fc800078e0036 */
[----:B------:R-:W-:Y:S01]  /*21a90*/  IMAD.X R59, RZ, RZ, RZ, P0 ;  /* 0x000000ffff3b7224 */ /* 0x000fe200000e06ff */
[----:B------:R-:W-:Y:S01]  /*21aa0*/  IADD3 R31, P0, PT, R36, R60, RZ ;  /* 0x0000003c241f7210 */ /* 0x000fe20007f1e0ff */
[----:B------:R-:W-:Y:S02]  /*21ab0*/  VIADD R37, R55, UR10 ;  /* 0x0000000a37257c36 */ /* 0x000fe40008000000 */
[----:B------:R-:W-:Y:S01]  /*21ac0*/  IMAD.WIDE.U32 R10, R6, R12, R58 ;  /* 0x0000000c060a7225 */ /* 0x000fe200078e003a */
[----:B------:R-:W-:-:S03]  /*21ad0*/  IADD3.X R56, PT, PT, R61, UR4, RZ, P0, !PT ;  /* 0x000000043d387c10 */ /* 0x000fc600087fe4ff */
[----:B------:R-:W-:Y:S01]  /*21ae0*/  IMAD.MOV.U32 R57, RZ, RZ, RZ ;  /* 0x000000ffff397224 */ /* 0x000fe200078e00ff */
[----:B------:R-:W-:Y:S01]  /*21af0*/  IADD3 R36, P0, PT, R37, R10, RZ ;  /* 0x0000000a25247210 */ /* 0x000fe20007f1e0ff */
[----:B------:R-:W-:Y:S02]  /*21b00*/  VIADD R10, R11, UR12 ;  /* 0x0000000c0b0a7c36 */ /* 0x000fe40008000000 */
[----:B------:R-:W-:Y:S01]  /*21b10*/  IMAD.WIDE.U32 R56, R54, 0x3d1, R56 ;  /* 0x000003d136387825 */ /* 0x000fe200078e0038 */
        /* <DEDUP_REMOVED lines=17> */
[----:B------:R-:W-:Y:S01]  /*21c30*/  IADD3 R40, P0, PT, R40, R56, RZ ;  /* 0x0000003828287210 */ /* 0x000fe20007f1e0ff */
[----:B------:R-:W-:Y:S01]  /*21c40*/  IMAD.MOV.U32 R39, RZ, RZ, RZ ;  /* 0x000000ffff277224 */ /* 0x000fe200078e00ff */
[----:B------:R-:W-:Y:S01]  /*21c50*/  IADD3 R11, P1, P2, R29, R34, R11 ;  /* 0x000000221d0b7210 */ /* 0x000fe20007a3e00b */
[----:B------:R-:W-:Y:S01]  /*21c60*/  IMAD.WIDE.U32 R30, R7, R12, R30 ;  /* 0x0000000c071e7225 */ /* 0x000fe200078e001e */
[----:B------:R-:W-:-:S02]  /*21c70*/  IADD3.X R38, PT, PT, R57, UR4, RZ, P0, !PT ;  /* 0x0000000439267c10 */ /* 0x000fc400087fe4ff */
[----:B------:R-:W-:Y:S01]  /*21c80*/  IADD3.X R27, PT, PT, RZ, RZ, RZ, P1, P2 ;  /* 0x000000ffff1b7210 */ /* 0x000fe20000fe44ff */
[----:B------:R-:W-:Y:S02]  /*21c90*/  VIADD R34, R31, UR12 ;  /* 0x0000000c1f227c36 */ /* 0x000fe40008000000 */
[----:B------:R-:W-:-:S03]  /*21ca0*/  IMAD.WIDE.U32 R38, R30, 0x3d1, R38 ;  /* 0x000003d11e267825 */ /* 0x000fc600078e0026 */
[----:B------:R-:W-:Y:S02]  /*21cb0*/  IADD3 R34, P0, PT, R34, R35, RZ ;  /* 0x0000002322227210 */ /* 0x000fe40007f1e0ff */
[----:B------:R-:W-:Y:S02]  /*21cc0*/  IADD3 R46, P1, PT, R46, R38, RZ ;  /* 0x000000262e2e7210 */ /* 0x000fe40007f3e0ff */
[----:B------:R-:W-:Y:S02]  /*21cd0*/  IADD3.X R35, PT, PT, RZ, RZ, RZ, P0, !PT ;  /* 0x000000ffff237210 */ /* 0x000fe400007fe4ff */
[----:B------:R-:W-:Y:S01]  /*21ce0*/  IADD3.X R38, PT, PT, R39, UR4, RZ, P1, !PT ;  /* 0x0000000427267c10 */ /* 0x000fe20008ffe4ff */
[----:B------:R-:W-:Y:S01]  /*21cf0*/  IMAD.MOV.U32 R39, RZ, RZ, RZ ;  /* 0x000000ffff277224 */ /* 0x000fe200078e00ff */
[----:B------:R-:W-:Y:S01]  /*21d00*/  IADD3 R12, P0, P2, R40, R54, R27 ;  /* 0x00000036280c7210 */ /* 0x000fe20007a1e01b */
[----:B------:R-:W-:-:S03]  /*21d10*/  IMAD.WIDE.U32 R34, R7, R26, R34 ;  /* 0x0000001a07227225 */ /* 0x000fc600078e0022 */
[----:B------:R-:W-:Y:S01]  /*21d20*/  IADD3.X R27, PT, PT, RZ, RZ, RZ, P0, P2 ;  /* 0x000000ffff1b7210 */ /* 0x000fe200007e44ff */
[----:B------:R-:W-:Y:S02]  /*21d30*/  VIADD R31, R35, UR13 ;  /* 0x0000000d231f7c36 */ /* 0x000fe40008000000 */
[----:B------:R-:W-:Y:S01]  /*21d40*/  IMAD.WIDE.U32 R38, R34, 0x3d1, R38 ;  /* 0x000003d122267825 */ /* 0x000fe200078e0026 */
[----:B------:R-:W-:Y:S02]  /*21d50*/  IADD3 R27, P1, P2, R46, R36, R27 ;  /* 0x000000242e1b7210 */ /* 0x000fe40007a3e01b */
[----:B------:R-:W-:Y:S02]  /*21d60*/  IADD3 R26, P0, PT, R48, R38, RZ ;  /* 0x00000026301a7210 */ /* 0x000fe40007f1e0ff */
[----:B------:R-:W-:Y:S02]  /*21d70*/  IADD3.X R29, PT, PT, RZ, RZ, RZ, P1, P2 ;  /* 0x000000ffff1d7210 */ /* 0x000fe40000fe44ff */
[----:B------:R-:W-:Y:S01]  /*21d80*/  IADD3.X R38, PT, PT, R39, UR4, RZ, P0, !PT ;  /* 0x0000000427267c10 */ /* 0x000fe200087fe4ff */
[----:B------:R-:W-:Y:S01]  /*21d90*/  HFMA2 R39, -RZ, RZ, 0, 0 ;  /* 0x00000000ff277431 */ /* 0x000fe200000001ff */
[----:B------:R-:W-:-:S04]  /*21da0*/  IADD3 R26, P0, P1, R26, R30, R29 ;  /* 0x0000001e1a1a7210 */ /* 0x000fc8000791e01d */
        /* <DEDUP_REMOVED lines=53> */
.L_x_85:
        /* <DEDUP_REMOVED lines=12> */
.L_x_84:
[----:B------:R-:W-:Y:S05]  /*221c0*/  BSYNC.RECONVERGENT B0 ;  /* 0x0000000000007941 */ /* 0x000fea0003800200 */
.L_x_83:
[----:B------:R-:W-:-:S05]  /*221d0*/  UMOV UR4, URZ ;  /* 0x000000ff00047c82 */ /* 0x000fca0008000000 */
.L_x_89:
[----:B------:R-:W-:Y:S02]  /*221e0*/  HFMA2 R33, -RZ, RZ, 0, 0 ;  /* 0x00000000ff217431 */ /* 0x000fe400000001ff */
[-C--:B------:R-:W-:Y:S01]  /*221f0*/  IMAD.WIDE.U32 R34, R31, R31.reuse, RZ ;  /* 0x0000001f1f227225 */ /* 0x080fe200078e00ff */
[----:B------:R-:W-:Y:S01]  /*22200*/  MOV R39, RZ ;  /* 0x000000ff00277202 */ /* 0x000fe20000000f00 */
[----:B------:R-:W-:Y:S01]  /*22210*/  UMOV UR5, URZ ;  /* 0x000000ff00057c82 */ /* 0x000fe20008000000 */
[----:B------:R-:W-:Y:S01]  /*22220*/  UIADD3 UR4, UPT, UPT, UR4, 0x1, URZ ;  /* 0x0000000104047890 */ /* 0x000fe2000fffe0ff */
[----:B------:R-:W-:Y:S01]  /*22230*/  IMAD.MOV.U32 R32, RZ, RZ, R35 ;  /* 0x000000ffff207224 */ /* 0x000fe200078e0023 */
[----:B------:R-:W-:Y:S01]  /*22240*/  LOP3.LUT R34, R34, 0xfffffffd, RZ, 0xc0, !PT ;  /* 0xfffffffd22227812 */ /* 0x000fe200078ec0ff */
[----:B------:R-:W-:Y:S01]  /*22250*/  IMAD.MOV.U32 R37, RZ, RZ, RZ ;  /* 0x000000ffff257224 */ /* 0x000fe200078e00ff */
[----:B------:R-:W-:Y:S01]  /*22260*/  UISETP.NE.AND UP0, UPT, UR4, 0x5, UPT ;  /* 0x000000050400788c */ /* 0x000fe2000bf05270 */
[----:B------:R-:W-:Y:S01]  /*22270*/  IMAD.MOV.U32 R57, RZ, RZ, RZ ;  /* 0x000000ffff397224 */ /* 0x000fe200078e00ff */
[----:B------:R-:W-:Y:S01]  /*22280*/  BSSY.RECONVERGENT B0, `(.L_x_86) ;  /* 0x0000120000007945 */ /* 0x000fe20003800200 */
        /* <DEDUP_REMOVED lines=186> */
[----:B------:R-:W-:Y:S01]  /*22e30*/  IADD3 R10, P0, PT, R11, R55, RZ ;  /* 0x000000370b0a7210 */ /* 0x000fe20007f1e0ff */
[----:B------:R-:W-:Y:S01]  /*22e40*/  IMAD.MOV.U32 R37, RZ, RZ, RZ ;  /* 0x000000ffff257224 */ /* 0x000fe200078e00ff */
        /* <DEDUP_REMOVED lines=11> */
[----:B------:R-:W-:Y:S01]  /*22f00*/  IMAD.WIDE.U32 R56, R30, 0x3d1, R56 ;  /* 0x000003d11e387825 */ /* 0x000fe200078e0038 */
[----:B------:R-:W-:Y:S02]  /*22f10*/  MOV R31, RZ ;  /* 0x000000ff001f7202 */ /* 0x000fe40000000f00 */
        /* <DEDUP_REMOVED lines=74> */
.L_x_88:
        /* <DEDUP_REMOVED lines=12> */
.L_x_87:
[----:B------:R-:W-:Y:S05]  /*23480*/  BSYNC.RECONVERGENT B0 ;  /* 0x0000000000007941 */ /* 0x000fea0003800200 */
.L_x_86:
[----:B------:R-:W-:Y:S05]  /*23490*/  BRA.U UP0, `(.L_x_89) ;  /* 0xffffffed00507547 */ /* 0x000fea000b83ffff */
[----:B------:R-:W-:Y:S02]  /*234a0*/  HFMA2 R33, -RZ, RZ, 0, 0 ;  /* 0x00000000ff217431 */ /* 0x000fe400000001ff */
[----:B------:R-:W-:Y:S01]  /*234b0*/  IMAD.WIDE.U32 R38, R9, R31, RZ ;  /* 0x0000001f09267225 */ /* 0x000fe200078e00ff */
[----:B------:R-:W-:-:S03]  /*234c0*/  UMOV UR4, URZ ;  /* 0x000000ff00047c82 */ /* 0x000fc60008000000 */
[----:B------:R-:W-:Y:S01]  /*234d0*/  HFMA2 R51, -RZ, RZ, 0, 0 ;  /* 0x00000000ff337431 */ /* 0x000fe200000001ff */
        /* <DEDUP_REMOVED lines=15> */
[----:B------:R-:W-:Y:S01]  /*235d0*/  IMAD.MOV.U32 R67, RZ, RZ, RZ ;  /* 0x000000ffff437224 */ /* 0x000fe200078e00ff */
[----:B------:R-:W-:Y:S01]  /*235e0*/  IADD3 R36, P0, PT, R37, R32, RZ ;  /* 0x0000002025247210 */ /* 0x000fe20007f1e0ff */
[----:B------:R-:W-:Y:S02]  /*235f0*/  VIADD R32, R33, UR8 ;  /* 0x0000000821207c36 */ /* 0x000fe40008000000 */
[----:B------:R-:W-:Y:S01]  /*23600*/  IMAD.MOV.U32 R33, RZ, RZ, RZ ;  /* 0x000000ffff217224 */ /* 0x000fe200078e00ff */
[----:B------:R-:W-:Y:S01]  /*23610*/  IADD3.X R37, PT, PT, RZ, RZ, RZ, P0, !PT ;  /* 0x000000ffff257210 */ /* 0x000fe200007fe4ff */
[----:B------:R-:W-:-:S04]  /*23620*/  IMAD.WIDE.U32 R34, R31, R3, R32 ;  /* 0x000000031f227225 */ /* 0x000fc800078e0020 */
[----:B------:R-:W-:-:S04]  /*23630*/  IMAD.WIDE.U32 R36, R30, R8, R36 ;  /* 0x000000081e247225 */ /* 0x000fc800078e0024 */
[----:B------:R-:W-:Y:S01]  /*23640*/  IMAD.MOV.U32 R32, RZ, RZ, R36 ;  /* 0x000000ffff207224 */ /* 0x000fe200078e0024 */
[----:B------:R-:W-:-:S03]  /*23650*/  IADD3 R41, PT, PT, R37, UR5, RZ ;  /* 0x0000000525297c10 */ /* 0x000fc6000fffe0ff */
[----:B------:R-:W-:Y:S01]  /*23660*/  IMAD.WIDE.U32 R32, R10, R9, R32 ;  /* 0x000000090a207225 */ /* 0x000fe200078e0020 */
[----:B------:R-:W-:Y:S02]  /*23670*/  IADD3 R40, P0, PT, R41, R34, RZ ;  /* 0x0000002229287210 */ /* 0x000fe40007f1e0ff */
[----:B------:R-:W-:Y:S01]  /*23680*/  IADD3 R34, PT, PT, R35, UR9, RZ ;  /* 0x0000000923227c10 */ /* 0x000fe2000fffe0ff */
[----:B------:R-:W-:Y:S02]  /*23690*/  IMAD.MOV.U32 R35, RZ, RZ, RZ ;  /* 0x000000ffff237224 */ /* 0x000fe400078e00ff */
[----:B------:R-:W-:Y:S02]  /*236a0*/  IMAD.X R41, RZ, RZ, RZ, P0 ;  /* 0x000000ffff297224 */ /* 0x000fe400000e06ff */
[----:B------:R-:W-:-:S04]  /*236b0*/  IMAD.WIDE.U32 R34, R4, R31, R34 ;  /* 0x0000001f04227225 */ /* 0x000fc800078e0022 */
[----:B------:R-:W-:-:S04]  /*236c0*/  IMAD.WIDE.U32 R36, R30, R2, R40 ;  /* 0x000000021e247225 */ /* 0x000fc800078e0028 */
[----:B------:R-:W-:Y:S01]  /*236d0*/  VIADD R41, R33, UR4 ;  /* 0x0000000421297c36 */ /* 0x000fe20008000000 */
[----:B------:R-:W-:-:S04]  /*236e0*/  IADD3 R37, PT, PT, R37, UR8, RZ ;  /* 0x0000000825257c10 */ /* 0x000fc8000fffe0ff */
[----:B------:R-:W-:Y:S02]  /*236f0*/  IADD3 R40, P1, PT, R41, R36, RZ ;  /* 0x0000002429287210 */ /* 0x000fe40007f3e0ff */
[----:B------:R-:W-:Y:S02]  /*23700*/  IADD3 R36, P0, PT, R34, R37, RZ ;  /* 0x0000002522247210 */ /* 0x000fe40007f1e0ff */
[----:B------:R-:W-:Y:S01]  /*23710*/  MOV R34, R35 ;  /* 0x0000002300227202 */ /* 0x000fe20000000f00 */
[----:B------:R-:W-:Y:S02]  /*23720*/  IMAD.X R41, RZ, RZ, RZ, P1 ;  /* 0x000000ffff297224 */ /* 0x000fe400008e06ff */
[----:B------:R-:W-:Y:S02]  /*23730*/  IMAD.X R37, RZ, RZ, RZ, P0 ;  /* 0x000000ffff257224 */ /* 0x000fe400000e06ff */
[----:B------:R-:W-:-:S04]  /*23740*/  IMAD.WIDE.U32 R40, R10, R8, R40 ;  /* 0x000000080a287225 */ /* 0x000fc800078e0028 */
[----:B------:R-:W-:-:S04]  /*23750*/  IMAD.WIDE.U32 R36, R30, R3, R36 ;  /* 0x000000031e247225 */ /* 0x000fc800078e0024 */
[----:B------:R-:W-:Y:S01]  /*23760*/  IMAD.MOV.U32 R35, RZ, RZ, RZ ;  /* 0x000000ffff237224 */ /* 0x000fe200078e00ff */
[----:B------:R-:W-:Y:S01]  /*23770*/  IADD3 R33, PT, PT, R37, UR9, RZ ;  /* 0x0000000925217c10 */ /* 0x000fe2000fffe0ff */
[----:B------:R-:W-:Y:S02]  /*23780*/  VIADD R47, R41, UR5 ;  /* 0x00000005292f7c36 */ /* 0x000fe40008000000 */
[----:B------:R-:W-:-:S03]  /*23790*/  IMAD.WIDE.U32 R34, R5, R31, R34 ;  /* 0x0000001f05227225 */ /* 0x000fc600078e0022 */
[----:B------:R-:W-:Y:S01]  /*237a0*/  IADD3 R46, P1, PT, R47, R36, RZ ;  /* 0x000000242f2e7210 */ /* 0x000fe20007f3e0ff */
[----:B------:R-:W-:Y:S01]  /*237b0*/  IMAD.MOV.U32 R48, RZ, RZ, R40 ;  /* 0x000000ffff307224 */ /* 0x000fe200078e0028 */
[----:B------:R-:W-:Y:S01]  /*237c0*/  IADD3 R34, P0, PT, R34, R33, RZ ;  /* 0x0000002122227210 */ /* 0x000fe20007f1e0ff */
[----:B------:R-:W-:Y:S01]  /*237d0*/  IMAD.MOV.U32 R36, RZ, RZ, R35 ;  /* 0x000000ffff247224 */ /* 0x000fe200078e0023 */
[----:B------:R-:W-:Y:S01]  /*237e0*/  IADD3.X R47, PT, PT, RZ, RZ, RZ, P1, !PT ;  /* 0x000000ffff2f7210 */ /* 0x000fe20000ffe4ff */
[----:B------:R-:W-:Y:S01]  /*237f0*/  IMAD.WIDE.U32 R48, R11, R9, R48 ;  /* 0x000000090b307225 */ /* 0x000fe200078e0030 */
[----:B------:R-:W-:-:S03]  /*23800*/  IADD3.X R35, PT, PT, RZ, RZ, RZ, P0, !PT ;  /* 0x000000ffff237210 */ /* 0x000fc600007fe4ff */
[----:B------:R-:W-:-:S04]  /*23810*/  IMAD.WIDE.U32 R40, R10, R2, R46 ;  /* 0x000000020a287225 */ /* 0x000fc800078e002e */
[----:B------:R-:W-:Y:S02]  /*23820*/  VIADD R53, R49, UR4 ;  /* 0x0000000431357c36 */ /* 0x000fe40008000000 */
[----:B------:R-:W-:Y:S02]  /*23830*/  IMAD.MOV.U32 R37, RZ, RZ, RZ ;  /* 0x000000ffff257224 */ /* 0x000fe400078e00ff */
[----:B------:R-:W-:Y:S01]  /*23840*/  IMAD.WIDE.U32 R34, R4, R30, R34 ;  /* 0x0000001e04227225 */ /* 0x000fe200078e0022 */
[----:B------:R-:W-:-:S03]  /*23850*/  IADD3 R52, P2, PT, R53, R40, RZ ;  /* 0x0000002835347210 */ /* 0x000fc60007f5e0ff */
[----:B------:R-:W-:Y:S02]  /*23860*/  VIADD R47, R41, UR8 ;  /* 0x00000008292f7c36 */ /* 0x000fe40008000000 */
[----:B------:R-:W-:-:S03]  /*23870*/  IMAD.WIDE.U32 R36, R31, R6, R36 ;  /* 0x000000061f247225 */ /* 0x000fc600078e0024 */
[----:B------:R-:W-:Y:S01]  /*23880*/  IADD3 R46, P1, PT, R34, R47, RZ ;  /* 0x0000002f222e7210 */ /* 0x000fe20007f3e0ff */
[----:B------:R-:W-:Y:S01]  /*23890*/  IMAD.X R53, RZ, RZ, RZ, P2 ;  /* 0x000000ffff357224 */ /* 0x000fe200010e06ff */
[----:B------:R-:W-:Y:S01]  /*238a0*/  IADD3 R36, P0, PT, R35, R36, RZ ;  /* 0x0000002423247210 */ /* 0x000fe20007f1e0ff */
[----:B------:R-:W-:Y:S01]  /*238b0*/  IMAD.MOV.U32 R41, RZ, RZ, RZ ;  /* 0x000000ffff297224 */ /* 0x000fe200078e00ff */
[----:B------:R-:W-:Y:S01]  /*238c0*/  IADD3 R40, PT, PT, R37, UR10, RZ ;  /* 0x0000000a25287c10 */ /* 0x000fe2000fffe0ff */
[----:B------:R-:W-:Y:S01]  /*238d0*/  IMAD.X R47, RZ, RZ, RZ, P1 ;  /* 0x000000ffff2f7224 */ /* 0x000fe200008e06ff */
[----:B------:R-:W-:Y:S01]  /*238e0*/  IADD3.X R37, PT, PT, RZ, RZ, RZ, P0, !PT ;  /* 0x000000ffff257210 */ /* 0x000fe200007fe4ff */
[----:B------:R-:W-:-:S04]  /*238f0*/  IMAD.WIDE.U32 R52, R11, R8, R52 ;  /* 0x000000080b347225 */ /* 0x000fc800078e0034 */
[----:B------:R-:W-:-:S04]  /*23900*/  IMAD.WIDE.U32 R34, R7, R31, R40 ;  /* 0x0000001f07227225 */ /* 0x000fc800078e0028 */
[----:B------:R-:W-:-:S04]  /*23910*/  IMAD.WIDE.U32 R40, R10, R3, R46 ;  /* 0x000000030a287225 */ /* 0x000fc800078e002e */
[----:B------:R-:W-:Y:S01]  /*23920*/  VIADD R55, R53, UR5 ;  /* 0x0000000535377c36 */ /* 0x000fe20008000000 */
[----:B------:R-:W-:Y:S01]  /*23930*/  IADD3 R41, PT, PT, R41, UR9, RZ ;  /* 0x0000000929297c10 */ /* 0x000fe2000fffe0ff */
[----:B------:R-:W-:-:S03]  /*23940*/  IMAD.WIDE.U32 R36, R5, R30, R36 ;  /* 0x0000001e05247225 */ /* 0x000fc600078e0024 */
[----:B------:R-:W-:Y:S01]  /*23950*/  IADD3 R54, P2, PT, R55, R40, RZ ;  /* 0x0000002837367210 */ /* 0x000fe20007f5e0ff */
[----:B------:R-:W-:Y:S01]  /*23960*/  IMAD.MOV.U32 R46, RZ, RZ, R52 ;  /* 0x000000ffff2e7224 */ /* 0x000fe200078e0034 */
[----:B------:R-:W-:Y:S01]  /*23970*/  IADD3 R40, P0, PT, R34, R37, RZ ;  /* 0x0000002522287210 */ /* 0x000fe20007f1e0ff */
[----:B------:R-:W-:Y:S01]  /*23980*/  IMAD.MOV.U32 R47, RZ, RZ, RZ ;  /* 0x000000ffff2f7224 */ /* 0x000fe200078e00ff */
[----:B------:R-:W-:Y:S01]  /*23990*/  IADD3 R36, P1, PT, R36, R41, RZ ;  /* 0x0000002924247210 */ /* 0x000fe20007f3e0ff */
[----:B------:R-:W-:Y:S01]  /*239a0*/  IMAD.X R55, RZ, RZ, RZ, P2 ;  /* 0x000000ffff377224 */ /* 0x000fe200010e06ff */
[----:B------:R-:W-:Y:S01]  /*239b0*/  IADD3.X R41, PT, PT, RZ, RZ, RZ, P0, !PT ;  /* 0x000000ffff297210 */ /* 0x000fe200007fe4ff */
[----:B------:R-:W-:Y:S01]  /*239c0*/  IMAD.WIDE.U32 R46, R12, R9, R46 ;  /* 0x000000090c2e7225 */ /* 0x000fe200078e002e */
[----:B------:R-:W-:-:S03]  /*239d0*/  IADD3.X R37, PT, PT, RZ, RZ, RZ, P1, !PT ;  /* 0x000000ffff257210 */ /* 0x000fc60000ffe4ff */
[----:B------:R-:W-:-:S04]  /*239e0*/  IMAD.WIDE.U32 R40, R30, R6, R40 ;  /* 0x000000061e287225 */ /* 0x000fc800078e0028 */
[----:B------:R-:W-:Y:S02]  /*239f0*/  VIADD R33, R47, UR4 ;  /* 0x000000042f217c36 */ /* 0x000fe40008000000 */
[----:B------:R-:W-:-:S04]  /*23a00*/  IMAD.WIDE.U32 R52, R11, R2, R54 ;  /* 0x000000020b347225 */ /* 0x000fc800078e0036 */
[----:B------:R-:W-:Y:S01]  /*23a10*/  IMAD.WIDE.U32 R36, R4, R10, R36 ;  /* 0x0000000a04247225 */ /* 0x000fe200078e0024 */
[----:B------:R-:W-:-:S03]  /*23a20*/  IADD3 R54, P3, PT, R33, R52, RZ ;  /* 0x0000003421367210 */ /* 0x000fc60007f7e0ff */
[----:B------:R-:W-:Y:S01]  /*23a30*/  VIADD R34, R41, UR10 ;  /* 0x0000000a29227c36 */ /* 0x000fe20008000000 */
[----:B------:R-:W-:Y:S01]  /*23a40*/  IADD3 R40, P1, PT, R37, R40, RZ ;  /* 0x0000002825287210 */ /* 0x000fe20007f3e0ff */
[----:B------:R-:W-:Y:S01]  /*23a50*/  VIADD R53, R53, UR8 ;  /* 0x0000000835357c36 */ /* 0x000fe20008000000 */
[----:B------:R-:W-:Y:S02]  /*23a60*/  IADD3.X R55, PT, PT, RZ, RZ, RZ, P3, !PT ;  /* 0x000000ffff377210 */ /* 0x000fe40001ffe4ff */
        /* <DEDUP_REMOVED lines=8> */
[----:B------:R-:W-:Y:S01]  /*23af0*/  IMAD.WIDE.U32 R34, R11, R3, R52 ;  /* 0x000000030b227225 */ /* 0x000fe200078e0034 */
[----:B------:R-:W-:-:S03]  /*23b00*/  IADD3 R52, P0, PT, R36, R41, RZ ;  /* 0x0000002924347210 */ /* 0x000fc60007f1e0ff */
[----:B------:R-:W-:Y:S02]  /*23b10*/  VIADD R57, R55, UR5 ;  /* 0x0000000537397c36 */ /* 0x000fe40008000000 */
[----:B------:R-:W-:Y:S02]  /*23b20*/  VIADD R33, R35, UR9 ;  /* 0x0000000923217c36 */ /* 0x000fe40008000000 */
[----:B------:R-:W-:Y:S01]  /*23b30*/  IMAD.MOV.U32 R35, RZ, RZ, RZ ;  /* 0x000000ffff237224 */ /* 0x000fe200078e00ff */
[----:B------:R-:W-:Y:S01]  /*23b40*/  IADD3 R56, P2, PT, R57, R34, RZ ;  /* 0x0000002239387210 */ /* 0x000fe20007f5e0ff */
[----:B------:R-:W-:Y:S01]  /*23b50*/  IMAD.X R53, RZ, RZ, RZ, P0 ;  /* 0x000000ffff357224 */ /* 0x000fe200000e06ff */
[----:B------:R-:W-:Y:S02]  /*23b60*/  MOV R34, R54 ;  /* 0x0000003600227202 */ /* 0x000fe40000000f00 */
[----:B------:R-:W-:Y:S01]  /*23b70*/  IADD3 R40, P1, PT, R40, R33, RZ ;  /* 0x0000002128287210 */ /* 0x000fe20007f3e0ff */
[----:B------:R-:W-:Y:S01]  /*23b80*/  IMAD.WIDE.U32 R52, R10, R6, R52 ;  /* 0x000000060a347225 */ /* 0x000fe200078e0034 */
[----:B------:R-:W-:-:S03]  /*23b90*/  IADD3.X R57, PT, PT, RZ, RZ, RZ, P2, !PT ;  /* 0x000000ffff397210 */ /* 0x000fc600017fe4ff */
[----:B------:R-:W-:Y:S01]  /*23ba0*/  IMAD.WIDE.U32 R34, R27, R9, R34 ;  /* 0x000000091b227225 */ /* 0x000fe200078e0022 */
[----:B------:R-:W-:-:S03]  /*23bb0*/  IADD3 R36, PT, PT, R53, UR10, RZ ;  /* 0x0000000a35247c10 */ /* 0x000fc6000fffe0ff */
[----:B------:R-:W-:Y:S01]  /*23bc0*/  IMAD.X R41, RZ, RZ, RZ, P1 ;  /* 0x000000ffff297224 */ /* 0x000fe200008e06ff */
[----:B------:R-:W-:Y:S01]  /*23bd0*/  IADD3 R36, P0, PT, R37, R36, RZ ;  /* 0x0000002425247210 */ /* 0x000fe20007f1e0ff */
[----:B------:R-:W-:-:S03]  /*23be0*/  IMAD.WIDE.U32 R54, R12, R2, R56 ;  /* 0x000000020c367225 */ /* 0x000fc600078e0038 */
[----:B------:R-:W-:Y:S01]  /*23bf0*/  IADD3.X R37, PT, PT, RZ, RZ, RZ, P0, !PT ;  /* 0x000000ffff257210 */ /* 0x000fe200007fe4ff */
[----:B------:R-:W-:Y:S02]  /*23c00*/  VIADD R33, R35, UR4 ;  /* 0x0000000423217c36 */ /* 0x000fe40008000000 */
[----:B------:R-:W-:-:S03]  /*23c10*/  IMAD.WIDE.U32 R40, R4, R11, R40 ;  /* 0x0000000b04287225 */ /* 0x000fc600078e0028 */
[----:B------:R-:W-:Y:S01]  /*23c20*/  IADD3 R56, P3, PT, R33, R54, RZ ;  /* 0x0000003621387210 */ /* 0x000fe20007f7e0ff */
[----:B------:R-:W-:Y:S01]  /*23c30*/  VIADD R55, R55, UR8 ;  /* 0x0000000837377c36 */ /* 0x000fe20008000000 */
[----:B------:R-:W-:-:S03]  /*23c40*/  IADD3 R52, P1, PT, R41, R52, RZ ;  /* 0x0000003429347210 */ /* 0x000fc60007f3e0ff */
[----:B------:R-:W-:Y:S01]  /*23c50*/  IMAD.X R57, RZ, RZ, RZ, P3 ;  /* 0x000000ffff397224 */ /* 0x000fe200018e06ff */
[----:B------:R-:W-:Y:S01]  /*23c60*/  IADD3 R54, P2, PT, R40, R55, RZ ;  /* 0x0000003728367210 */ /* 0x000fe20007f5e0ff */
[----:B------:R-:W-:-:S04]  /*23c70*/  IMAD.WIDE.U32 R40, R7, R10, R36 ;  /* 0x0000000a07287225 */ /* 0x000fc800078e0024 */
[----:B------:R-:W-:Y:S02]  /*23c80*/  IMAD.X R55, RZ, RZ, RZ, P2 ;  /* 0x000000ffff377224 */ /* 0x000fe400010e06ff */
[----:B------:R-:W-:Y:S02]  /*23c90*/  IMAD.X R53, RZ, RZ, RZ, P1 ;  /* 0x000000ffff357224 */ /* 0x000fe400008e06ff */
[----:B------:R-:W-:-:S04]  /*23ca0*/  IMAD.WIDE.U32 R36, R12, R3, R54 ;  /* 0x000000030c247225 */ /* 0x000fc800078e0036 */
[----:B------:R-:W-:-:S04]  /*23cb0*/  IMAD.WIDE.U32 R56, R27, R8, R56 ;  /* 0x000000081b387225 */ /* 0x000fc800078e0038 */
[----:B------:R-:W-:Y:S01]  /*23cc0*/  IMAD.WIDE.U32 R52, R5, R11, R52 ;  /* 0x0000000b05347225 */ /* 0x000fe200078e0034 */
[----:B------:R-:W-:-:S03]  /*23cd0*/  IADD3 R59, PT, PT, R57, UR5, RZ ;  /* 0x00000005393b7c10 */ /* 0x000fc6000fffe0ff */
[----:B------:R-:W-:Y:S02]  /*23ce0*/  VIADD R33, R37, UR9 ;  /* 0x0000000925217c36 */ /* 0x000fe40008000000 */
[----:B------:R-:W-:Y:S01]  /*23cf0*/  HFMA2 R37, -RZ, RZ, 0, 0 ;  /* 0x00000000ff257431 */ /* 0x000fe200000001ff */
[----:B------:R-:W-:Y:S02]  /*23d00*/  IADD3 R54, P0, PT, R40, R53, RZ ;  /* 0x0000003528367210 */ /* 0x000fe40007f1e0ff */
[----:B------:R-:W-:Y:S01]  /*23d10*/  IADD3 R58, P2, PT, R59, R36, RZ ;  /* 0x000000243b3a7210 */ /* 0x000fe20007f5e0ff */
[----:B------:R-:W-:Y:S01]  /*23d20*/  IMAD.MOV.U32 R36, RZ, RZ, R56 ;  /* 0x000000ffff247224 */ /* 0x000fe200078e0038 */
[----:B------:R-:W-:Y:S01]  /*23d30*/  IADD3 R52, P1, PT, R52, R33, RZ ;  /* 0x0000002134347210 */ /* 0x000fe20007f3e0ff */
[----:B------:R-:W-:Y:S02]  /*23d40*/  IMAD.X R55, RZ, RZ, RZ, P0 ;  /* 0x000000ffff377224 */ /* 0x000fe400000e06ff */
[----:B------:R-:W-:-:S02]  /*23d50*/  IMAD.X R59, RZ, RZ, RZ, P2 ;  /* 0x000000ffff3b7224 */ /* 0x000fc400010e06ff */
[----:B------:R-:W-:-:S04]  /*23d60*/  IMAD.WIDE.U32 R36, R26, R9, R36 ;  /* 0x000000091a247225 */ /* 0x000fc800078e0024 */
[----:B------:R-:W-:Y:S01]  /*23d70*/  IMAD.X R53, RZ, RZ, RZ, P1 ;  /* 0x000000ffff357224 */ /* 0x000fe200008e06ff */
[----:B------:R-:W-:Y:S01]  /*23d80*/  IADD3 R33, PT, PT, R37, UR4, RZ ;  /* 0x0000000425217c10 */ /* 0x000fe2000fffe0ff */
[----:B------:R-:W-:-:S04]  /*23d90*/  IMAD.WIDE.U32 R54, R11, R6, R54 ;  /* 0x000000060b367225 */ /* 0x000fc800078e0036 */
[----:B------:R-:W-:-:S04]  /*23da0*/  IMAD.WIDE.U32 R56, R27, R2, R58 ;  /* 0x000000021b387225 */ /* 0x000fc800078e003a */
[----:B------:R-:W-:Y:S01]  /*23db0*/  IMAD.WIDE.U32 R52, R4, R12, R52 ;  /* 0x0000000c04347225 */ /* 0x000fe200078e0034 */
[----:B------:R-:W-:Y:S02]  /*23dc0*/  IADD3 R57, PT, PT, R57, UR8, RZ ;  /* 0x0000000839397c10 */ /* 0x000fe4000fffe0ff */
[----:B------:R-:W-:Y:S01]  /*23dd0*/  IADD3 R58, P3, PT, R33, R56, RZ ;  /* 0x00000038213a7210 */ /* 0x000fe20007f7e0ff */
[----:B------:R-:W-:Y:S01]  /*23de0*/  VIADD R40, R55, UR10 ;  /* 0x0000000a37287c36 */ /* 0x000fe20008000000 */
[----:B------:R-:W-:Y:S02]  /*23df0*/  IADD3 R54, P1, PT, R53, R54, RZ ;  /* 0x0000003635367210 */ /* 0x000fe40007f3e0ff */
[----:B------:R-:W-:Y:S01]  /*23e00*/  IADD3 R56, P2, PT, R52, R57, RZ ;  /* 0x0000003934387210 */ /* 0x000fe20007f5e0ff */
[----:B------:R-:W-:Y:S01]  /*23e10*/  IMAD.X R59, RZ, RZ, RZ, P3 ;  /* 0x000000ffff3b7224 */ /* 0x000fe200018e06ff */
[----:B------:R-:W-:Y:S02]  /*23e20*/  IADD3 R40, P0, PT, R41, R40, RZ ;  /* 0x0000002829287210 */ /* 0x000fe40007f1e0ff */
[----:B------:R-:W-:Y:S01]  /*23e30*/  IADD3.X R55, PT, PT, RZ, RZ, RZ, P1, !PT ;  /* 0x000000ffff377210 */ /* 0x000fe20000ffe4ff */
[----:B------:R-:W-:-:S02]  /*23e40*/  IMAD.X R57, RZ, RZ, RZ, P2 ;  /* 0x000000ffff397224 */ /* 0x000fc400010e06ff */
[----:B------:R-:W-:Y:S02]  /*23e50*/  IMAD.X R41, RZ, RZ, RZ, P0 ;  /* 0x000000ffff297224 */ /* 0x000fe400000e06ff */
[----:B------:R-:W-:-:S04]  /*23e60*/  IMAD.WIDE.U32 R58, R26, R8, R58 ;  /* 0x000000081a3a7225 */ /* 0x000fc800078e003a */
[----:B------:R-:W-:-:S04]  /*23e70*/  IMAD.WIDE.U32 R52, R7, R11, R40 ;  /* 0x0000000b07347225 */ /* 0x000fc800078e0028 */
[----:B------:R-:W-:-:S04]  /*23e80*/  IMAD.WIDE.U32 R54, R5, R12, R54 ;  /* 0x0000000c05367225 */ /* 0x000fc800078e0036 */
[----:B------:R-:W-:Y:S01]  /*23e90*/  IMAD.WIDE.U32 R40, R27, R3, R56 ;  /* 0x000000031b287225 */ /* 0x000fe200078e0038 */
[----:B------:R-:W-:-:S03]  /*23ea0*/  IADD3 R56, P0, PT, R52, R55, RZ ;  /* 0x0000003734387210 */ /* 0x000fc60007f1e0ff */
[----:B------:R-:W-:Y:S01]  /*23eb0*/  VIADD R61, R59, UR5 ;  /* 0x000000053b3d7c36 */ /* 0x000fe20008000000 */
[----:B------:R-:W-:Y:S01]  /*23ec0*/  IADD3 R33, PT, PT, R41, UR9, RZ ;  /* 0x0000000929217c10 */ /* 0x000fe2000fffe0ff */
[----:B------:R-:W-:Y:S01]  /*23ed0*/  IMAD.MOV.U32 R41, RZ, RZ, RZ ;  /* 0x000000ffff297224 */ /* 0x000fe200078e00ff */
[----:B------:R-:W-:Y:S02]  /*23ee0*/  IADD3.X R57, PT, PT, RZ, RZ, RZ, P0, !PT ;  /* 0x000000ffff397210 */ /* 0x000fe400007fe4ff */
[----:B------:R-:W-:Y:S01]  /*23ef0*/  IADD3 R60, P2, PT, R61, R40, RZ ;  /* 0x000000283d3c7210 */ /* 0x000fe20007f5e0ff */
[----:B------:R-:W-:Y:S01]  /*23f00*/  IMAD.MOV.U32 R40, RZ, RZ, R58 ;  /* 0x000000ffff287224 */ /* 0x000fe200078e003a */
[----:B------:R-:W-:Y:S01]  /*23f10*/  IADD3 R54, P1, PT, R54, R33, RZ ;  /* 0x0000002136367210 */ /* 0x000fe20007f3e0ff */
[----:B------:R-:W-:-:S03]  /*23f20*/  IMAD.WIDE.U32 R56, R12, R6, R56 ;  /* 0x000000060c387225 */ /* 0x000fc600078e0038 */
[----:B------:R-:W-:Y:S01]  /*23f30*/  IADD3.X R55, PT, PT, RZ, RZ, RZ, P1, !PT ;  /* 0x000000ffff377210 */ /* 0x000fe20000ffe4ff */
[----:B------:R-:W-:-:S04]  /*23f40*/  IMAD.WIDE.U32 R40, R29, R9, R40 ;  /* 0x000000091d287225 */ /* 0x000fc800078e0028 */
[----:B------:R-:W-:Y:S02]  /*23f50*/  IMAD.X R61, RZ, RZ, RZ, P2 ;  /* 0x000000ffff3d7224 */ /* 0x000fe400010e06ff */
[----:B------:R-:W-:Y:S02]  /*23f60*/  VIADD R33, R41, UR4 ;  /* 0x0000000429217c36 */ /* 0x000fe40008000000 */
[----:B------:R-:W-:-:S04]  /*23f70*/  IMAD.WIDE.U32 R58, R26, R2, R60 ;  /* 0x000000021a3a7225 */ /* 0x000fc800078e003c */
[----:B------:R-:W-:Y:S01]  /*23f80*/  VIADD R37, R57, UR10 ;  /* 0x0000000a39257c36 */ /* 0x000fe20008000000 */
[----:B------:R-:W-:Y:S01]  /*23f90*/  IADD3 R52, P3, PT, R33, R58, RZ ;  /* 0x0000003a21347210 */ /* 0x000fe20007f7e0ff */
[----:B------:R-:W-:-:S03]  /*23fa0*/  IMAD.WIDE.U32 R54, R4, R27, R54 ;  /* 0x0000001b04367225 */ /* 0x000fc600078e0036 */
[----:B------:R-:W-:Y:S01]  /*23fb0*/  IADD3 R58, P0, PT, R53, R37, RZ ;  /* 0x00000025353a7210 */ /* 0x000fe20007f1e0ff */
[----:B------:R-:W-:Y:S01]  /*23fc0*/  VIADD R35, R59, UR8 ;  /* 0x000000083b237c36 */ /* 0x000fe20008000000 */
[----:B------:R-:W-:Y:S02]  /*23fd0*/  IADD3.X R53, PT, PT, RZ, RZ, RZ, P3, !PT ;  /* 0x000000ffff357210 */ /* 0x000fe40001ffe4ff */
[----:B------:R-:W-:Y:S01]  /*23fe0*/  IADD3 R60, P1, PT, R55, R56, RZ ;  /* 0x00000038373c7210 */ /* 0x000fe20007f3e0ff */
[----:B------:R-:W-:Y:S01]  /*23ff0*/  IMAD.X R59, RZ, RZ, RZ, P0 ;  /* 0x000000ffff3b7224 */ /* 0x000fe200000e06ff */
[----:B------:R-:W-:Y:S01]  /*24000*/  IADD3 R54, P2, PT, R54, R35, RZ ;  /* 0x0000002336367210 */ /* 0x000fe20007f5e0ff */
[----:B------:R-:W-:Y:S01]  /*24010*/  IMAD.WIDE.U32 R52, R29, R8, R52 ;  /* 0x000000081d347225 */ /* 0x000fe200078e0034 */
[----:B------:R-:W-:-:S03]  /*24020*/  IADD3.X R61, PT, PT, RZ, RZ, RZ, P1, !PT ;  /* 0x000000ffff3d7210 */ /* 0x000fc60000ffe4ff */
[----:B------:R-:W-:Y:S02]  /*24030*/  IMAD.X R55, RZ, RZ, RZ, P2 ;  /* 0x000000ffff377224 */ /* 0x000fe400010e06ff */
[----:B------:R-:W-:-:S04]  /*24040*/  IMAD.WIDE.U32 R56, R7, R12, R58 ;  /* 0x0000000c07387225 */ /* 0x000fc800078e003a */
[----:B------:R-:W-:-:S04]  /*24050*/  IMAD.WIDE.U32 R58, R26, R3, R54 ;  /* 0x000000031a3a7225 */ /* 0x000fc800078e0036 */
[----:B------:R-:W-:Y:S01]  /*24060*/  VIADD R65, R53, UR5 ;  /* 0x0000000535417c36 */ /* 0x000fe20008000000 */
[----:B------:R-:W-:Y:S01]  /*24070*/  IADD3 R59, PT, PT, R59, UR9, RZ ;  /* 0x000000093b3b7c10 */ /* 0x000fe2000fffe0ff */
[----:B------:R-:W-:-:S03]  /*24080*/  IMAD.WIDE.U32 R54, R5, R27, R60 ;  /* 0x0000001b05367225 */ /* 0x000fc600078e003c */
[----:B------:R-:W-:Y:S01]  /*24090*/  IADD3 R64, P2, PT, R65, R58, RZ ;  /* 0x0000003a41407210 */ /* 0x000fe20007f5e0ff */
[----:B------:R-:W-:Y:S01]  /*240a0*/  IMAD.WIDE.U32 R38, R52, 0x3d1, R38 ;  /* 0x000003d134267825 */ /* 0x000fe200078e0026 */
[----:B------:R-:W-:Y:S02]  /*240b0*/  IADD3 R60, P0, PT, R56, R55, RZ ;  /* 0x00000037383c7210 */ /* 0x000fe40007f1e0ff */
[----:B------:R-:W-:Y:S01]  /*240c0*/  IADD3 R58, P1, PT, R54, R59, RZ ;  /* 0x0000003b363a7210 */ /* 0x000fe20007f3e0ff */
[----:B------:R-:W-:Y:S01]  /*240d0*/  IMAD.X R65, RZ, RZ, RZ, P2 ;  /* 0x000000ffff417224 */ /* 0x000fe200010e06ff */
[----:B------:R-:W-:Y:S01]  /*240e0*/  IADD3.X R61, PT, PT, RZ, RZ, RZ, P0, !PT ;  /* 0x000000ffff3d7210 */ /* 0x000fe200007fe4ff */
[----:B------:R-:W-:Y:S02]  /*240f0*/  VIADD R66, R39, UR4 ;  /* 0x0000000427427c36 */ /* 0x000fe40008000000 */
[----:B------:R-:W-:Y:S02]  /*24100*/  IMAD.X R59, RZ, RZ, RZ, P1 ;  /* 0x000000ffff3b7224 */ /* 0x000fe400008e06ff */
[----:B------:R-:W-:-:S04]  /*24110*/  IMAD.WIDE.U32 R54, R29, R2, R64 ;  /* 0x000000021d367225 */ /* 0x000fc800078e0040 */
[----:B------:R-:W-:Y:S01]  /*24120*/  IMAD.WIDE.U32 R60, R27, R6, R60 ;  /* 0x000000061b3c7225 */ /* 0x000fe200078e003c */
[----:B------:R-:W-:-:S03]  /*24130*/  IADD3 R65, PT, PT, R55, UR8, RZ ;  /* 0x0000000837417c10 */ /* 0x000fc6000fffe0ff */
[----:B------:R-:W-:-:S04]  /*24140*/  IMAD.WIDE.U32 R58, R4, R26, R58 ;  /* 0x0000001a043a7225 */ /* 0x000fc800078e003a */
[----:B------:R-:W-:Y:S01]  /*24150*/  VIADD R33, R61, UR10 ;  /* 0x0000000a3d217c36 */ /* 0x000fe20008000000 */
[----:B------:R-:W-:Y:S01]  /*24160*/  IADD3 R64, P2, PT, R58, R65, RZ ;  /* 0x000000413a407210 */ /* 0x000fe20007f5e0ff */
[----:B------:R-:W-:Y:S01]  /*24170*/  IMAD.WIDE.U32 R66, R54, 0x3d1, R66 ;  /* 0x000003d136427825 */ /* 0x000fe200078e0042 */
[----:B------:R-:W-:Y:S02]  /*24180*/  IADD3 R56, P1, PT, R59, R60, RZ ;  /* 0x0000003c3b387210 */ /* 0x000fe40007f3e0ff */
[----:B------:R-:W-:Y:S01]  /*24190*/  IADD3 R58, P0, PT, R57, R33, RZ ;  /* 0x00000021393a7210 */ /* 0x000fe20007f1e0ff */
[----:B------:R-:W-:Y:S01]  /*241a0*/  IMAD.X R65, RZ, RZ, RZ, P2 ;  /* 0x000000ffff417224 */ /* 0x000fe200010e06ff */
[----:B------:R-:W-:Y:S01]  /*241b0*/  IADD3 R39, P3, PT, R50, R66, RZ ;  /* 0x0000004232277210 */ /* 0x000fe20007f7e0ff */
[----:B------:R-:W-:Y:S01]  /*241c0*/  IMAD.X R57, RZ, RZ, RZ, P1 ;  /* 0x000000ffff397224 */ /* 0x000fe200008e06ff */
[----:B------:R-:W-:Y:S01]  /*241d0*/  IADD3.X R59, PT, PT, RZ, RZ, RZ, P0, !PT ;  /* 0x000000ffff3b7210 */ /* 0x000fe200007fe4ff */
[----:B------:R-:W-:Y:S01]  /*241e0*/  IMAD.WIDE.U32 R50, R29, R3, R64 ;  /* 0x000000031d327225 */ /* 0x000fe200078e0040 */
[----:B------:R-:W-:-:S03]  /*241f0*/  IADD3.X R66, PT, PT, R67, UR4, RZ, P3, !PT ;  /* 0x0000000443427c10 */ /* 0x000fc60009ffe4ff */
[----:B------:R-:W-:Y:S01]  /*24200*/  IMAD.WIDE.U32 R58, R7, R27, R58 ;  /* 0x0000001b073a7225 */ /* 0x000fe200078e003a */
[----:B------:R-:W-:-:S03]  /*24210*/  IADD3 R33, PT, PT, R51, UR9, RZ ;  /* 0x0000000933217c10 */ /* 0x000fc6000fffe0ff */
[----:B------:R-:W-:-:S04]  /*24220*/  IMAD.WIDE.U32 R56, R5, R26, R56 ;  /* 0x0000001a05387225 */ /* 0x000fc800078e0038 */
[----:B------:R-:W-:Y:S01]  /*24230*/  IMAD.MOV.U32 R67, RZ, RZ, RZ ;  /* 0x000000ffff437224 */ /* 0x000fe200078e00ff */
[----:B------:R-:W-:Y:S01]  /*24240*/  IADD3 R60, P0, PT, R58, R57, RZ ;  /* 0x000000393a3c7210 */ /* 0x000fe20007f1e0ff */
[----:B------:R-:W-:Y:S01]  /*24250*/  IMAD.MOV.U32 R55, RZ, RZ, RZ ;  /* 0x000000ffff377224 */ /* 0x000fe200078e00ff */
[----:B------:R-:W-:Y:S01]  /*24260*/  IADD3 R56, P1, PT, R56, R33, RZ ;  /* 0x0000002138387210 */ /* 0x000fe20007f3e0ff */
[----:B------:R-:W-:-:S04]  /*24270*/  IMAD.WIDE.U32 R64, R50, 0x3d1, R66 ;  /* 0x000003d132407825 */ /* 0x000fc800078e0042 */
[----:B------:R-:W-:Y:S01]  /*24280*/  IMAD.X R61, RZ, RZ, RZ, P0 ;  /* 0x000000ffff3d7224 */ /* 0x000fe200000e06ff */
[----:B------:R-:W-:Y:S01]  /*24290*/  IADD3 R37, P2, PT, R32, R64, RZ ;  /* 0x0000004020257210 */ /* 0x000fe20007f5e0ff */
[----:B------:R-:W-:Y:S02]  /*242a0*/  IMAD.X R57, RZ, RZ, RZ, P1 ;  /* 0x000000ffff397224 */ /* 0x000fe400008e06ff */
[----:B------:R-:W-:Y:S01]  /*242b0*/  IMAD.WIDE.U32 R32, R26, R6, R60 ;  /* 0x000000061a207225 */ /* 0x000fe200078e003c */
[----:B------:R-:W-:-:S03]  /*242c0*/  IADD3.X R64, PT, PT, R65, UR4, RZ, P2, !PT ;  /* 0x0000000441407c10 */ /* 0x000fc600097fe4ff */
[----:B------:R-:W-:Y:S01]  /*242d0*/  IMAD.WIDE.U32 R56, R4, R29, R56 ;  /* 0x0000001d04387225 */ /* 0x000fe200078e0038 */
[----:B------:R-:W-:-:S03]  /*242e0*/  IADD3 R58, PT, PT, R33, UR10, RZ ;  /* 0x0000000a213a7c10 */ /* 0x000fc6000fffe0ff */
        /* <DEDUP_REMOVED lines=11> */
[----:B------:R-:W-:Y:S01]  /*243a0*/  IMAD.X R33, RZ, RZ, RZ, P0 ;  /* 0x000000ffff217224 */ /* 0x000fe200000e06ff */
[----:B------:R-:W-:Y:S01]  /*243b0*/  IADD3 R58, P0, PT, R52, R49, RZ ;  /* 0x00000031343a7210 */ /* 0x000fe20007f1e0ff */
[----:B------:R-:W-:-:S03]  /*243c0*/  IMAD.MOV.U32 R61, RZ, RZ, RZ ;  /* 0x000000ffff3d7224 */ /* 0x000fc600078e00ff */
[----:B------:R-:W-:Y:S01]  /*243d0*/  IADD3.X R59, PT, PT, RZ, RZ, RZ, P0, !PT ;  /* 0x000000ffff3b7210 */ /* 0x000fe200007fe4ff */
[----:B------:R-:W-:Y:S01]  /*243e0*/  IMAD.WIDE.U32 R60, R48, 0x3d1, R60 ;  /* 0x000003d1303c7825 */ /* 0x000fe200078e003c */
[----:B------:R-:W-:Y:S02]  /*243f0*/  IADD3 R32, P1, P2, R37, R54, R33 ;  /* 0x0000003625207210 */ /* 0x000fe40007a3e021 */
[----:B------:R-:W-:Y:S01]  /*24400*/  IADD3 R39, P0, PT, R46, R60, RZ ;  /* 0x0000003c2e277210 */ /* 0x000fe20007f1e0ff */
[----:B------:R-:W-:Y:S01]  /*24410*/  IMAD.WIDE.U32 R46, R29, R6, R58 ;  /* 0x000000061d2e7225 */ /* 0x000fe200078e003a */
[----:B------:R-:W-:Y:S02]  /*24420*/  IADD3.X R33, PT, PT, RZ, RZ, RZ, P1, P2 ;  /* 0x000000ffff217210 */ /* 0x000fe40000fe44ff */
[----:B------:R-:W-:Y:S01]  /*24430*/  IADD3.X R54, PT, PT, R61, UR4, RZ, P0, !PT ;  /* 0x000000043d367c10 */ /* 0x000fe200087fe4ff */
[----:B------:R-:W-:Y:S01]  /*24440*/  VIADD R51, R47, UR10 ;  /* 0x0000000a2f337c36 */ /* 0x000fe20008000000 */
[----:B------:R-:W-:-:S03]  /*24450*/  IADD3 R33, P1, P2, R35, R50, R33 ;  /* 0x0000003223217210 */ /* 0x000fc60007a3e021 */
[----:B------:R-:W-:Y:S01]  /*24460*/  IMAD.WIDE.U32 R54, R46, 0x3d1, R54 ;  /* 0x000003d12e367825 */ /* 0x000fe200078e0036 */
[----:B------:R-:W-:Y:S02]  /*24470*/  IADD3 R50, P0, PT, R53, R51, RZ ;  /* 0x0000003335327210 */ /* 0x000fe40007f1e0ff */
[----:B------:R-:W-:Y:S01]  /*24480*/  IADD3.X R35, PT, PT, RZ, RZ, RZ, P1, P2 ;  /* 0x000000ffff237210 */ /* 0x000fe20000fe44ff */
[----:B------:R-:W-:Y:S01]  /*24490*/  IMAD.MOV.U32 R53, RZ, RZ, RZ ;  /* 0x000000ffff357224 */ /* 0x000fe200078e00ff */
[----:B------:R-:W-:Y:S02]  /*244a0*/  IADD3.X R51, PT, PT, RZ, RZ, RZ, P0, !PT ;  /* 0x000000ffff337210 */ /* 0x000fe400007fe4ff */
[----:B------:R-:W-:Y:S02]  /*244b0*/  IADD3 R37, P1, PT, R34, R54, RZ ;  /* 0x0000003622257210 */ /* 0x000fe40007f3e0ff */
[----:B------:R-:W-:Y:S01]  /*244c0*/  IADD3 R34, P0, P2, R39, R56, R35 ;  /* 0x0000003827227210 */ /* 0x000fe20007a1e023 */
[----:B------:R-:W-:Y:S01]  /*244d0*/  IMAD.WIDE.U32 R50, R7, R29, R50 ;  /* 0x0000001d07327225 */ /* 0x000fe200078e0032 */
[----:B------:R-:W-:-:S02]  /*244e0*/  IADD3.X R52, PT, PT, R55, UR4, RZ, P1, !PT ;  /* 0x0000000437347c10 */ /* 0x000fc40008ffe4ff */
[----:B------:R-:W-:-:S03]  /*244f0*/  IADD3.X R35, PT, PT, RZ, RZ, RZ, P0, P2 ;  /* 0x000000ffff237210 */ /* 0x000fc600007e44ff */
[----:B------:R-:W-:Y:S01]  /*24500*/  IMAD.WIDE.U32 R52, R50, 0x3d1, R52 ;  /* 0x000003d132347825 */ /* 0x000fe200078e0034 */
        /* <DEDUP_REMOVED lines=13> */
[----:B------:R-:W-:Y:S02]  /*245e0*/  IADD3 R39, PT, PT, R38, R39, R46 ;  /* 0x0000002726277210 */ /* 0x000fe40007ffe02e */
[----:B------:R-:W-:-:S05]  /*245f0*/  MOV R38, R41 ;  /* 0x0000002900267202 */ /* 0x000fca0000000f00 */
        /* <DEDUP_REMOVED lines=44> */
.L_x_92:
        /* <DEDUP_REMOVED lines=12> */
.L_x_91:
[----:B------:R-:W-:Y:S05]  /*24980*/  BSYNC.RECONVERGENT B0 ;  /* 0x0000000000007941 */ /* 0x000fea0003800200 */
.L_x_90:
[----:B------:R-:W-:-:S05]  /*24990*/  UMOV UR4, URZ ;  /* 0x000000ff00047c82 */ /* 0x000fca0008000000 */
.L_x_96:
[----:B------:R-:W-:-:S04]  /*249a0*/  IMAD.WIDE.U32 R50, R39, R39, RZ ;  /* 0x0000002727327225 */ /* 0x000fc800078e00ff */
[----:B------:R-:W-:Y:S01]  /*249b0*/  HFMA2 R55, -RZ, RZ, 0, 0 ;  /* 0x00000000ff377431 */ /* 0x000fe200000001ff */
[----:B------:R-:W-:Y:S01]  /*249c0*/  MOV R69, RZ ;  /* 0x000000ff00457202 */ /* 0x000fe20000000f00 */
[----:B------:R-:W-:Y:S02]  /*249d0*/  HFMA2 R67, -RZ, RZ, 0, 0 ;  /* 0x00000000ff437431 */ /* 0x000fe400000001ff */
[----:B------:R-:W-:Y:S01]  /*249e0*/  IMAD.MOV.U32 R40, RZ, RZ, R51 ;  /* 0x000000ffff287224 */ /* 0x000fe200078e0033 */
[----:B------:R-:W-:Y:S01]  /*249f0*/  LOP3.LUT R50, R50, 0xfffffffd, RZ, 0xc0, !PT ;  /* 0xfffffffd32327812 */ /* 0x000fe200078ec0ff */
[----:B------:R-:W-:Y:S02]  /*24a00*/  IMAD.MOV.U32 R41, RZ, RZ, RZ ;  /* 0x000000ffff297224 */ /* 0x000fe400078e00ff */
[----:B------:R-:W-:Y:S02]  /*24a10*/  HFMA2 R73, -RZ, RZ, 0, 0 ;  /* 0x00000000ff497431 */ /* 0x000fe400000001ff */
[----:B------:R-:W-:Y:S01]  /*24a20*/  IMAD.MOV.U32 R47, RZ, RZ, RZ ;  /* 0x000000ffff2f7224 */ /* 0x000fe200078e00ff */
[----:B------:R-:W-:Y:S01]  /*24a30*/  UMOV UR5, URZ ;  /* 0x000000ff00057c82 */ /* 0x000fe20008000000 */
[C---:B------:R-:W-:Y:S01]  /*24a40*/  IMAD.WIDE.U32 R40, R38.reuse, R39, R40 ;  /* 0x0000002726287225 */ /* 0x040fe200078e0028 */
[----:B------:R-:W-:Y:S01]  /*24a50*/  UIADD3 UR4, UPT, UPT, UR4, 0x1, URZ ;  /* 0x0000000104047890 */ /* 0x000fe2000fffe0ff */
[----:B------:R-:W-:Y:S02]  /*24a60*/  BSSY.RECONVERGENT B0, `(.L_x_93) ;  /* 0x000011d000007945 */ /* 0x000fe40003800200 */
[----:B------:R-:W-:Y:S01]  /*24a70*/  IMAD.MOV.U32 R54, RZ, RZ, R40 ;  /* 0x000000ffff367224 */ /* 0x000fe200078e0028 */
[----:B------:R-:W-:Y:S01]  /*24a80*/  MOV R46, R41 ;  /* 0x00000029002e7202 */ /* 0x000fe20000000f00 */
[----:B------:R-:W-:Y:S01]  /*24a90*/  IMAD.MOV.U32 R59, RZ, RZ, RZ ;  /* 0x000000ffff3b7224 */ /* 0x000fe200078e00ff */
[----:B------:R-:W-:Y:S01]  /*24aa0*/  UISETP.NE.AND UP0, UPT, UR4, 0xa, UPT ;  /* 0x0000000a0400788c */ /* 0x000fe2000bf05270 */
[----:B------:R-:W-:-:S04]  /*24ab0*/  IMAD.WIDE.U32 R54, R38, R39, R54 ;  /* 0x0000002726367225 */ /* 0x000fc800078e0036 */
[----:B------:R-:W-:-:S04]  /*24ac0*/  IMAD.WIDE.U32 R40, R32, R39, R46 ;  /* 0x0000002720287225 */ /* 0x000fc800078e002e */
[----:B------:R-:W-:Y:S01]  /*24ad0*/  IMAD.MOV.U32 R51, RZ, RZ, RZ ;  /* 0x000000ffff337224 */ /* 0x000fe200078e00ff */
[----:B------:R-:W-:Y:S01]  /*24ae0*/  IADD3 R46, P0, PT, R40, R55, RZ ;  /* 0x00000037282e7210 */ /* 0x000fe20007f1e0ff */
[----:B------:R-:W-:Y:S01]  /*24af0*/  IMAD.MOV.U32 R40, RZ, RZ, R41 ;  /* 0x000000ffff287224 */ /* 0x000fe200078e0029 */
[----:B------:R-:W-:-:S03]  /*24b00*/  MOV R41, RZ ;  /* 0x000000ff00297202 */ /* 0x000fc60000000f00 */
[----:B------:R-:W-:Y:S02]  /*24b10*/  IMAD.X R47, RZ, RZ, RZ, P0 ;  /* 0x000000ffff2f7224 */ /* 0x000fe400000e06ff */
[----:B------:R-:W-:-:S04]  /*24b20*/  IMAD.WIDE.U32 R40, R33, R39, R40 ;  /* 0x0000002721287225 */ /* 0x000fc800078e0028 */
[----:B------:R-:W-:-:S05]  /*24b30*/  IMAD.WIDE.U32 R46, R38, R38, R46 ;  /* 0x00000026262e7225 */ /* 0x000fca00078e002e */
[----:B------:R-:W-:Y:S01]  /*24b40*/  IADD3 R48, P0, PT, R40, R47, RZ ;  /* 0x0000002f28307210 */ /* 0x000fe20007f1e0ff */
[----:B------:R-:W-:Y:S02]  /*24b50*/  IMAD.MOV.U32 R40, RZ, RZ, R41 ;  /* 0x000000ffff287224 */ /* 0x000fe400078e0029 */
[----:B------:R-:W-:Y:S02]  /*24b60*/  HFMA2 R41, -RZ, RZ, 0, 0 ;  /* 0x00000000ff297431 */ /* 0x000fe400000001ff */
[----:B------:R-:W-:Y:S02]  /*24b70*/  IMAD.MOV.U32 R47, RZ, RZ, RZ ;  /* 0x000000ffff2f7224 */ /* 0x000fe400078e00ff */
[----:B------:R-:W-:Y:S02]  /*24b80*/  IMAD.X R49, RZ, RZ, RZ, P0 ;  /* 0x000000ffff317224 */ /* 0x000fe400000e06ff */
[----:B------:R-:W-:-:S04]  /*24b90*/  IMAD.WIDE.U32 R46, R32, R39, R46 ;  /* 0x00000027202e7225 */ /* 0x000fc800078e002e */
[----:B------:R-:W-:-:S04]  /*24ba0*/  IMAD.WIDE.U32 R48, R32, R38, R48 ;  /* 0x0000002620307225 */ /* 0x000fc800078e0030 */
[----:B------:R-:W-:Y:S01]  /*24bb0*/  IMAD.WIDE.U32 R40, R34, R39, R40 ;  /* 0x0000002722287225 */ /* 0x000fe200078e0028 */
[----:B------:R-:W-:Y:S02]  /*24bc0*/  IADD3 R56, P1, PT, R48, R47, RZ ;  /* 0x0000002f30387210 */ /* 0x000fe40007f3e0ff */
[----:B------:R-:W-:Y:S01]  /*24bd0*/  IADD3 R52, P0, PT, R40, R49, RZ ;  /* 0x0000003128347210 */ /* 0x000fe20007f1e0ff */
[----:B------:R-:W-:Y:S01]  /*24be0*/  IMAD.MOV.U32 R40, RZ, RZ, R41 ;  /* 0x000000ffff287224 */ /* 0x000fe200078e0029 */
[----:B------:R-:W-:Y:S01]  /*24bf0*/  IADD3.X R57, PT, PT, RZ, RZ, RZ, P1, !PT ;  /* 0x000000ffff397210 */ /* 0x000fe20000ffe4ff */
        /* <DEDUP_REMOVED lines=8> */
[----:B------:R-:W-:Y:S01]  /*24c80*/  IMAD.MOV.U32 R58, RZ, RZ, R52 ;  /* 0x000000ffff3a7224 */ /* 0x000fe200078e0034 */
[----:B------:R-:W-:Y:S02]  /*24c90*/  IADD3.X R57, PT, PT, RZ, RZ, RZ, P0, !PT ;  /* 0x000000ffff397210 */ /* 0x000fe400007fe4ff */
[----:B------:R-:W-:Y:S01]  /*24ca0*/  MOV R41, RZ ;  /* 0x000000ff00297202 */ /* 0x000fe20000000f00 */
[----:B------:R-:W-:Y:S02]  /*24cb0*/  IMAD.X R49, RZ, RZ, RZ, P1 ;  /* 0x000000ffff317224 */ /* 0x000fe400008e06ff */
[----:B------:R-:W-:-:S04]  /*24cc0*/  IMAD.WIDE.U32 R52, R34, R38, R56 ;  /* 0x0000002622347225 */ /* 0x000fc800078e0038 */
[----:B------:R-:W-:-:S04]  /*24cd0*/  IMAD.WIDE.U32 R40, R36, R39, R40 ;  /* 0x0000002724287225 */ /* 0x000fc800078e0028 */
[----:B------:R-:W-:-:S04]  /*24ce0*/  IMAD.WIDE.U32 R56, R32, R32, R48 ;  /* 0x0000002020387225 */ /* 0x000fc800078e0030 */
[----:B------:R-:W-:Y:S01]  /*24cf0*/  IMAD.WIDE.U32 R48, R33, R39, R58 ;  /* 0x0000002721307225 */ /* 0x000fe200078e003a */
[----:B------:R-:W-:Y:S02]  /*24d00*/  IADD3 R58, P0, PT, R40, R53, RZ ;  /* 0x00000035283a7210 */ /* 0x000fe40007f1e0ff */
[----:B------:R-:W-:Y:S01]  /*24d10*/  IADD3 R60, P1, PT, R52, R57, RZ ;  /* 0x00000039343c7210 */ /* 0x000fe20007f3e0ff */
[----:B------:R-:W-:Y:S01]  /*24d20*/  IMAD.MOV.U32 R53, RZ, RZ, RZ ;  /* 0x000000ffff357224 */ /* 0x000fe200078e00ff */
[----:B------:R-:W-:Y:S02]  /*24d30*/  IADD3 R64, P2, PT, R56, R49, RZ ;  /* 0x0000003138407210 */ /* 0x000fe40007f5e0ff */
[----:B------:R-:W-:Y:S01]  /*24d40*/  IADD3.X R59, PT, PT, RZ, RZ, RZ, P0, !PT ;  /* 0x000000ffff3b7210 */ /* 0x000fe200007fe4ff */
[----:B------:R-:W-:Y:S01]  /*24d50*/  IMAD.X R61, RZ, RZ, RZ, P1 ;  /* 0x000000ffff3d7224 */ /* 0x000fe200008e06ff */
[----:B------:R-:W-:Y:S01]  /*24d60*/  MOV R52, R41 ;  /* 0x0000002900347202 */ /* 0x000fe20000000f00 */
[----:B------:R-:W-:-:S02]  /*24d70*/  IMAD.X R65, RZ, RZ, RZ, P2 ;  /* 0x000000ffff417224 */ /* 0x000fc400010e06ff */
        /* <DEDUP_REMOVED lines=51> */
[----:B------:R-:W-:Y:S02]  /*250b0*/  IADD3 R60, P1, PT, R60, R65, RZ ;  /* 0x000000413c3c7210 */ /* 0x000fe40007f3e0ff */
[----:B------:R-:W-:Y:S01]  /*250c0*/  IADD3 R64, P2, PT, R64, R57, RZ ;  /* 0x0000003940407210 */ /* 0x000fe20007f5e0ff */
[----:B------:R-:W-:Y:S01]  /*250d0*/  IMAD.X R59, RZ, RZ, RZ, P0 ;  /* 0x000000ffff3b7224 */ /* 0x000fe200000e06ff */
[----:B------:R-:W-:Y:S01]  /*250e0*/  IADD3.X R61, PT, PT, RZ, RZ, RZ, P1, !PT ;  /* 0x000000ffff3d7210 */ /* 0x000fe20000ffe4ff */
[----:B------:R-:W-:Y:S02]  /*250f0*/  IMAD.MOV.U32 R57, RZ, RZ, RZ ;  /* 0x000000ffff397224 */ /* 0x000fe400078e00ff */
[----:B------:R-:W-:-:S02]  /*25100*/  IMAD.X R65, RZ, RZ, RZ, P2 ;  /* 0x000000ffff417224 */ /* 0x000fc400010e06ff */
        /* <DEDUP_REMOVED lines=28> */
[----:B------:R-:W-:Y:S01]  /*252d0*/  IMAD.WIDE.U32 R60, R36, R34, R64 ;  /* 0x00000022243c7225 */ /* 0x000fe200078e0040 */
[----:B------:R-:W-:Y:S02]  /*252e0*/  IADD3 R68, P2, PT, R68, R71, RZ ;  /* 0x0000004744447210 */ /* 0x000fe40007f5e0ff */
[----:B------:R-:W-:Y:S02]  /*252f0*/  IADD3 R60, P1, PT, R60, R69, RZ ;  /* 0x000000453c3c7210 */ /* 0x000fe40007f3e0ff */
[----:B------:R-:W-:Y:S02]  /*25300*/  IADD3 R64, P0, PT, R67, R61, RZ ;  /* 0x0000003d43407210 */ /* 0x000fe40007f1e0ff */
[----:B------:R-:W-:Y:S01]  /*25310*/  IADD3.X R67, PT, PT, RZ, RZ, RZ, P3, !PT ;  /* 0x000000ffff437210 */ /* 0x000fe20001ffe4ff */
[----:B------:R-:W-:Y:S01]  /*25320*/  IMAD.X R61, RZ, RZ, RZ, P1 ;  /* 0x000000ffff3d7224 */ /* 0x000fe200008e06ff */
[----:B------:R-:W-:Y:S01]  /*25330*/  IADD3.X R69, PT, PT, RZ, RZ, RZ, P2, !PT ;  /* 0x000000ffff457210 */ /* 0x000fe200017fe4ff */
        /* <DEDUP_REMOVED lines=10> */
[----:B------:R-:W-:Y:S01]  /*253e0*/  IMAD.WIDE.U32 R50, R38, 0x3d1, R50 ;  /* 0x000003d126327825 */ /* 0x000fe200078e0032 */
[----:B------:R-:W-:-:S03]  /*253f0*/  IADD3.X R67, PT, PT, RZ, RZ, RZ, P0, !PT ;  /* 0x000000ffff437210 */ /* 0x000fc600007fe4ff */
[----:B------:R-:W-:-:S04]  /*25400*/  IMAD.WIDE.U32 R60, R37, R32, R70 ;  /* 0x00000020253c7225 */ /* 0x000fc800078e0046 */
[----:B------:R-:W-:-:S04]  /*25410*/  IMAD.WIDE.U32 R70, R36, R34, R68 ;  /* 0x0000002224467225 */ /* 0x000fc800078e0044 */
[----:B------:R-:W-:Y:S01]  /*25420*/  VIADD R72, R51, UR5 ;  /* 0x0000000533487c36 */ /* 0x000fe20008000000 */
[----:B------:R-:W-:Y:S01]  /*25430*/  IADD3 R70, P2, PT, R70, R61, RZ ;  /* 0x0000003d46467210 */ /* 0x000fe20007f5e0ff */
[----:B------:R-:W-:-:S04]  /*25440*/  IMAD.WIDE.U32 R68, R36, R35, R66 ;  /* 0x0000002324447225 */ /* 0x000fc800078e0042 */
[----:B------:R-:W-:Y:S01]  /*25450*/  IMAD.WIDE.U32 R66, R60, 0x3d1, R72 ;  /* 0x000003d13c427825 */ /* 0x000fe200078e0048 */
[----:B------:R-:W-:Y:S02]  /*25460*/  IADD3 R68, P1, PT, R68, R71, RZ ;  /* 0x0000004744447210 */ /* 0x000fe40007f3e0ff */
[----:B------:R-:W-:Y:S01]  /*25470*/  IADD3 R64, P0, PT, R65, R69, RZ ;  /* 0x0000004541407210 */ /* 0x000fe20007f1e0ff */
[----:B------:R-:W-:Y:S01]  /*25480*/  IMAD.X R71, RZ, RZ, RZ, P2 ;  /* 0x000000ffff477224 */ /* 0x000fe200010e06ff */
[----:B------:R-:W-:Y:S02]  /*25490*/  IADD3 R39, P3, PT, R54, R66, RZ ;  /* 0x0000004236277210 */ /* 0x000fe40007f7e0ff */
[----:B------:R-:W-:Y:S01]  /*254a0*/  IADD3.X R69, PT, PT, RZ, RZ, RZ, P1, !PT ;  /* 0x000000ffff457210 */ /* 0x000fe20000ffe4ff */
[----:B------:R-:W-:Y:S01]  /*254b0*/  IMAD.X R65, RZ, RZ, RZ, P0 ;  /* 0x000000ffff417224 */ /* 0x000fe200000e06ff */
[----:B------:R-:W-:Y:S01]  /*254c0*/  IADD3.X R66, PT, PT, R67, UR5, RZ, P3, !PT ;  /* 0x0000000543427c10 */ /* 0x000fe20009ffe4ff */
[----:B------:R-:W-:-:S04]  /*254d0*/  IMAD.WIDE.U32 R54, R37, R33, R70 ;  /* 0x0000002125367225 */ /* 0x000fc800078e0046 */
[----:B------:R-:W-:-:S04]  /*254e0*/  IMAD.WIDE.U32 R68, R36, R35, R68 ;  /* 0x0000002324447225 */ /* 0x000fc800078e0044 */
[----:B------:R-:W-:Y:S02]  /*254f0*/  IMAD.MOV.U32 R67, RZ, RZ, RZ ;  /* 0x000000ffff437224 */ /* 0x000fe400078e00ff */
[----:B------:R-:W-:-:S04]  /*25500*/  IMAD.WIDE.U32 R64, R37, R35, R64 ;  /* 0x0000002325407225 */ /* 0x000fc800078e0040 */
[----:B------:R-:W-:Y:S01]  /*25510*/  IMAD.WIDE.U32 R70, R54, 0x3d1, R66 ;  /* 0x000003d136467825 */ /* 0x000fe200078e0042 */
[----:B------:R-:W-:Y:S02]  /*25520*/  IADD3 R66, P1, PT, R68, R55, RZ ;  /* 0x0000003744427210 */ /* 0x000fe40007f3e0ff */
[----:B------:R-:W-:Y:S02]  /*25530*/  IADD3 R32, P0, PT, R64, R69, RZ ;  /* 0x0000004540207210 */ /* 0x000fe40007f1e0ff */
[----:B------:R-:W-:Y:S01]  /*25540*/  IADD3 R49, P2, PT, R46, R70, RZ ;  /* 0x000000462e317210 */ /* 0x000fe20007f5e0ff */
[----:B------:R-:W-:Y:S01]  /*25550*/  IMAD.X R67, RZ, RZ, RZ, P1 ;  /* 0x000000ffff437224 */ /* 0x000fe200008e06ff */
[----:B------:R-:W-:Y:S02]  /*25560*/  IADD3.X R33, PT, PT, RZ, RZ, RZ, P0, !PT ;  /* 0x000000ffff217210 */ /* 0x000fe400007fe4ff */
[----:B------:R-:W-:Y:S01]  /*25570*/  IADD3.X R70, PT, PT, R71, UR5, RZ, P2, !PT ;  /* 0x0000000547467c10 */ /* 0x000fe200097fe4ff */
[----:B------:R-:W-:-:S04]  /*25580*/  IMAD.WIDE.U32 R46, R37, R34, R66 ;  /* 0x00000022252e7225 */ /* 0x000fc800078e0042 */
[----:B------:R-:W-:-:S04]  /*25590*/  IMAD.WIDE.U32 R66, R36, R36, R32 ;  /* 0x0000002424427225 */ /* 0x000fc800078e0020 */
        /* <DEDUP_REMOVED lines=14> */
[----:B------:R-:W-:-:S03]  /*25680*/  IMAD.WIDE.U32 R64, R38, 0x3d1, R32 ;  /* 0x000003d126407825 */ /* 0x000fc600078e0020 */
[----:B------:R-:W-:Y:S02]  /*25690*/  IADD3 R32, P2, P3, R49, R60, R41 ;  /* 0x0000003c31207210 */ /* 0x000fe40007b5e029 */
[----:B------:R-:W-:Y:S02]  /*256a0*/  IADD3.X R49, PT, PT, RZ, RZ, RZ, P0, !PT ;  /* 0x000000ffff317210 */ /* 0x000fe400007fe4ff */
[----:B------:R-:W-:Y:S02]  /*256b0*/  IADD3 R34, P1, PT, R40, R64, RZ ;  /* 0x0000004028227210 */ /* 0x000fe40007f3e0ff */
[----:B------:R-:W-:Y:S01]  /*256c0*/  IADD3.X R33, PT, PT, RZ, RZ, RZ, P2, P3 ;  /* 0x000000ffff217210 */ /* 0x000fe200017e64ff */
[----:B------:R-:W-:Y:S01]  /*256d0*/  IMAD.WIDE.U32 R40, R37, R36, R48 ;  /* 0x0000002425287225 */ /* 0x000fe200078e0030 */
[----:B------:R-:W-:Y:S02]  /*256e0*/  IADD3.X R64, PT, PT, R65, UR5, RZ, P1, !PT ;  /* 0x0000000541407c10 */ /* 0x000fe40008ffe4ff */
[----:B------:R-:W-:Y:S01]  /*256f0*/  IADD3 R33, P1, P2, R42, R54, R33 ;  /* 0x000000362a217210 */ /* 0x000fe20007a3e021 */
[----:B------:R-:W-:Y:S01]  /*25700*/  IMAD.MOV.U32 R65, RZ, RZ, RZ ;  /* 0x000000ffff417224 */ /* 0x000fe200078e00ff */
[----:B------:R-:W-:-:S02]  /*25710*/  IADD3 R48, P0, PT, R35, R41, RZ ;  /* 0x0000002923307210 */ /* 0x000fc40007f1e0ff */
[----:B------:R-:W-:Y:S01]  /*25720*/  IADD3.X R35, PT, PT, RZ, RZ, RZ, P1, P2 ;  /* 0x000000ffff237210 */ /* 0x000fe20000fe44ff */
[----:B------:R-:W-:-:S04]  /*25730*/  IMAD.WIDE.U32 R54, R40, 0x3d1, R64 ;  /* 0x000003d128367825 */ /* 0x000fc800078e0040 */
[----:B------:R-:W-:Y:S01]  /*25740*/  IMAD.X R49, RZ, RZ, RZ, P0 ;  /* 0x000000ffff317224 */ /* 0x000fe200000e06ff */
[----:B------:R-:W-:Y:S02]  /*25750*/  IADD3 R52, P1, PT, R52, R54, RZ ;  /* 0x0000003634347210 */ /* 0x000fe40007f3e0ff */
[----:B------:R-:W-:Y:S01]  /*25760*/  IADD3 R34, P0, P2, R34, R46, R35 ;  /* 0x0000002e22227210 */ /* 0x000fe20007a1e023 */
[----:B------:R-:W-:Y:S01]  /*25770*/  IMAD.WIDE.U32 R46, R37, R37, R48 ;  /* 0x00000025252e7225 */ /* 0x000fe200078e0030 */
[----:B------:R-:W-:Y:S02]  /*25780*/  IADD3.X R36, PT, PT, R55, UR5, RZ, P1, !PT ;  /* 0x0000000537247c10 */ /* 0x000fe40008ffe4ff */
[----:B------:R-:W-:Y:S02]  /*25790*/  MOV R37, RZ ;  /* 0x000000ff00257202 */ /* 0x000fe40000000f00 */
[----:B------:R-:W-:Y:S01]  /*257a0*/  IADD3.X R35, PT, PT, RZ, RZ, RZ, P0, P2 ;  /* 0x000000ffff237210 */ /* 0x000fe200007e44ff */
[----:B------:R-:W-:-:S03]  /*257b0*/  IMAD.WIDE.U32 R36, R46, 0x3d1, R36 ;  /* 0x000003d12e247825 */ /* 0x000fc600078e0024 */
[----:B------:R-:W-:Y:S02]  /*257c0*/  IADD3 R35, P1, P2, R52, R38, R35 ;  /* 0x0000002634237210 */ /* 0x000fe40007a3e023 */
[----:B------:R-:W-:Y:S02]  /*257d0*/  IADD3 R36, P0, PT, R56, R36, RZ ;  /* 0x0000002438247210 */ /* 0x000fe40007f1e0ff */
[----:B------:R-:W-:Y:S02]  /*257e0*/  IADD3.X R39, PT, PT, RZ, RZ, RZ, P1, P2 ;  /* 0x000000ffff277210 */ /* 0x000fe40000fe44ff */
[----:B------:R-:W-:Y:S02]  /*257f0*/  IADD3.X R38, PT, PT, R37, UR5, RZ, P0, !PT ;  /* 0x0000000525267c10 */ /* 0x000fe400087fe4ff */
[----:B------:R-:W-:Y:S01]  /*25800*/  IADD3 R36, P0, P1, R36, R40, R39 ;  /* 0x0000002824247210 */ /* 0x000fe2000791e027 */
[----:B------:R-:W-:-:S03]  /*25810*/  IMAD.MOV.U32 R39, RZ, RZ, RZ ;  /* 0x000000ffff277224 */ /* 0x000fc600078e00ff */
        /* <DEDUP_REMOVED lines=10> */
[----:B------:R-:W-:Y:S02]  /*258c0*/  ISETP.NE.AND P0, PT, R36, -0x1, PT ;  /* 0xffffffff2400780c */ /* 0x000fe40003f05270 */
[----:B------:R-:W-:-:S11]  /*258d0*/  MOV R37, 0xffffffff ;  /* 0xffffffff00257802 */ /* 0x000fd60000000f00 */
[----:B------:R-:W-:Y:S05]  /*258e0*/  @P0 BRA `(.L_x_94) ;  /* 0x0000000000d00947 */ /* 0x000fea0003800000 */
[----:B------:R-:W-:Y:S01]  /*258f0*/  ISETP.NE.AND P0, PT, R35, -0x1, PT ;  /* 0xffffffff2300780c */ /* 0x000fe20003f05270 */
[----:B------:R-:W-:Y:S02]  /*25900*/  IMAD.MOV.U32 R36, RZ, RZ, -0x1 ;  /* 0xffffffffff247424 */ /* 0x000fe400078e00ff */
[----:B------:R-:W-:-:S10]  /*25910*/  IMAD.MOV.U32 R37, RZ, RZ, -0x1 ;  /* 0xffffffffff257424 */ /* 0x000fd400078e00ff */
        /* <DEDUP_REMOVED lines=9> */
[----:B------:R-:W-:Y:S01]  /*259b0*/  IMAD.MOV.U32 R36, RZ, RZ, -0x1 ;  /* 0xffffffffff247424 */ /* 0x000fe200078e00ff */
[----:B------:R-:W-:-:S09]  /*259c0*/  MOV R37, 0xffffffff ;  /* 0xffffffff00257802 */ /* 0x000fd20000000f00 */
[----:B------:R-:W-:Y:S05]  /*259d0*/  @P0 BRA `(.L_x_94) ;  /* 0x0000000000940947 */ /* 0x000fea0003800000 */
[----:B------:R-:W-:Y:S01]  /*259e0*/  ISETP.NE.AND P0, PT, R32, -0x1, PT ;  /* 0xffffffff2000780c */ /* 0x000fe20003f05270 */
[----:B------:R-:W-:Y:S01]  /*259f0*/  IMAD.MOV.U32 R33, RZ, RZ, -0x1 ;  /* 0xffffffffff217424 */ /* 0x000fe200078e00ff */
[----:B------:R-:W-:Y:S01]  /*25a00*/  MOV R35, 0xffffffff ;  /* 0xffffffff00237802 */ /* 0x000fe20000000f00 */
[----:B------:R-:W-:Y:S02]  /*25a10*/  IMAD.MOV.U32 R34, RZ, RZ, -0x1 ;  /* 0xffffffffff227424 */ /* 0x000fe400078e00ff */
        /* <DEDUP_REMOVED lines=21> */
.L_x_95:
        /* <DEDUP_REMOVED lines=12> */
.L_x_94:
[----:B------:R-:W-:Y:S05]  /*25c30*/  BSYNC.RECONVERGENT B0 ;  /* 0x0000000000007941 */ /* 0x000fea0003800200 */
.L_x_93:
[----:B------:R-:W-:Y:S05]  /*25c40*/  BRA.U UP0, `(.L_x_96) ;  /* 0xffffffed00547547 */ /* 0x000fea000b83ffff */
[----:B------:R-:W-:-:S04]  /*25c50*/  IMAD.WIDE.U32 R40, R31, R39, RZ ;  /* 0x000000271f287225 */ /* 0x000fc800078e00ff */
[----:B------:R-:W-:Y:S01]  /*25c60*/  HFMA2 R49, -RZ, RZ, 0, 0 ;  /* 0x00000000ff317431 */ /* 0x000fe200000001ff */
[----:B------:R-:W-:Y:S01]  /*25c70*/  UMOV UR4, URZ ;  /* 0x000000ff00047c82 */ /* 0x000fe20008000000 */
[----:B------:R-:W-:Y:S01]  /*25c80*/  BSSY.RECONVERGENT B0, `(.L_x_97) ;  /* 0x0000121000007945 */ /* 0x000fe20003800200 */
[----:B------:R-:W-:Y:S01]  /*25c90*/  IMAD.MOV.U32 R47, RZ, RZ, RZ ;  /* 0x000000ffff2f7224 */ /* 0x000fe200078e00ff */
[----:B------:R-:W-:Y:S01]  /*25ca0*/  MOV R46, R41 ;  /* 0x00000029002e7202 */ /* 0x000fe20000000f00 */
[----:B------:R-:W-:Y:S02]  /*25cb0*/  IMAD.MOV.U32 R53, RZ, RZ, RZ ;  /* 0x000000ffff357224 */ /* 0x000fe400078e00ff */
[----:B------:R-:W-:Y:S02]  /*25cc0*/  IMAD.MOV.U32 R69, RZ, RZ, RZ ;  /* 0x000000ffff457224 */ /* 0x000fe400078e00ff */
[----:B------:R-:W-:-:S04]  /*25cd0*/  IMAD.WIDE.U32 R46, R30, R39, R46 ;  /* 0x000000271e2e7225 */ /* 0x000fc800078e002e */
[----:B------:R-:W-:Y:S02]  /*25ce0*/  IMAD.MOV.U32 R48, RZ, RZ, R47 ;  /* 0x000000ffff307224 */ /* 0x000fe400078e002f */
[----:B------:R-:W-:Y:S02]  /*25cf0*/  IMAD.MOV.U32 R52, RZ, RZ, R46 ;  /* 0x000000ffff347224 */ /* 0x000fe400078e002e */
[----:B------:R-:W-:-:S04]  /*25d00*/  IMAD.WIDE.U32 R46, R10, R39, R48 ;  /* 0x000000270a2e7225 */ /* 0x000fc800078e0030 */
[----:B------:R-:W-:-:S04]  /*25d10*/  IMAD.WIDE.U32 R52, R31, R38, R52 ;  /* 0x000000261f347225 */ /* 0x000fc800078e0034 */
[----:B------:R-:W-:Y:S01]  /*25d20*/  IMAD.MOV.U32 R59, RZ, RZ, RZ ;  /* 0x000000ffff3b7224 */ /* 0x000fe200078e00ff */
[----:B------:R-:W-:Y:S01]  /*25d30*/  IADD3 R48, P0, PT, R46, R53, RZ ;  /* 0x000000352e307210 */ /* 0x000fe20007f1e0ff */
[----:B------:R-:W-:Y:S02]  /*25d40*/  IMAD.MOV.U32 R46, RZ, RZ, R47 ;  /* 0x000000ffff2e7224 */ /* 0x000fe400078e002f */
[----:B------:R-:W-:Y:S01]  /*25d50*/  IMAD.MOV.U32 R47, RZ, RZ, RZ ;  /* 0x000000ffff2f7224 */ /* 0x000fe200078e00ff */
[----:B------:R-:W-:Y:S01]  /*25d60*/  IADD3.X R49, PT, PT, RZ, RZ, RZ, P0, !PT ;  /* 0x000000ffff317210 */ /* 0x000fe200007fe4ff */
[----:B------:R-:W-:Y:S02]  /*25d70*/  IMAD.MOV.U32 R67, RZ, RZ, RZ ;  /* 0x000000ffff437224 */ /* 0x000fe400078e00ff */
[----:B------:R-:W-:-:S04]  /*25d80*/  IMAD.WIDE.U32 R46, R11, R39, R46 ;  /* 0x000000270b2e7225 */ /* 0x000fc800078e002e */
[----:B------:R-:W-:-:S04]  /*25d90*/  IMAD.WIDE.U32 R48, R30, R38, R48 ;  /* 0x000000261e307225 */ /* 0x000fc800078e0030 */
[----:B------:R-:W-:Y:S01]  /*25da0*/  IMAD.MOV.U32 R41, RZ, RZ, RZ ;  /* 0x000000ffff297224 */ /* 0x000fe200078e00ff */
[----:B------:R-:W-:Y:S01]  /*25db0*/  IADD3 R50, P0, PT, R46, R49, RZ ;  /* 0x000000312e327210 */ /* 0x000fe20007f1e0ff */
[----:B------:R-:W-:Y:S01]  /*25dc0*/  IMAD.MOV.U32 R46, RZ, RZ, R47 ;  /* 0x000000ffff2e7224 */ /* 0x000fe200078e002f */
[----:B------:R-:W-:Y:S01]  /*25dd0*/  MOV R68, R48 ;  /* 0x0000003000447202 */ /* 0x000fe20000000f00 */
[----:B------:R-:W-:Y:S01]  /*25de0*/  IMAD.MOV.U32 R47, RZ, RZ, RZ ;  /* 0x000000ffff2f7224 */ /* 0x000fe200078e00ff */
[----:B------:R-:W-:Y:S01]  /*25df0*/  IADD3.X R51, PT, PT, RZ, RZ, RZ, P0, !PT ;  /* 0x000000ffff337210 */ /* 0x000fe200007fe4ff */
[----:B------:R-:W-:-:S04]  /*25e00*/  IMAD.WIDE.U32 R46, R12, R39, R46 ;  /* 0x000000270c2e7225 */ /* 0x000fc800078e002e */
[----:B------:R-:W-:-:S04]  /*25e10*/  IMAD.WIDE.U32 R48, R10, R38, R50 ;  /* 0x000000260a307225 */ /* 0x000fc800078e0032 */
[----:B------:R-:W-:Y:S01]  /*25e20*/  IMAD.WIDE.U32 R68, R31, R32, R68 ;  /* 0x000000201f447225 */ /* 0x000fe200078e0044 */
[----:B------:R-:W-:-:S03]  /*25e30*/  IADD3 R50, P0, PT, R46, R49, RZ ;  /* 0x000000312e327210 */ /* 0x000fc60007f1e0ff */
[----:B------:R-:W-:Y:S01]  /*25e40*/  IMAD.MOV.U32 R46, RZ, RZ, R47 ;  /* 0x000000ffff2e7224 */ /* 0x000fe200078e002f */
[----:B------:R-:W-:Y:S01]  /*25e50*/  IADD3 R54, P1, PT, R48, R69, RZ ;  /* 0x0000004530367210 */ /* 0x000fe20007f3e0ff */
[----:B------:R-:W-:Y:S02]  /*25e60*/  IMAD.X R51, RZ, RZ, RZ, P0 ;  /* 0x000000ffff337224 */ /* 0x000fe400000e06ff */
[----:B------:R-:W-:Y:S01]  /*25e70*/  IMAD.MOV.U32 R47, RZ, RZ, RZ ;  /* 0x000000ffff2f7224 */ /* 0x000fe200078e00ff */
[----:B------:R-:W-:Y:S01]  /*25e80*/  IADD3.X R55, PT, PT, RZ, RZ, RZ, P1, !PT ;  /* 0x000000ffff377210 */ /* 0x000fe20000ffe4ff */
[----:B------:R-:W-:-:S04]  /*25e90*/  IMAD.WIDE.U32 R48, R11, R38, R50 ;  /* 0x000000260b307225 */ /* 0x000fc800078e0032 */
[----:B------:R-:W-:-:S04]  /*25ea0*/  IMAD.WIDE.U32 R46, R27, R39, R46 ;  /* 0x000000271b2e7225 */ /* 0x000fc800078e002e */
[----:B------:R-:W-:Y:S01]  /*25eb0*/  IMAD.WIDE.U32 R50, R30, R32, R54 ;  /* 0x000000201e327225 */ /* 0x000fe200078e0036 */
[----:B------:R-:W-:-:S03]  /*25ec0*/  IADD3 R54, P0, PT, R46, R49, RZ ;  /* 0x000000312e367210 */ /* 0x000fc60007f1e0ff */
[----:B------:R-:W-:Y:S02]  /*25ed0*/  IMAD.MOV.U32 R46, RZ, RZ, R47 ;  /* 0x000000ffff2e7224 */ /* 0x000fe400078e002f */
[----:B------:R-:W-:Y:S01]  /*25ee0*/  HFMA2 R47, -RZ, RZ, 0, 0 ;  /* 0x00000000ff2f7431 */ /* 0x000fe200000001ff */
[----:B------:R-:W-:Y:S01]  /*25ef0*/  IADD3 R56, P1, PT, R48, R51, RZ ;  /* 0x0000003330387210 */ /* 0x000fe20007f3e0ff */
[----:B------:R-:W-:Y:S01]  /*25f00*/  IMAD.MOV.U32 R58, RZ, RZ, R50 ;  /* 0x000000ffff3a7224 */ /* 0x000fe200078e0032 */
[----:B------:R-:W-:-:S03]  /*25f10*/  IADD3.X R55, PT, PT, RZ, RZ, RZ, P0, !PT ;  /* 0x000000ffff377210 */ /* 0x000fc600007fe4ff */
[----:B------:R-:W-:Y:S02]  /*25f20*/  IMAD.X R57, RZ, RZ, RZ, P1 ;  /* 0x000000ffff397224 */ /* 0x000fe400008e06ff */
[----:B------:R-:W-:-:S04]  /*25f30*/  IMAD.WIDE.U32 R48, R12, R38, R54 ;  /* 0x000000260c307225 */ /* 0x000fc800078e0036 */
[----:B------:R-:W-:-:S04]  /*25f40*/  IMAD.WIDE.U32 R46, R26, R39, R46 ;  /* 0x000000271a2e7225 */ /* 0x000fc800078e002e */
[----:B------:R-:W-:Y:S01]  /*25f50*/  IMAD.WIDE.U32 R50, R10, R32, R56 ;  /* 0x000000200a327225 */ /* 0x000fe200078e0038 */
[----:B------:R-:W-:Y:S02]  /*25f60*/  IADD3 R54, P0, PT, R46, R49, RZ ;  /* 0x000000312e367210 */ /* 0x000fe40007f1e0ff */
[----:B------:R-:W-:Y:S01]  /*25f70*/  MOV R46, R47 ;  /* 0x0000002f002e7202 */ /* 0x000fe20000000f00 */
[----:B------:R-:W-:Y:S01]  /*25f80*/  IMAD.WIDE.U32 R58, R31, R33, R58 ;  /* 0x000000211f3a7225 */ /* 0x000fe200078e003a */
[----:B------:R-:W-:Y:S02]  /*25f90*/  IADD3 R56, P1, PT, R48, R51, RZ ;  /* 0x0000003330387210 */ /* 0x000fe40007f3e0ff */
[----:B------:R-:W-:Y:S01]  /*25fa0*/  IADD3.X R55, PT, PT, RZ, RZ, RZ, P0, !PT ;  /* 0x000000ffff377210 */ /* 0x000fe200007fe4ff */
[----:B------:R-:W-:Y:S01]  /*25fb0*/  IMAD.MOV.U32 R47, RZ, RZ, RZ ;  /* 0x000000ffff2f7224 */ /* 0x000fe200078e00ff */
[----:B------:R-:W-:Y:S01]  /*25fc0*/  IADD3 R60, P2, PT, R50, R59, RZ ;  /* 0x0000003b323c7210 */ /* 0x000fe20007f5e0ff */
[----:B------:R-:W-:-:S02]  /*25fd0*/  IMAD.X R57, RZ, RZ, RZ, P1 ;  /* 0x000000ffff397224 */ /* 0x000fc400008e06ff */
        /* <DEDUP_REMOVED lines=9> */
[----:B------:R-:W-:Y:S01]  /*26070*/  IMAD.MOV.U32 R55, RZ, RZ, RZ ;  /* 0x000000ffff377224 */ /* 0x000fe200078e00ff */
[----:B------:R-:W-:Y:S01]  /*26080*/  IADD3.X R61, PT, PT, RZ, RZ, RZ, P1, !PT ;  /* 0x000000ffff3d7210 */ /* 0x000fe20000ffe4ff */
[----:B------:R-:W-:-:S04]  /*26090*/  IMAD.WIDE.U32 R48, R26, R38, R56 ;  /* 0x000000261a307225 */ /* 0x000fc800078e0038 */
[----:B------:R-:W-:Y:S01]  /*260a0*/  IMAD.X R65, RZ, RZ, RZ, P2 ;  /* 0x000000ffff417224 */ /* 0x000fe200010e06ff */
[----:B------:R-:W-:Y:S01]  /*260b0*/  IADD3 R46, P0, PT, R47, R49, RZ ;  /* 0x000000312f2e7210 */ /* 0x000fe20007f1e0ff */
[----:B------:R-:W-:-:S03]  /*260c0*/  IMAD.WIDE.U32 R50, R12, R32, R60 ;  /* 0x000000200c327225 */ /* 0x000fc600078e003c */
[----:B------:R-:W-:Y:S01]  /*260d0*/  IADD3.X R47, PT, PT, RZ, RZ, RZ, P0, !PT ;  /* 0x000000ffff2f7210 */ /* 0x000fe200007fe4ff */
[----:B------:R-:W-:Y:S01]  /*260e0*/  IMAD.WIDE.U32 R56, R10, R33, R64 ;  /* 0x000000210a387225 */ /* 0x000fe200078e0040 */
[----:B------:R-:W-:-:S03]  /*260f0*/  IADD3 R48, P1, PT, R48, R51, RZ ;  /* 0x0000003330307210 */ /* 0x000fc60007f3e0ff */
        /* <DEDUP_REMOVED lines=28> */
[----:B------:R-:W-:Y:S02]  /*262c0*/  HFMA2 R51, -RZ, RZ, 0, 0 ;  /* 0x00000000ff337431 */ /* 0x000fe400000001ff */
[----:B------:R-:W-:Y:S01]  /*262d0*/  IMAD.WIDE.U32 R60, R27, R33, R48 ;  /* 0x000000211b3c7225 */ /* 0x000fe200078e0030 */
[----:B------:R-:W-:-:S03]  /*262e0*/  IADD3.X R57, PT, PT, RZ, RZ, RZ, P3, !PT ;  /* 0x000000ffff397210 */ /* 0x000fc60001ffe4ff */
[----:B------:R-:W-:-:S04]  /*262f0*/  IMAD.WIDE.U32 R46, R11, R34, R46 ;  /* 0x000000220b2e7225 */ /* 0x000fc800078e002e */
        /* <DEDUP_REMOVED lines=15> */
[----:B------:R-:W-:Y:S02]  /*263f0*/  IADD3 R70, P0, PT, R71, R73, RZ ;  /* 0x0000004947467210 */ /* 0x000fe40007f1e0ff */
[----:B------:R-:W-:Y:S01]  /*26400*/  IADD3 R72, P1, PT, R72, R61, RZ ;  /* 0x0000003d48487210 */ /* 0x000fe20007f3e0ff */
[----:B------:R-:W-:Y:S02]  /*26410*/  IMAD.X R61, RZ, RZ, RZ, P2 ;  /* 0x000000ffff3d7224 */ /* 0x000fe400010e06ff */
[----:B------:R-:W-:Y:S01]  /*26420*/  IMAD.X R47, RZ, RZ, RZ, P3 ;  /* 0x000000ffff2f7224 */ /* 0x000fe200018e06ff */
[----:B------:R-:W-:Y:S01]  /*26430*/  IADD3.X R73, PT, PT, RZ, RZ, RZ, P1, !PT ;  /* 0x000000ffff497210 */ /* 0x000fe20000ffe4ff */
[----:B------:R-:W-:-:S02]  /*26440*/  IMAD.X R71, RZ, RZ, RZ, P0 ;  /* 0x000000ffff477224 */ /* 0x000fc400000e06ff */
[----:B------:R-:W-:-:S04]  /*26450*/  IMAD.WIDE.U32 R60, R11, R35, R60 ;  /* 0x000000230b3c7225 */ /* 0x000fc800078e003c */
[----:B------:R-:W-:-:S04]  /*26460*/  IMAD.WIDE.U32 R46, R30, R36, R46 ;  /* 0x000000241e2e7225 */ /* 0x000fc800078e002e */
[----:B------:R-:W-:Y:S01]  /*26470*/  IMAD.WIDE.U32 R70, R29, R33, R70 ;  /* 0x000000211d467225 */ /* 0x000fe200078e0046 */
[----:B------:R-:W-:-:S03]  /*26480*/  IADD3 R60, P2, PT, R60, R47, RZ ;  /* 0x0000002f3c3c7210 */ /* 0x000fc60007f5e0ff */
[----:B------:R-:W-:Y:S02]  /*26490*/  HFMA2 R47, -RZ, RZ, 0, 0 ;  /* 0x00000000ff2f7431 */ /* 0x000fe400000001ff */
[----:B------:R-:W-:-:S05]  /*264a0*/  IMAD.WIDE.U32 R72, R27, R34, R72 ;  /* 0x000000221b487225 */ /* 0x000fca00078e0048 */
[----:B------:R-:W-:Y:S02]  /*264b0*/  IADD3 R64, P0, PT, R70, R73, RZ ;  /* 0x0000004946407210 */ /* 0x000fe40007f1e0ff */
        /* <DEDUP_REMOVED lines=19> */
[----:B------:R-:W-:Y:S01]  /*265f0*/  IMAD.WIDE.U32 R60, R30, R37, R60 ;  /* 0x000000251e3c7225 */ /* 0x000fe200078e003c */
[----:B------:R-:W-:Y:S02]  /*26600*/  IADD3 R56, P1, PT, R64, R73, RZ ;  /* 0x0000004940387210 */ /* 0x000fe40007f3e0ff */
[----:B------:R-:W-:Y:S02]  /*26610*/  IADD3 R64, P0, PT, R70, R65, RZ ;  /* 0x0000004146407210 */ /* 0x000fe40007f1e0ff */
[----:B------:R-:W-:Y:S01]  /*26620*/  IADD3 R72, P2, PT, R72, R61, RZ ;  /* 0x0000003d48487210 */ /* 0x000fe20007f5e0ff */
[----:B------:R-:W-:Y:S02]  /*26630*/  IMAD.X R57, RZ, RZ, RZ, P1 ;  /* 0x000000ffff397224 */ /* 0x000fe400008e06ff */
[----:B------:R-:W-:Y:S01]  /*26640*/  IMAD.X R65, RZ, RZ, RZ, P0 ;  /* 0x000000ffff417224 */ /* 0x000fe200000e06ff */
[----:B------:R-:W-:Y:S01]  /*26650*/  IADD3.X R73, PT, PT, RZ, RZ, RZ, P2, !PT ;  /* 0x000000ffff497210 */ /* 0x000fe200017fe4ff */
[----:B------:R-:W-:-:S04]  /*26660*/  IMAD.WIDE.U32 R40, R60, 0x3d1, R40 ;  /* 0x000003d13c287825 */ /* 0x000fc800078e0028 */
[----:B------:R-:W-:Y:S01]  /*26670*/  IMAD.WIDE.U32 R72, R10, R37, R72 ;  /* 0x000000250a487225 */ /* 0x000fe200078e0048 */
[----:B------:R-:W-:-:S03]  /*26680*/  IADD3 R66, PT, PT, R41, UR4, RZ ;  /* 0x0000000429427c10 */ /* 0x000fc6000fffe0ff */
[----:B------:R-:W-:-:S04]  /*26690*/  IMAD.WIDE.U32 R56, R12, R36, R56 ;  /* 0x000000240c387225 */ /* 0x000fc800078e0038 */
[----:B------:R-:W-:Y:S01]  /*266a0*/  IMAD.WIDE.U32 R64, R26, R35, R64 ;  /* 0x000000231a407225 */ /* 0x000fe200078e0040 */
[----:B------:R-:W-:-:S03]  /*266b0*/  IADD3 R74, P2, PT, R56, R73, RZ ;  /* 0x00000049384a7210 */ /* 0x000fc60007f5e0ff */
[----:B------:R-:W-:Y:S01]  /*266c0*/  IMAD.WIDE.U32 R66, R72, 0x3d1, R66 ;  /* 0x000003d148427825 */ /* 0x000fe200078e0042 */
[----:B------:R-:W-:Y:S02]  /*266d0*/  IADD3 R64, P1, PT, R64, R57, RZ ;  /* 0x0000003940407210 */ /* 0x000fe40007f3e0ff */
[----:B------:R-:W-:Y:S01]  /*266e0*/  IADD3 R56, P0, PT, R71, R65, RZ ;  /* 0x0000004147387210 */ /* 0x000fe20007f1e0ff */
[----:B------:R-:W-:Y:S01]  /*266f0*/  IMAD.X R75, RZ, RZ, RZ, P2 ;  /* 0x000000ffff4b7224 */ /* 0x000fe200010e06ff */
[----:B------:R-:W-:Y:S02]  /*26700*/  IADD3.X R65, PT, PT, RZ, RZ, RZ, P1, !PT ;  /* 0x000000ffff417210 */ /* 0x000fe40000ffe4ff */
        /* <DEDUP_REMOVED lines=11> */
[----:B------:R-:W-:-:S03]  /*267c0*/  IADD3.X R65, PT, PT, RZ, RZ, RZ, P0, !PT ;  /* 0x000000ffff417210 */ /* 0x000fc600007fe4ff */
[----:B------:R-:W-:Y:S01]  /*267d0*/  IMAD.WIDE.U32 R52, R12, R37, R52 ;  /* 0x000000250c347225 */ /* 0x000fe200078e0034 */
[----:B------:R-:W-:-:S03]  /*267e0*/  IADD3 R68, P2, PT, R68, R66, RZ ;  /* 0x0000004244447210 */ /* 0x000fc60007f5e0ff */
[----:B------:R-:W-:Y:S01]  /*267f0*/  IMAD.WIDE.U32 R64, R26, R36, R64 ;  /* 0x000000241a407225 */ /* 0x000fe200078e0040 */
[----:B------:R-:W-:-:S03]  /*26800*/  IADD3.X R66, PT, PT, R67, UR4, RZ, P2, !PT ;  /* 0x0000000443427c10 */ /* 0x000fc600097fe4ff */
        /* <DEDUP_REMOVED lines=16> */
[----:B------:R-:W-:Y:S01]  /*26910*/  IADD3 R72, P2, P3, R68, R72, R41 ;  /* 0x0000004844487210 */ /* 0x000fe20007b5e029 */
[----:B------:R-:W-:Y:S01]  /*26920*/  IMAD.MOV.U32 R73, RZ, RZ, R60 ;  /* 0x000000ffff497224 */ /* 0x000fe200078e003c */
[----:B------:R-:W-:Y:S01]  /*26930*/  IADD3 R54, P1, PT, R54, R66, RZ ;  /* 0x0000004236367210 */ /* 0x000fe20007f3e0ff */
[----:B------:R-:W-:Y:S01]  /*26940*/  IMAD.WIDE.U32 R58, R26, R37, R58 ;  /* 0x000000251a3a7225 */ /* 0x000fe200078e003a */
[----:B------:R-:W-:-:S02]  /*26950*/  IADD3.X R41, PT, PT, RZ, RZ, RZ, P2, P3 ;  /* 0x000000ffff297210 */ /* 0x000fc400017e64ff */
[----:B------:R-:W-:Y:S01]  /*26960*/  IADD3.X R66, PT, PT, R67, UR4, RZ, P1, !PT ;  /* 0x0000000443427c10 */ /* 0x000fe20008ffe4ff */
[----:B------:R-:W-:Y:S01]  /*26970*/  IMAD.MOV.U32 R67, RZ, RZ, RZ ;  /* 0x000000ffff437224 */ /* 0x000fe200078e00ff */
[----:B------:R-:W-:Y:S02]  /*26980*/  IADD3 R64, P0, PT, R65, R59, RZ ;  /* 0x0000003b41407210 */ /* 0x000fe40007f1e0ff */
[----:B------:R-:W-:Y:S01]  /*26990*/  IADD3 R74, P1, P2, R42, R74, R41 ;  /* 0x0000004a2a4a7210 */ /* 0x000fe20007a3e029 */
[----:B------:R-:W-:-:S03]  /*269a0*/  IMAD.WIDE.U32 R66, R58, 0x3d1, R66 ;  /* 0x000003d13a427825 */ /* 0x000fc600078e0042 */
[----:B------:R-:W-:Y:S01]  /*269b0*/  IADD3.X R75, PT, PT, RZ, RZ, RZ, P1, P2 ;  /* 0x000000ffff4b7210 */ /* 0x000fe20000fe44ff */
        /* <DEDUP_REMOVED lines=20> */
[----:B------:R-:W-:-:S07]  /*26b00*/  IADD3 R66, PT, PT, R40, R41, R48 ;  /* 0x0000002928427210 */ /* 0x000fce0007ffe030 */
        /* <DEDUP_REMOVED lines=44> */
.L_x_99:
        /* <DEDUP_REMOVED lines=12> */
.L_x_98:
[----:B------:R-:W-:Y:S05]  /*26e90*/  BSYNC.RECONVERGENT B0 ;  /* 0x0000000000007941 */ /* 0x000fea0003800200 */
.L_x_97:
[----:B------:R-:W-:-:S05]  /*26ea0*/  UMOV UR4, URZ ;  /* 0x000000ff00047c82 */ /* 0x000fca0008000000 */
.L_x_103:
[----:B------:R-:W-:-:S04]  /*26eb0*/  IMAD.WIDE.U32 R54, R66, R66, RZ ;  /* 0x0000004242367225 */ /* 0x000fc800078e00ff */
[----:B------:R-:W-:Y:S01]  /*26ec0*/  HFMA2 R47, -RZ, RZ, 0, 0 ;  /* 0x00000000ff2f7431 */ /* 0x000fe200000001ff */
[----:B------:R-:W-:Y:S01]  /*26ed0*/  UMOV UR5, URZ ;  /* 0x000000ff00057c82 */ /* 0x000fe20008000000 */
[----:B------:R-:W-:Y:S01]  /*26ee0*/  UIADD3 UR4, UPT, UPT, UR4, 0x1, URZ ;  /* 0x0000000104047890 */ /* 0x000fe2000fffe0ff */
[----:B------:R-:W-:Y:S01]  /*26ef0*/  IMAD.MOV.U32 R41, RZ, RZ, RZ ;  /* 0x000000ffff297224 */ /* 0x000fe200078e00ff */
[----:B------:R-:W-:Y:S01]  /*26f00*/  MOV R40, R55 ;  /* 0x0000003700287202 */ /* 0x000fe20000000f00 */
[----:B------:R-:W-:Y:S02]  /*26f10*/  IMAD.MOV.U32 R65, RZ, RZ, RZ ;  /* 0x000000ffff417224 */ /* 0x000fe400078e00ff */
[----:B------:R-:W-:Y:S02]  /*26f20*/  HFMA2 R55, -RZ, RZ, 0, 0 ;  /* 0x00000000ff377431 */ /* 0x000fe400000001ff */
[----:B------:R-:W-:Y:S01]  /*26f30*/  IMAD.MOV.U32 R59, RZ, RZ, RZ ;  /* 0x000000ffff3b7224 */ /* 0x000fe200078e00ff */
[----:B------:R-:W-:Y:S01]  /*26f40*/  LOP3.LUT R54, R54, 0xfffffffd, RZ, 0xc0, !PT ;  /* 0xfffffffd36367812 */ /* 0x000fe200078ec0ff */
[----:B------:R-:W-:Y:S01]  /*26f50*/  IMAD.WIDE.U32 R40, R73, R66, R40 ;  /* 0x0000004249287225 */ /* 0x000fe200078e0028 */
[----:B------:R-:W-:Y:S01]  /*26f60*/  UISETP.NE.AND UP0, UPT, UR4, 0x14, UPT ;  /* 0x000000140400788c */ /* 0x000fe2000bf05270 */
[----:B------:R-:W-:Y:S02]  /*26f70*/  BSSY.RECONVERGENT B0, `(.L_x_100) ;  /* 0x0000119000007945 */ /* 0x000fe40003800200 */
[----:B------:R-:W-:-:S02]  /*26f80*/  IMAD.MOV.U32 R46, RZ, RZ, R41 ;  /* 0x000000ffff2e7224 */ /* 0x000fc400078e0029 */
[----:B------:R-:W-:Y:S02]  /*26f90*/  IMAD.MOV.U32 R64, RZ, RZ, R40 ;  /* 0x000000ffff407224 */ /* 0x000fe400078e0028 */
        /* <DEDUP_REMOVED lines=9> */
[----:B------:R-:W-:Y:S02]  /*27030*/  IADD3 R50, P0, PT, R40, R49, RZ ;  /* 0x0000003128327210 */ /* 0x000fe40007f1e0ff */
[----:B------:R-:W-:Y:S01]  /*27040*/  MOV R49, RZ ;  /* 0x000000ff00317202 */ /* 0x000fe20000000f00 */
[----:B------:R-:W-:Y:S01]  /*27050*/  IMAD.WIDE.U32 R58, R75, R66, R58 ;  /* 0x000000424b3a7225 */ /* 0x000fe200078e003a */
[----:B------:R-:W-:-:S03]  /*27060*/  IADD3.X R51, PT, PT, RZ, RZ, RZ, P0, !PT ;  /* 0x000000ffff337210 */ /* 0x000fc600007fe4ff */
[----:B------:R-:W-:-:S04]  /*27070*/  IMAD.WIDE.U32 R48, R72, R66, R48 ;  /* 0x0000004248307225 */ /* 0x000fc800078e0030 */
[----:B------:R-:W-:-:S05]  /*27080*/  IMAD.WIDE.U32 R50, R72, R73, R50 ;  /* 0x0000004948327225 */ /* 0x000fca00078e0032 */
[----:B------:R-:W-:Y:S02]  /*27090*/  IADD3 R40, P0, PT, R58, R51, RZ ;  /* 0x000000333a287210 */ /* 0x000fe40007f1e0ff */
[----:B------:R-:W-:Y:S02]  /*270a0*/  IADD3 R50, P1, PT, R50, R49, RZ ;  /* 0x0000003132327210 */ /* 0x000fe40007f3e0ff */
[----:B------:R-:W-:Y:S01]  /*270b0*/  MOV R58, R59 ;  /* 0x0000003b003a7202 */ /* 0x000fe20000000f00 */
[----:B------:R-:W-:Y:S02]  /*270c0*/  IMAD.X R41, RZ, RZ, RZ, P0 ;  /* 0x000000ffff297224 */ /* 0x000fe400000e06ff */
[----:B------:R-:W-:Y:S02]  /*270d0*/  IMAD.X R51, RZ, RZ, RZ, P1 ;  /* 0x000000ffff337224 */ /* 0x000fe400008e06ff */
[----:B------:R-:W-:Y:S02]  /*270e0*/  IMAD.MOV.U32 R59, RZ, RZ, RZ ;  /* 0x000000ffff3b7224 */ /* 0x000fe400078e00ff */
[----:B------:R-:W-:-:S04]  /*270f0*/  IMAD.WIDE.U32 R40, R74, R73, R40 ;  /* 0x000000494a287225 */ /* 0x000fc800078e0028 */
[----:B------:R-:W-:-:S04]  /*27100*/  IMAD.WIDE.U32 R50, R72, R73, R50 ;  /* 0x0000004948327225 */ /* 0x000fc800078e0032 */
[----:B------:R-:W-:Y:S01]  /*27110*/  IMAD.WIDE.U32 R58, R42, R66, R58 ;  /* 0x000000422a3a7225 */ /* 0x000fe200078e003a */
[----:B------:R-:W-:-:S03]  /*27120*/  IADD3 R40, P1, PT, R40, R51, RZ ;  /* 0x0000003328287210 */ /* 0x000fc60007f3e0ff */
[----:B------:R-:W-:Y:S01]  /*27130*/  HFMA2 R51, -RZ, RZ, 0, 0 ;  /* 0x00000000ff337431 */ /* 0x000fe200000001ff */
        /* <DEDUP_REMOVED lines=11> */
[----:B------:R-:W-:Y:S01]  /*271f0*/  IMAD.MOV.U32 R58, RZ, RZ, R59 ;  /* 0x000000ffff3a7224 */ /* 0x000fe200078e003b */
[----:B------:R-:W-:Y:S01]  /*27200*/  IADD3 R40, P2, PT, R40, R51, RZ ;  /* 0x0000003328287210 */ /* 0x000fe20007f5e0ff */
[----:B------:R-:W-:Y:S02]  /*27210*/  IMAD.X R47, RZ, RZ, RZ, P0 ;  /* 0x000000ffff2f7224 */ /* 0x000fe400000e06ff */
[----:B------:R-:W-:Y:S01]  /*27220*/  IMAD.X R61, RZ, RZ, RZ, P1 ;  /* 0x000000ffff3d7224 */ /* 0x000fe200008e06ff */
[----:B------:R-:W-:Y:S01]  /*27230*/  IADD3.X R41, PT, PT, RZ, RZ, RZ, P2, !PT ;  /* 0x000000ffff297210 */ /* 0x000fe200017fe4ff */
[----:B------:R-:W-:Y:S02]  /*27240*/  IMAD.MOV.U32 R59, RZ, RZ, RZ ;  /* 0x000000ffff3b7224 */ /* 0x000fe400078e00ff */
        /* <DEDUP_REMOVED lines=9> */
[----:B------:R-:W-:Y:S01]  /*272e0*/  MOV R41, RZ ;  /* 0x000000ff00297202 */ /* 0x000fe20000000f00 */
        /* <DEDUP_REMOVED lines=50> */
[-C--:B------:R-:W-:Y:S01]  /*27610*/  IMAD.WIDE.U32 R68, R79, R74.reuse, R68 ;  /* 0x0000004a4f447225 */ /* 0x080fe200078e0044 */
[----:B------:R-:W-:Y:S02]  /*27620*/  IADD3 R52, P2, PT, R52, R57, RZ ;  /* 0x0000003934347210 */ /* 0x000fe40007f5e0ff */
[----:B------:R-:W-:Y:S02]  /*27630*/  IADD3 R56, P3, PT, R56, R47, RZ ;  /* 0x0000002f38387210 */ /* 0x000fe40007f7e0ff */
[----:B------:R-:W-:Y:S01]  /*27640*/  IADD3 R68, P1, PT, R68, R53, RZ ;  /* 0x0000003544447210 */ /* 0x000fe20007f3e0ff */
        /* <DEDUP_REMOVED lines=36> */
[----:B------:R-:W-:-:S04]  /*27890*/  IMAD.WIDE.U32 R54, R66, 0x3d1, R54 ;  /* 0x000003d142367825 */ /* 0x000fc800078e0036 */
[----:B------:R-:W-:Y:S02]  /*278a0*/  IMAD.X R71, RZ, RZ, RZ, P0 ;  /* 0x000000ffff477224 */ /* 0x000fe400000e06ff */
[----:B------:R-:W-:Y:S02]  /*278b0*/  IMAD.X R69, RZ, RZ, RZ, P1 ;  /* 0x000000ffff457224 */ /* 0x000fe400008e06ff */
[----:B------:R-:W-:Y:S01]  /*278c0*/  IMAD.WIDE.U32 R58, R77, R72, R58 ;  /* 0x000000484d3a7225 */ /* 0x000fe200078e003a */
[----:B------:R-:W-:-:S03]  /*278d0*/  IADD3 R72, PT, PT, R55, UR5, RZ ;  /* 0x0000000537487c10 */ /* 0x000fc6000fffe0ff */
[----:B------:R-:W-:-:S04]  /*278e0*/  IMAD.WIDE.U32 R68, R79, R75, R68 ;  /* 0x0000004b4f447225 */ /* 0x000fc800078e0044 */
[----:B------:R-:W-:Y:S01]  /*278f0*/  IMAD.WIDE.U32 R70, R79, R42, R70 ;  /* 0x0000002a4f467225 */ /* 0x000fe200078e0046 */
[----:B------:R-:W-:-:S03]  /*27900*/  IADD3 R68, P2, PT, R68, R59, RZ ;  /* 0x0000003b44447210 */ /* 0x000fc60007f5e0ff */
[----:B------:R-:W-:Y:S01]  /*27910*/  IMAD.MOV.U32 R73, RZ, RZ, RZ ;  /* 0x000000ffff497224 */ /* 0x000fe200078e00ff */
[----:B------:R-:W-:Y:S01]  /*27920*/  IADD3 R70, P1, PT, R70, R69, RZ ;  /* 0x0000004546467210 */ /* 0x000fe20007f3e0ff */
[----:B------:R-:W-:Y:S01]  /*27930*/  IMAD.X R69, RZ, RZ, RZ, P2 ;  /* 0x000000ffff457224 */ /* 0x000fe200010e06ff */
[----:B------:R-:W-:Y:S01]  /*27940*/  IADD3 R52, P0, PT, R53, R71, RZ ;  /* 0x0000004735347210 */ /* 0x000fe20007f1e0ff */
[----:B------:R-:W-:-:S03]  /*27950*/  IMAD.WIDE.U32 R72, R58, 0x3d1, R72 ;  /* 0x000003d13a487825 */ /* 0x000fc600078e0048 */
[----:B------:R-:W-:Y:S01]  /*27960*/  IADD3.X R53, PT, PT, RZ, RZ, RZ, P0, !PT ;  /* 0x000000ffff357210 */ /* 0x000fe200007fe4ff */
[----:B------:R-:W-:Y:S01]  /*27970*/  IMAD.X R71, RZ, RZ, RZ, P1 ;  /* 0x000000ffff477224 */ /* 0x000fe200008e06ff */
[----:B------:R-:W-:Y:S01]  /*27980*/  IADD3 R41, P3, PT, R64, R72, RZ ;  /* 0x0000004840297210 */ /* 0x000fe20007f7e0ff */
[----:B------:R-:W-:-:S03]  /*27990*/  IMAD.WIDE.U32 R68, R77, R74, R68 ;  /* 0x0000004a4d447225 */ /* 0x000fc600078e0044 */
[----:B------:R-:W-:Y:S01]  /*279a0*/  IADD3.X R72, PT, PT, R73, UR5, RZ, P3, !PT ;  /* 0x0000000549487c10 */ /* 0x000fe20009ffe4ff */
[----:B------:R-:W-:-:S04]  /*279b0*/  IMAD.WIDE.U32 R70, R79, R42, R70 ;  /* 0x0000002a4f467225 */ /* 0x000fc800078e0046 */
[----:B------:R-:W-:Y:S01]  /*279c0*/  IMAD.WIDE.U32 R52, R77, R42, R52 ;  /* 0x0000002a4d347225 */ /* 0x000fe200078e0034 */
[----:B------:R-:W-:-:S03]  /*279d0*/  IADD3 R64, P1, PT, R70, R69, RZ ;  /* 0x0000004546407210 */ /* 0x000fc60007f3e0ff */
[----:B------:R-:W-:Y:S01]  /*279e0*/  IMAD.MOV.U32 R73, RZ, RZ, RZ ;  /* 0x000000ffff497224 */ /* 0x000fe200078e00ff */
[----:B------:R-:W-:Y:S02]  /*279f0*/  IADD3 R70, P0, PT, R52, R71, RZ ;  /* 0x0000004734467210 */ /* 0x000fe40007f1e0ff */
[----:B------:R-:W-:Y:S01]  /*27a00*/  IADD3.X R65, PT, PT, RZ, RZ, RZ, P1, !PT ;  /* 0x000000ffff417210 */ /* 0x000fe20000ffe4ff */
[----:B------:R-:W-:-:S04]  /*27a10*/  IMAD.WIDE.U32 R72, R68, 0x3d1, R72 ;  /* 0x000003d144487825 */ /* 0x000fc800078e0048 */
[----:B------:R-:W-:Y:S01]  /*27a20*/  IMAD.X R71, RZ, RZ, RZ, P0 ;  /* 0x000000ffff477224 */ /* 0x000fe200000e06ff */
        /* <DEDUP_REMOVED lines=8> */
[----:B------:R-:W-:Y:S02]  /*27ab0*/  IADD3.X R49, PT, PT, RZ, RZ, RZ, P1, !PT ;  /* 0x000000ffff317210 */ /* 0x000fe40000ffe4ff */
[----:B------:R-:W-:Y:S01]  /*27ac0*/  IADD3 R41, P1, PT, R66, R41, RZ ;  /* 0x0000002942297210 */ /* 0x000fe20007f3e0ff */
[----:B------:R-:W-:Y:S01]  /*27ad0*/  IMAD.X R53, RZ, RZ, RZ, P0 ;  /* 0x000000ffff357224 */ /* 0x000fe200000e06ff */
[----:B------:R-:W-:Y:S01]  /*27ae0*/  IADD3 R74, P2, PT, R50, R72, RZ ;  /* 0x00000048324a7210 */ /* 0x000fe20007f5e0ff */
[----:B------:R-:W-:-:S03]  /*27af0*/  IMAD.WIDE.U32 R48, R77, R42, R48 ;  /* 0x0000002a4d307225 */ /* 0x000fc600078e0030 */
[----:B------:R-:W-:Y:S01]  /*27b00*/  IADD3.X R72, PT, PT, R73, UR5, RZ, P2, !PT ;  /* 0x0000000549487c10 */ /* 0x000fe200097fe4ff */
[----:B------:R-:W-:Y:S01]  /*27b10*/  IMAD.WIDE.U32 R52, R77, R79, R52 ;  /* 0x0000004f4d347225 */ /* 0x000fe200078e0034 */
[----:B------:R-:W-:-:S03]  /*27b20*/  MOV R73, RZ ;  /* 0x000000ff00497202 */ /* 0x000fc60000000f00 */
[----:B------:R-:W-:Y:S01]  /*27b30*/  IMAD.X R47, RZ, RZ, RZ, P1 ;  /* 0x000000ffff2f7224 */ /* 0x000fe200008e06ff */
[----:B------:R-:W-:Y:S01]  /*27b40*/  IADD3 R66, P0, PT, R52, R49, RZ ;  /* 0x0000003134427210 */ /* 0x000fe20007f1e0ff */
[----:B------:R-:W-:Y:S01]  /*27b50*/  IMAD.WIDE.U32 R50, R48, 0x3d1, R72 ;  /* 0x000003d130327825 */ /* 0x000fe200078e0048 */
[----:B------:R-:W-:Y:S02]  /*27b60*/  MOV R73, R41 ;  /* 0x0000002900497202 */ /* 0x000fe40000000f00 */
[----:B------:R-:W-:Y:S01]  /*27b70*/  IADD3 R72, P2, P3, R55, R58, R47 ;  /* 0x0000003a37487210 */ /* 0x000fe20007b5e02f */
[----:B------:R-:W-:Y:S01]  /*27b80*/  IMAD.X R67, RZ, RZ, RZ, P0 ;  /* 0x000000ffff437224 */ /* 0x000fe200000e06ff */
[----:B------:R-:W-:Y:S02]  /*27b90*/  IADD3 R40, P1, PT, R40, R50, RZ ;  /* 0x0000003228287210 */ /* 0x000fe40007f3e0ff */
[----:B------:R-:W-:Y:S01]  /*27ba0*/  IADD3.X R47, PT, PT, RZ, RZ, RZ, P2, P3 ;  /* 0x000000ffff2f7210 */ /* 0x000fe200017e64ff */
[----:B------:R-:W-:Y:S01]  /*27bb0*/  IMAD.WIDE.U32 R66, R77, R79, R66 ;  /* 0x0000004f4d427225 */ /* 0x000fe200078e0042 */
[----:B------:R-:W-:-:S02]  /*27bc0*/  IADD3.X R50, PT, PT, R51, UR5, RZ, P1, !PT ;  /* 0x0000000533327c10 */ /* 0x000fc40008ffe4ff */
[----:B------:R-:W-:Y:S01]  /*27bd0*/  IADD3 R74, P1, P2, R74, R68, R47 ;  /* 0x000000444a4a7210 */ /* 0x000fe20007a3e02f */
[----:B------:R-:W-:Y:S01]  /*27be0*/  IMAD.MOV.U32 R51, RZ, RZ, RZ ;  /* 0x000000ffff337224 */ /* 0x000fe200078e00ff */
[----:B------:R-:W-:Y:S02]  /*27bf0*/  IADD3 R52, P0, PT, R53, R67, RZ ;  /* 0x0000004335347210 */ /* 0x000fe40007f1e0ff */
[----:B------:R-:W-:Y:S01]  /*27c00*/  IADD3.X R75, PT, PT, RZ, RZ, RZ, P1, P2 ;  /* 0x000000ffff4b7210 */ /* 0x000fe20000fe44ff */
[----:B------:R-:W-:Y:S01]  /*27c10*/  IMAD.WIDE.U32 R50, R66, 0x3d1, R50 ;  /* 0x000003d142327825 */ /* 0x000fe200078e0032 */
[----:B------:R-:W-:Y:S02]  /*27c20*/  IADD3.X R53, PT, PT, RZ, RZ, RZ, P0, !PT ;  /* 0x000000ffff357210 */ /* 0x000fe400007fe4ff */
[----:B------:R-:W-:Y:S02]  /*27c30*/  IADD3 R75, P0, P2, R40, R64, R75 ;  /* 0x00000040284b7210 */ /* 0x000fe40007a1e04b */
[----:B------:R-:W-:Y:S01]  /*27c40*/  IADD3 R42, P1, PT, R60, R50, RZ ;  /* 0x000000323c2a7210 */ /* 0x000fe20007f3e0ff */
[----:B------:R-:W-:Y:S01]  /*27c50*/  IMAD.WIDE.U32 R52, R77, R77, R52 ;  /* 0x0000004d4d347225 */ /* 0x000fe200078e0034 */
[----:B------:R-:W-:-:S02]  /*27c60*/  IADD3.X R47, PT, PT, RZ, RZ, RZ, P0, P2 ;  /* 0x000000ffff2f7210 */ /* 0x000fc400007e44ff */
[----:B------:R-:W-:Y:S01]  /*27c70*/  IADD3.X R50, PT, PT, R51, UR5, RZ, P1, !PT ;  /* 0x0000000533327c10 */ /* 0x000fe20008ffe4ff */
[----:B------:R-:W-:Y:S01]  /*27c80*/  IMAD.MOV.U32 R51, RZ, RZ, RZ ;  /* 0x000000ffff337224 */ /* 0x000fe200078e00ff */
[----:B------:R-:W-:-:S03]  /*27c90*/  IADD3 R42, P1, P2, R42, R48, R47 ;  /* 0x000000302a2a7210 */ /* 0x000fc60007a3e02f */
[----:B------:R-:W-:Y:S01]  /*27ca0*/  IMAD.WIDE.U32 R50, R52, 0x3d1, R50 ;  /* 0x000003d134327825 */ /* 0x000fe200078e0032 */
[----:B------:R-:W-:Y:S02]  /*27cb0*/  IADD3.X R79, PT, PT, RZ, RZ, RZ, P1, P2 ;  /* 0x000000ffff4f7210 */ /* 0x000fe40000fe44ff */
[----:B------:R-:W-:-:S04]  /*27cc0*/  IADD3 R47, P0, PT, R46, R50, RZ ;  /* 0x000000322e2f7210 */ /* 0x000fc80007f1e0ff */
        /* <DEDUP_REMOVED lines=55> */
.L_x_102:
        /* <DEDUP_REMOVED lines=12> */
.L_x_101:
[----:B------:R-:W-:Y:S05]  /*28100*/  BSYNC.RECONVERGENT B0 ;  /* 0x0000000000007941 */ /* 0x000fea0003800200 */
.L_x_100:
[----:B------:R-:W-:Y:S05]  /*28110*/  BRA.U UP0, `(.L_x_103) ;  /* 0xffffffed00647547 */ /* 0x000fea000b83ffff */
[----:B------:R-:W-:-:S04]  /*28120*/  IMAD.WIDE.U32 R40, R39, R66, RZ ;  /* 0x0000004227287225 */ /* 0x000fc800078e00ff */
[----:B------:R-:W-:Y:S01]  /*28130*/  HFMA2 R51, -RZ, RZ, 0, 0 ;  /* 0x00000000ff337431 */ /* 0x000fe200000001ff */
[----:B------:R-:W-:Y:S01]  /*28140*/  MOV R53, RZ ;  /* 0x000000ff00357202 */ /* 0x000fe20000000f00 */
[----:B------:R-:W-:Y:S02]  /*28150*/  HFMA2 R59, -RZ, RZ, 0, 0 ;  /* 0x00000000ff3b7431 */ /* 0x000fe400000001ff */
[----:B------:R-:W-:Y:S01]  /*28160*/  IMAD.MOV.U32 R46, RZ, RZ, R41 ;  /* 0x000000ffff2e7224 */ /* 0x000fe200078e0029 */
[----:B------:R-:W-:Y:S01]  /*28170*/  UMOV UR4, URZ ;  /* 0x000000ff00047c82 */ /* 0x000fe20008000000 */
[----:B------:R-:W-:Y:S01]  /*28180*/  IMAD.MOV.U32 R47, RZ, RZ, RZ ;  /* 0x000000ffff2f7224 */ /* 0x000fe200078e00ff */
[----:B------:R-:W-:Y:S01]  /*28190*/  BSSY.RECONVERGENT B0, `(.L_x_104) ;  /* 0x000011b000007945 */ /* 0x000fe20003800200 */
[----:B------:R-:W-:Y:S02]  /*281a0*/  IMAD.MOV.U32 R49, RZ, RZ, RZ ;  /* 0x000000ffff317224 */ /* 0x000fe400078e00ff */
[----:B------:R-:W-:-:S04]  /*281b0*/  IMAD.WIDE.U32 R46, R38, R66, R46 ;  /* 0x00000042262e7225 */ /* 0x000fc800078e002e */
[----:B------:R-:W-:Y:S01]  /*281c0*/  IMAD.MOV.U32 R50, RZ, RZ, R46 ;  /* 0x000000ffff327224 */ /* 0x000fe200078e002e */
[----:B------:R-:W-:Y:S01]  /*281d0*/  MOV R48, R47 ;  /* 0x0000002f00307202 */ /* 0x000fe20000000f00 */
[----:B------:R-:W-:Y:S02]  /*281e0*/  IMAD.MOV.U32 R41, RZ, RZ, RZ ;  /* 0x000000ffff297224 */ /* 0x000fe400078e00ff */
[----:B------:R-:W-:-:S04]  /*281f0*/  IMAD.WIDE.U32 R50, R39, R73, R50 ;  /* 0x0000004927327225 */ /* 0x000fc800078e0032 */
[----:B------:R-:W-:-:S04]  /*28200*/  IMAD.WIDE.U32 R48, R32, R66, R48 ;  /* 0x0000004220307225 */ /* 0x000fc800078e0030 */
[----:B------:R-:W-:Y:S01]  /*28210*/  IMAD.MOV.U32 R52, RZ, RZ, R49 ;  /* 0x000000ffff347224 */ /* 0x000fe200078e0031 */
[----:B------:R-:W-:-:S03]  /*28220*/  IADD3 R46, P0, PT, R48, R51, RZ ;  /* 0x00000033302e7210 */ /* 0x000fc60007f1e0ff */
[----:B------:R-:W-:-:S04]  /*28230*/  IMAD.WIDE.U32 R52, R33, R66, R52 ;  /* 0x0000004221347225 */ /* 0x000fc800078e0034 */
[----:B------:R-:W-:Y:S02]  /*28240*/  IMAD.X R47, RZ, RZ, RZ, P0 ;  /* 0x000000ffff2f7224 */ /* 0x000fe400000e06ff */
[----:B------:R-:W-:Y:S02]  /*28250*/  IMAD.MOV.U32 R58, RZ, RZ, R53 ;  /* 0x000000ffff3a7224 */ /* 0x000fe400078e0035 */
[----:B------:R-:W-:-:S04]  /*28260*/  IMAD.WIDE.U32 R46, R38, R73, R46 ;  /* 0x00000049262e7225 */ /* 0x000fc800078e002e */
[----:B------:R-:W-:Y:S01]  /*28270*/  IMAD.WIDE.U32 R58, R34, R66, R58 ;  /* 0x00000042223a7225 */ /* 0x000fe200078e003a */
[----:B------:R-:W-:-:S03]  /*28280*/  IADD3 R48, P0, PT, R52, R47, RZ ;  /* 0x0000002f34307210 */ /* 0x000fc60007f1e0ff */
[----:B------:R-:W-:Y:S02]  /*28290*/  IMAD.MOV.U32 R47, RZ, RZ, RZ ;  /* 0x000000ffff2f7224 */ /* 0x000fe400078e00ff */
[----:B------:R-:W-:Y:S02]  /*282a0*/  IMAD.X R49, RZ, RZ, RZ, P0 ;  /* 0x000000ffff317224 */ /* 0x000fe400000e06ff */
        /* <DEDUP_REMOVED lines=11> */
[----:B------:R-:W-:-:S03]  /*28360*/  IADD3 R54, P0, PT, R58, R53, RZ ;  /* 0x000000353a367210 */ /* 0x000fc60007f1e0ff */
[----:B------:R-:W-:Y:S01]  /*28370*/  IMAD.MOV.U32 R58, RZ, RZ, R59 ;  /* 0x000000ffff3a7224 */ /* 0x000fe200078e003b */
[----:B------:R-:W-:Y:S01]  /*28380*/  IADD3 R52, P1, PT, R52, R49, RZ ;  /* 0x0000003134347210 */ /* 0x000fe20007f3e0ff */
[----:B------:R-:W-:Y:S01]  /*28390*/  IMAD.MOV.U32 R49, RZ, RZ, RZ ;  /* 0x000000ffff317224 */ /* 0x000fe200078e00ff */
[----:B------:R-:W-:Y:S02]  /*283a0*/  IADD3.X R55, PT, PT, RZ, RZ, RZ, P0, !PT ;  /* 0x000000ffff377210 */ /* 0x000fe400007fe4ff */
[----:B------:R-:W-:Y:S01]  /*283b0*/  MOV R59, RZ ;  /* 0x000000ff003b7202 */ /* 0x000fe20000000f00 */
[----:B------:R-:W-:Y:S02]  /*283c0*/  IMAD.X R53, RZ, RZ, RZ, P1 ;  /* 0x000000ffff357224 */ /* 0x000fe400008e06ff */
[----:B------:R-:W-:-:S04]  /*283d0*/  IMAD.WIDE.U32 R54, R34, R73, R54 ;  /* 0x0000004922367225 */ /* 0x000fc800078e0036 */
[----:B------:R-:W-:-:S04]  /*283e0*/  IMAD.WIDE.U32 R58, R36, R66, R58 ;  /* 0x00000042243a7225 */ /* 0x000fc800078e003a */
[----:B------:R-:W-:Y:S01]  /*283f0*/  IMAD.WIDE.U32 R52, R32, R72, R52 ;  /* 0x0000004820347225 */ /* 0x000fe200078e0034 */
[----:B------:R-:W-:-:S03]  /*28400*/  IADD3 R56, P0, PT, R58, R55, RZ ;  /* 0x000000373a387210 */ /* 0x000fc60007f1e0ff */
[----:B------:R-:W-:Y:S01]  /*28410*/  IMAD.WIDE.U32 R48, R39, R74, R48 ;  /* 0x0000004a27307225 */ /* 0x000fe200078e0030 */
[----:B------:R-:W-:-:S03]  /*28420*/  IADD3 R54, P1, PT, R54, R53, RZ ;  /* 0x0000003536367210 */ /* 0x000fc60007f3e0ff */
[----:B------:R-:W-:Y:S02]  /*28430*/  IMAD.MOV.U32 R58, RZ, RZ, R59 ;  /* 0x000000ffff3a7224 */ /* 0x000fe400078e003b */
[----:B------:R-:W-:Y:S01]  /*28440*/  HFMA2 R59, -RZ, RZ, 0, 0 ;  /* 0x00000000ff3b7431 */ /* 0x000fe200000001ff */
[----:B------:R-:W-:Y:S01]  /*28450*/  IADD3 R52, P2, PT, R52, R49, RZ ;  /* 0x0000003134347210 */ /* 0x000fe20007f5e0ff */
[----:B------:R-:W-:Y:S01]  /*28460*/  IMAD.X R57, RZ, RZ, RZ, P0 ;  /* 0x000000ffff397224 */ /* 0x000fe200000e06ff */
[----:B------:R-:W-:-:S03]  /*28470*/  IADD3.X R55, PT, PT, RZ, RZ, RZ, P1, !PT ;  /* 0x000000ffff377210 */ /* 0x000fc60000ffe4ff */
[----:B------:R-:W-:Y:S02]  /*28480*/  IMAD.X R53, RZ, RZ, RZ, P2 ;  /* 0x000000ffff357224 */ /* 0x000fe400010e06ff */
        /* <DEDUP_REMOVED lines=9> */
[----:B------:R-:W-:Y:S01]  /*28520*/  IMAD.MOV.U32 R53, RZ, RZ, RZ ;  /* 0x000000ffff357224 */ /* 0x000fe200078e00ff */
[----:B------:R-:W-:Y:S01]  /*28530*/  IADD3.X R55, PT, PT, RZ, RZ, RZ, P2, !PT ;  /* 0x000000ffff377210 */ /* 0x000fe200017fe4ff */
        /* <DEDUP_REMOVED lines=79> */
[----:B------:R-:W-:-:S03]  /*28a30*/  IMAD.WIDE.U32 R58, R38, R77, R58 ;  /* 0x0000004d263a7225 */ /* 0x000fc600078e003a */
[----:B------:R-:W-:Y:S01]  /*28a40*/  IADD3.X R69, PT, PT, RZ, RZ, RZ, P0, !PT ;  /* 0x000000ffff457210 */ /* 0x000fe200007fe4ff */
        /* <DEDUP_REMOVED lines=13> */
[----:B------:R-:W-:Y:S02]  /*28b20*/  IMAD.MOV.U32 R39, RZ, RZ, RZ ;  /* 0x000000ffff277224 */ /* 0x000fe400078e00ff */
        /* <DEDUP_REMOVED lines=44> */
[----:B------:R-:W-:Y:S02]  /*28df0*/  HFMA2 R49, -RZ, RZ, 0, 0 ;  /* 0x00000000ff317431 */ /* 0x000fe400000001ff */
[----:B------:R-:W-:Y:S01]  /*28e00*/  IMAD.WIDE.U32 R38, R36, R77, R38 ;  /* 0x0000004d24267225 */ /* 0x000fe200078e0026 */
[----:B------:R-:W-:-:S04]  /*28e10*/  IADD3 R33, P1, P2, R41, R64, R33 ;  /* 0x0000004029217210 */ /* 0x000fc80007a3e021 */
[----:B------:R-:W-:Y:S02]  /*28e20*/  IADD3 R46, P0, PT, R47, R39, RZ ;  /* 0x000000272f2e7210 */ /* 0x000fe40007f1e0ff */
[----:B------:R-:W-:Y:S01]  /*28e30*/  IADD3.X R35, PT, PT, RZ, RZ, RZ, P1, P2 ;  /* 0x000000ffff237210 */ /* 0x000fe20000fe44ff */
[----:B------:R-:W-:-:S04]  /*28e40*/  IMAD.WIDE.U32 R48, R38, 0x3d1, R48 ;  /* 0x000003d126307825 */ /* 0x000fc800078e0030 */
        /* <DEDUP_REMOVED lines=67> */
.L_x_106:
        /* <DEDUP_REMOVED lines=12> */
.L_x_105:
[----:B------:R-:W-:Y:S05]  /*29340*/  BSYNC.RECONVERGENT B0 ;  /* 0x0000000000007941 */ /* 0x000fea0003800200 */
.L_x_104:
[----:B------:R-:W-:-:S05]  /*29350*/  UMOV UR4, URZ ;  /* 0x000000ff00047c82 */ /* 0x000fca0008000000 */
.L_x_110:
[----:B------:R-:W-:Y:S02]  /*29360*/  HFMA2 R41, -RZ, RZ, 0, 0 ;  /* 0x00000000ff297431 */ /* 0x000fe400000001ff */
[----:B------:R-:W-:-:S04]  /*29370*/  IMAD.WIDE.U32 R50, R39, R39, RZ ;  /* 0x0000002727327225 */ /* 0x000fc800078e00ff */
[----:B------:R-:W-:Y:S01]  /*29380*/  HFMA2 R59, -RZ, RZ, 0, 0 ;  /* 0x00000000ff3b7431 */ /* 0x000fe200000001ff */
[----:B------:R-:W-:Y:S01]  /*29390*/  UMOV UR5, URZ ;  /* 0x000000ff00057c82 */ /* 0x000fe20008000000 */
[----:B------:R-:W-:Y:S02]  /*293a0*/  HFMA2 R73, -RZ, RZ, 0, 0 ;  /* 0x00000000ff497431 */ /* 0x000fe400000001ff */
[----:B------:R-:W-:Y:S01]  /*293b0*/  IMAD.MOV.U32 R40, RZ, RZ, R51 ;  /* 0x000000ffff287224 */ /* 0x000fe200078e0033 */
[----:B------:R-:W-:Y:S01]  /*293c0*/  LOP3.LUT R50, R50, 0xfffffffd, RZ, 0xc0, !PT ;  /* 0xfffffffd32327812 */ /* 0x000fe200078ec0ff */
[----:B------:R-:W-:Y:S01]  /*293d0*/  IMAD.MOV.U32 R47, RZ, RZ, RZ ;  /* 0x000000ffff2f7224 */ /* 0x000fe200078e00ff */
[----:B------:R-:W-:Y:S01]  /*293e0*/  UIADD3 UR4, UPT, UPT, UR4, 0x1, URZ ;  /* 0x0000000104047890 */ /* 0x000fe2000fffe0ff */
[----:B------:R-:W-:Y:S01]  /*293f0*/  IMAD.MOV.U32 R55, RZ, RZ, RZ ;  /* 0x000000ffff377224 */ /* 0x000fe200078e00ff */
[----:B------:R-:W-:Y:S01]  /*29400*/  BSSY.RECONVERGENT B0, `(.L_x_107) ;  /* 0x000011e000007945 */ /* 0x000fe20003800200 */
[----:B------:R-:W-:Y:S01]  /*29410*/  IMAD.WIDE.U32 R40, R36, R39, R40 ;  /* 0x0000002724287225 */ /* 0x000fe200078e0028 */
[----:B------:R-:W-:-:S03]  /*29420*/  UISETP.NE.AND UP0, UPT, UR4, 0xa, UPT ;  /* 0x0000000a0400788c */ /* 0x000fc6000bf05270 */
[----:B------:R-:W-:Y:S01]  /*29430*/  IMAD.MOV.U32 R46, RZ, RZ, R41 ;  /* 0x000000ffff2e7224 */ /* 0x000fe200078e0029 */
[----:B------:R-:W-:Y:S01]  /*29440*/  MOV R54, R40 ;  /* 0x0000002800367202 */ /* 0x000fe20000000f00 */
        /* <DEDUP_REMOVED lines=10> */
[----:B------:R-:W-:-:S05]  /*294f0*/  IMAD.WIDE.U32 R46, R36, R36, R46 ;  /* 0x00000024242e7225 */ /* 0x000fca00078e002e */
[----:B------:R-:W-:Y:S01]  /*29500*/  IADD3 R48, P0, PT, R40, R47, RZ ;  /* 0x0000002f28307210 */ /* 0x000fe20007f1e0ff */
[----:B------:R-:W-:Y:S01]  /*29510*/  IMAD.MOV.U32 R47, RZ, RZ, RZ ;  /* 0x000000ffff2f7224 */ /* 0x000fe200078e00ff */
[----:B------:R-:W-:Y:S01]  /*29520*/  MOV R40, R41 ;  /* 0x0000002900287202 */ /* 0x000fe20000000f00 */
[----:B------:R-:W-:Y:S02]  /*29530*/  IMAD.MOV.U32 R41, RZ, RZ, RZ ;  /* 0x000000ffff297224 */ /* 0x000fe400078e00ff */
[----:B------:R-:W-:Y:S02]  /*29540*/  IMAD.X R49, RZ, RZ, RZ, P0 ;  /* 0x000000ffff317224 */ /* 0x000fe400000e06ff */
[----:B------:R-:W-:-:S04]  /*29550*/  IMAD.WIDE.U32 R40, R32, R39, R40 ;  /* 0x0000002720287225 */ /* 0x000fc800078e0028 */
[----:B------:R-:W-:-:S04]  /*29560*/  IMAD.WIDE.U32 R48, R70, R36, R48 ;  /* 0x0000002446307225 */ /* 0x000fc800078e0030 */
[----:B------:R-:W-:Y:S01]  /*29570*/  IMAD.WIDE.U32 R46, R70, R39, R46 ;  /* 0x00000027462e7225 */ /* 0x000fe200078e002e */
[----:B------:R-:W-:-:S03]  /*29580*/  IADD3 R52, P0, PT, R40, R49, RZ ;  /* 0x0000003128347210 */ /* 0x000fc60007f1e0ff */
[----:B------:R-:W-:Y:S02]  /*29590*/  IMAD.MOV.U32 R40, RZ, RZ, R41 ;  /* 0x000000ffff287224 */ /* 0x000fe400078e0029 */
[----:B------:R-:W-:Y:S01]  /*295a0*/  HFMA2 R41, -RZ, RZ, 0, 0 ;  /* 0x00000000ff297431 */ /* 0x000fe200000001ff */
[----:B------:R-:W-:Y:S01]  /*295b0*/  IADD3 R56, P1, PT, R48, R47, RZ ;  /* 0x0000002f30387210 */ /* 0x000fe20007f3e0ff */
[----:B------:R-:W-:Y:S01]  /*295c0*/  IMAD.MOV.U32 R47, RZ, RZ, RZ ;  /* 0x000000ffff2f7224 */ /* 0x000fe200078e00ff */
[----:B------:R-:W-:-:S03]  /*295d0*/  IADD3.X R53, PT, PT, RZ, RZ, RZ, P0, !PT ;  /* 0x000000ffff357210 */ /* 0x000fc600007fe4ff */
[----:B------:R-:W-:Y:S02]  /*295e0*/  IMAD.X R57, RZ, RZ, RZ, P1 ;  /* 0x000000ffff397224 */ /* 0x000fe400008e06ff */
[----:B------:R-:W-:-:S04]  /*295f0*/  IMAD.WIDE.U32 R48, R33, R36, R52 ;  /* 0x0000002421307225 */ /* 0x000fc800078e0034 */
[----:B------:R-:W-:-:S04]  /*29600*/  IMAD.WIDE.U32 R40, R35, R39, R40 ;  /* 0x0000002723287225 */ /* 0x000fc800078e0028 */
[----:B------:R-:W-:Y:S01]  /*29610*/  IMAD.WIDE.U32 R52, R70, R36, R56 ;  /* 0x0000002446347225 */ /* 0x000fe200078e0038 */
[----:B------:R-:W-:Y:S02]  /*29620*/  IADD3 R56, P0, PT, R40, R49, RZ ;  /* 0x0000003128387210 */ /* 0x000fe40007f1e0ff */
[----:B------:R-:W-:Y:S01]  /*29630*/  MOV R40, R41 ;  /* 0x0000002900287202 */ /* 0x000fe20000000f00 */
[----:B------:R-:W-:Y:S01]  /*29640*/  IMAD.MOV.U32 R41, RZ, RZ, RZ ;  /* 0x000000ffff297224 */ /* 0x000fe200078e00ff */
[----:B------:R-:W-:Y:S01]  /*29650*/  IADD3 R48, P1, PT, R48, R53, RZ ;  /* 0x0000003530307210 */ /* 0x000fe20007f3e0ff */
[----:B------:R-:W-:Y:S02]  /*29660*/  IMAD.X R57, RZ, RZ, RZ, P0 ;  /* 0x000000ffff397224 */ /* 0x000fe400000e06ff */
[----:B------:R-:W-:Y:S02]  /*29670*/  IMAD.MOV.U32 R58, RZ, RZ, R52 ;  /* 0x000000ffff3a7224 */ /* 0x000fe400078e0034 */
[----:B------:R-:W-:-:S02]  /*29680*/  IMAD.X R49, RZ, RZ, RZ, P1 ;  /* 0x000000ffff317224 */ /* 0x000fc400008e06ff */
[----:B------:R-:W-:-:S04]  /*29690*/  IMAD.WIDE.U32 R40, R34, R39, R40 ;  /* 0x0000002722287225 */ /* 0x000fc800078e0028 */
[----:B------:R-:W-:-:S04]  /*296a0*/  IMAD.WIDE.U32 R52, R32, R36, R56 ;  /* 0x0000002420347225 */ /* 0x000fc800078e0038 */
[----:B------:R-:W-:-:S04]  /*296b0*/  IMAD.WIDE.U32 R56, R70, R70, R48 ;  /* 0x0000004646387225 */ /* 0x000fc800078e0030 */
[----:B------:R-:W-:Y:S01]  /*296c0*/  IMAD.WIDE.U32 R48, R33, R39, R58 ;  /* 0x0000002721307225 */ /* 0x000fe200078e003a */
[----:B------:R-:W-:Y:S02]  /*296d0*/  IADD3 R58, P0, PT, R40, R53, RZ ;  /* 0x00000035283a7210 */ /* 0x000fe40007f1e0ff */
[----:B------:R-:W-:Y:S01]  /*296e0*/  IADD3 R60, P1, PT, R52, R57, RZ ;  /* 0x00000039343c7210 */ /* 0x000fe20007f3e0ff */
[----:B------:R-:W-:Y:S01]  /*296f0*/  IMAD.MOV.U32 R52, RZ, RZ, R41 ;  /* 0x000000ffff347224 */ /* 0x000fe200078e0029 */
[----:B------:R-:W-:Y:S01]  /*29700*/  IADD3 R64, P2, PT, R56, R49, RZ ;  /* 0x0000003138407210 */ /* 0x000fe20007f5e0ff */
[----:B------:R-:W-:Y:S02]  /*29710*/  IMAD.X R59, RZ, RZ, RZ, P0 ;  /* 0x000000ffff3b7224 */ /* 0x000fe400000e06ff */
[----:B------:R-:W-:Y:S01]  /*29720*/  IMAD.MOV.U32 R53, RZ, RZ, RZ ;  /* 0x000000ffff357224 */ /* 0x000fe200078e00ff */
[----:B------:R-:W-:Y:S01]  /*29730*/  IADD3.X R65, PT, PT, RZ, RZ, RZ, P2, !PT ;  /* 0x000000ffff417210 */ /* 0x000fe200017fe4ff */
[----:B------:R-:W-:-:S02]  /*29740*/  IMAD.X R61, RZ, RZ, RZ, P1 ;  /* 0x000000ffff3d7224 */ /* 0x000fc400008e06ff */
        /* <DEDUP_REMOVED lines=34> */
[----:B------:R-:W-:Y:S02]  /*29970*/  IMAD.X R67, RZ, RZ, RZ, P2 ;  /* 0x000000ffff437224 */ /* 0x000fe400010e06ff */
        /* <DEDUP_REMOVED lines=10> */
[----:B------:R-:W-:-:S04]  /*29a20*/  IMAD.WIDE.U32 R66, R37, R70, R66 ;  /* 0x0000004625427225 */ /* 0x000fc800078e0042 */
[----:B------:R-:W-:Y:S02]  /*29a30*/  IMAD.X R69, RZ, RZ, RZ, P3 ;  /* 0x000000ffff457224 */ /* 0x000fe400018e06ff */
[----:B------:R-:W-:-:S04]  /*29a40*/  IMAD.WIDE.U32 R64, R32, R33, R56 ;  /* 0x0000002120407225 */ /* 0x000fc800078e0038 */
[----:B------:R-:W-:-:S04]  /*29a50*/  IMAD.WIDE.U32 R56, R35, R36, R68 ;  /* 0x0000002423387225 */ /* 0x000fc800078e0044 */
[----:B------:R-:W-:Y:S01]  /*29a60*/  IMAD.WIDE.U32 R60, R35, R33, R58 ;  /* 0x00000021233c7225 */ /* 0x000fe200078e003a */
[----:B------:R-:W-:-:S03]  /*29a70*/  IADD3 R64, P2, PT, R64, R57, RZ ;  /* 0x0000003940407210 */ /* 0x000fc60007f5e0ff */
[----:B------:R-:W-:Y:S01]  /*29a80*/  HFMA2 R57, -RZ, RZ, 0, 0 ;  /* 0x00000000ff397431 */ /* 0x000fe200000001ff */
[----:B------:R-:W-:Y:S02]  /*29a90*/  IADD3 R58, P0, PT, R66, R61, RZ ;  /* 0x0000003d423a7210 */ /* 0x000fe40007f1e0ff */
[----:B------:R-:W-:Y:S01]  /*29aa0*/  IADD3 R60, P1, PT, R60, R65, RZ ;  /* 0x000000413c3c7210 */ /* 0x000fe20007f3e0ff */
[----:B------:R-:W-:Y:S01]  /*29ab0*/  IMAD.X R65, RZ, RZ, RZ, P2 ;  /* 0x000000ffff417224 */ /* 0x000fe200010e06ff */
        /* <DEDUP_REMOVED lines=32> */
[----:B------:R-:W-:Y:S02]  /*29cc0*/  IADD3 R64, P1, PT, R64, R59, RZ ;  /* 0x0000003b40407210 */ /* 0x000fe40007f3e0ff */
[----:B------:R-:W-:Y:S01]  /*29cd0*/  IADD3 R60, P0, PT, R67, R65, RZ ;  /* 0x00000041433c7210 */ /* 0x000fe20007f1e0ff */
[----:B------:R-:W-:Y:S01]  /*29ce0*/  IMAD.WIDE.U32 R58, R37, R36, R68 ;  /* 0x00000024253a7225 */ /* 0x000fe200078e0044 */
[----:B------:R-:W-:-:S03]  /*29cf0*/  IADD3.X R67, PT, PT, RZ, RZ, RZ, P2, !PT ;  /* 0x000000ffff437210 */ /* 0x000fc600017fe4ff */
[----:B------:R-:W-:Y:S02]  /*29d00*/  IMAD.X R65, RZ, RZ, RZ, P1 ;  /* 0x000000ffff417224 */ /* 0x000fe400008e06ff */
        /* <DEDUP_REMOVED lines=13> */
[----:B------:R-:W-:Y:S01]  /*29de0*/  IMAD.WIDE.U32 R66, R34, R35, R64 ;  /* 0x0000002322427225 */ /* 0x000fe200078e0040 */
[----:B------:R-:W-:-:S03]  /*29df0*/  IADD3 R68, P2, PT, R68, R71, RZ ;  /* 0x0000004744447210 */ /* 0x000fc60007f5e0ff */
[----:B------:R-:W-:Y:S01]  /*29e00*/  VIADD R72, R51, UR5 ;  /* 0x0000000533487c36 */ /* 0x000fe20008000000 */
[----:B------:R-:W-:Y:S01]  /*29e10*/  IADD3 R66, P1, PT, R66, R69, RZ ;  /* 0x0000004542427210 */ /* 0x000fe20007f3e0ff */
[----:B------:R-:W-:Y:S01]  /*29e20*/  IMAD.X R69, RZ, RZ, RZ, P2 ;  /* 0x000000ffff457224 */ /* 0x000fe200010e06ff */
[----:B------:R-:W-:Y:S01]  /*29e30*/  IADD3 R60, P0, PT, R61, R67, RZ ;  /* 0x000000433d3c7210 */ /* 0x000fe20007f1e0ff */
[----:B------:R-:W-:Y:S01]  /*29e40*/  IMAD.WIDE.U32 R64, R70, 0x3d1, R72 ;  /* 0x000003d146407825 */ /* 0x000fe200078e0048 */
[----:B------:R-:W-:-:S03]  /*29e50*/  IADD3.X R67, PT, PT, RZ, RZ, RZ, P1, !PT ;  /* 0x000000ffff437210 */ /* 0x000fc60000ffe4ff */
[----:B------:R-:W-:Y:S01]  /*29e60*/  IMAD.X R61, RZ, RZ, RZ, P0 ;  /* 0x000000ffff3d7224 */ /* 0x000fe200000e06ff */
[----:B------:R-:W-:Y:S01]  /*29e70*/  IADD3 R41, P3, PT, R54, R64, RZ ;  /* 0x0000004036297210 */ /* 0x000fe20007f7e0ff */
[----:B------:R-:W-:-:S03]  /*29e80*/  IMAD.WIDE.U32 R54, R37, R33, R68 ;  /* 0x0000002125367225 */ /* 0x000fc600078e0044 */
[----:B------:R-:W-:Y:S01]  /*29e90*/  IADD3.X R64, PT, PT, R65, UR5, RZ, P3, !PT ;  /* 0x0000000541407c10 */ /* 0x000fe20009ffe4ff */
[----:B------:R-:W-:-:S04]  /*29ea0*/  IMAD.WIDE.U32 R66, R34, R35, R66 ;  /* 0x0000002322427225 */ /* 0x000fc800078e0042 */
[----:B------:R-:W-:Y:S01]  /*29eb0*/  IMAD.WIDE.U32 R60, R37, R35, R60 ;  /* 0x00000023253c7225 */ /* 0x000fe200078e003c */
[----:B------:R-:W-:-:S03]  /*29ec0*/  IADD3 R66, P1, PT, R66, R55, RZ ;  /* 0x0000003742427210 */ /* 0x000fc60007f3e0ff */
[----:B------:R-:W-:Y:S02]  /*29ed0*/  IMAD.MOV.U32 R65, RZ, RZ, RZ ;  /* 0x000000ffff417224 */ /* 0x000fe400078e00ff */
[----:B------:R-:W-:Y:S02]  /*29ee0*/  IMAD.MOV.U32 R59, RZ, RZ, RZ ;  /* 0x000000ffff3b7224 */ /* 0x000fe400078e00ff */
[----:B------:R-:W-:Y:S01]  /*29ef0*/  IMAD.WIDE.U32 R68, R54, 0x3d1, R64 ;  /* 0x000003d136447825 */ /* 0x000fe200078e0040 */
[----:B------:R-:W-:-:S03]  /*29f00*/  IADD3 R64, P0, PT, R60, R67, RZ ;  /* 0x000000433c407210 */ /* 0x000fc60007f1e0ff */
[----:B------:R-:W-:Y:S01]  /*29f10*/  IMAD.X R67, RZ, RZ, RZ, P1 ;  /* 0x000000ffff437224 */ /* 0x000fe200008e06ff */
[----:B------:R-:W-:Y:S02]  /*29f20*/  IADD3 R36, P2, PT, R46, R68, RZ ;  /* 0x000000442e247210 */ /* 0x000fe40007f5e0ff */
[----:B------:R-:W-:Y:S01]  /*29f30*/  IADD3.X R65, PT, PT, RZ, RZ, RZ, P0, !PT ;  /* 0x000000ffff417210 */ /* 0x000fe200007fe4ff */
[----:B------:R-:W-:Y:S01]  /*29f40*/  IMAD.WIDE.U32 R32, R37, R32, R66 ;  /* 0x0000002025207225 */ /* 0x000fe200078e0042 */
[----:B------:R-:W-:-:S03]  /*29f50*/  IADD3.X R46, PT, PT, R69, UR5, RZ, P2, !PT ;  /* 0x00000005452e7c10 */ /* 0x000fc600097fe4ff */
[----:B------:R-:W-:-:S04]  /*29f60*/  IMAD.WIDE.U32 R64, R34, R34, R64 ;  /* 0x0000002222407225 */ /* 0x000fc800078e0040 */
[----:B------:R-:W-:Y:S01]  /*29f70*/  IMAD.WIDE.U32 R46, R32, 0x3d1, R46 ;  /* 0x000003d1202e7825 */ /* 0x000fe200078e002e */
[----:B------:R-:W-:Y:S02]  /*29f80*/  IADD3 R64, P1, PT, R64, R33, RZ ;  /* 0x0000002140407210 */ /* 0x000fe40007f3e0ff */
[----:B------:R-:W-:Y:S02]  /*29f90*/  IADD3 R60, P0, PT, R61, R65, RZ ;  /* 0x000000413d3c7210 */ /* 0x000fe40007f1e0ff */
[----:B------:R-:W-:Y:S01]  /*29fa0*/  IADD3 R39, P2, PT, R48, R46, RZ ;  /* 0x0000002e30277210 */ /* 0x000fe20007f5e0ff */
[----:B------:R-:W-:Y:S01]  /*29fb0*/  IMAD.X R65, RZ, RZ, RZ, P1 ;  /* 0x000000ffff417224 */ /* 0x000fe200008e06ff */
[----:B------:R-:W-:Y:S02]  /*29fc0*/  IADD3.X R61, PT, PT, RZ, RZ, RZ, P0, !PT ;  /* 0x000000ffff3d7210 */ /* 0x000fe400007fe4ff */
[----:B------:R-:W-:Y:S01]  /*29fd0*/  IADD3 R51, P1, PT, R58, R41, RZ ;  /* 0x000000293a337210 */ /* 0x000fe20007f3e0ff */
[----:B------:R-:W-:Y:S01]  /*29fe0*/  IMAD.MOV.U32 R41, RZ, RZ, RZ ;  /* 0x000000ffff297224 */ /* 0x000fe200078e00ff */
[----:B------:R-:W-:Y:S01]  /*29ff0*/  IADD3.X R58, PT, PT, R47, UR5, RZ, P2, !PT ;  /* 0x000000052f3a7c10 */ /* 0x000fe200097fe4ff */
[----:B------:R-:W-:-:S04]  /*2a000*/  IMAD.WIDE.U32 R46, R37, R35, R64 ;  /* 0x00000023252e7225 */ /* 0x000fc800078e0040 */
[----:B------:R-:W-:-:S04]  /*2a010*/  IMAD.WIDE.U32 R48, R37, R34, R60 ;  /* 0x0000002225307225 */ /* 0x000fc800078e003c */
[----:B------:R-:W-:Y:S01]  /*2a020*/  IMAD.WIDE.U32 R60, R46, 0x3d1, R58 ;  /* 0x000003d12e3c7825 */ /* 0x000fe200078e003a */
[----:B------:R-:W-:-:S03]  /*2a030*/  IADD3 R58, P0, PT, R48, R47, RZ ;  /* 0x0000002f303a7210 */ /* 0x000fc60007f1e0ff */
[----:B------:R-:W-:Y:S01]  /*2a040*/  IMAD.X R33, RZ, RZ, RZ, P1 ;  /* 0x000000ffff217224 */ /* 0x000fe200008e06ff */
[----:B------:R-:W-:-:S04]  /*2a050*/  IADD3.X R59, PT, PT, RZ, RZ, RZ, P0, !PT ;  /* 0x000000ffff3b7210 */ /* 0x000fc800007fe4ff */
[----:B------:R-:W-:Y:S01]  /*2a060*/  IADD3 R70, P2, P3, R36, R70, R33 ;  /* 0x0000004624467210 */ /* 0x000fe20007b5e021 */
[----:B------:R-:W-:Y:S01]  /*2a070*/  IMAD.WIDE.U32 R34, R37, R34, R58 ;  /* 0x0000002225227225 */ /* 0x000fe200078e003a */
[----:B------:R-:W-:Y:S02]  /*2a080*/  IADD3 R36, P1, PT, R40, R60, RZ ;  /* 0x0000003c28247210 */ /* 0x000fe40007f3e0ff */
[----:B------:R-:W-:Y:S02]  /*2a090*/  IADD3.X R33, PT, PT, RZ, RZ, RZ, P2, P3 ;  /* 0x000000ffff217210 */ /* 0x000fe400017e64ff */
        /* <DEDUP_REMOVED lines=72> */
.L_x_109:
        /* <DEDUP_REMOVED lines=12> */
.L_x_108:
[----:B------:R-:W-:Y:S05]  /*2a5e0*/  BSYNC.RECONVERGENT B0 ;  /* 0x0000000000007941 */ /* 0x000fea0003800200 */
.L_x_107:
[----:B------:R-:W-:Y:S05]  /*2a5f0*/  BRA.U UP0, `(.L_x_110) ;  /* 0xffffffed00587547 */ /* 0x000fea000b83ffff */
[----:B------:R-:W-:-:S04]  /*2a600*/  IMAD.WIDE.U32 R50, R31, R39, RZ ;  /* 0x000000271f327225 */ /* 0x000fc800078e00ff */
[----:B------:R-:W-:Y:S01]  /*2a610*/  HFMA2 R47, -RZ, RZ, 0, 0 ;  /* 0x00000000ff2f7431 */ /* 0x000fe200000001ff */
[----:B------:R-:W-:Y:S01]  /*2a620*/  MOV R69, RZ ;  /* 0x000000ff00457202 */ /* 0x000fe20000000f00 */
[----:B------:R-:W-:Y:S02]  /*2a630*/  HFMA2 R67, -RZ, RZ, 0, 0 ;  /* 0x00000000ff437431 */ /* 0x000fe400000001ff */
[----:B------:R-:W-:Y:S01]  /*2a640*/  IMAD.MOV.U32 R41, RZ, RZ, RZ ;  /* 0x000000ffff297224 */ /* 0x000fe200078e00ff */
[----:B------:R-:W-:Y:S01]  /*2a650*/  MOV R40, R51 ;  /* 0x0000003300287202 */ /* 0x000fe20000000f00 */
[----:B------:R-:W-:Y:S01]  /*2a660*/  IMAD.MOV.U32 R57, RZ, RZ, RZ ;  /* 0x000000ffff397224 */ /* 0x000fe200078e00ff */
[----:B------:R-:W-:Y:S01]  /*2a670*/  UMOV UR4, URZ ;  /* 0x000000ff00047c82 */ /* 0x000fe20008000000 */
[----:B------:R-:W-:Y:S01]  /*2a680*/  IMAD.MOV.U32 R53, RZ, RZ, RZ ;  /* 0x000000ffff357224 */ /* 0x000fe200078e00ff */
[----:B------:R-:W-:Y:S01]  /*2a690*/  BSSY.RECONVERGENT B0, `(.L_x_111) ;  /* 0x000011f000007945 */ /* 0x000fe20003800200 */
        /* <DEDUP_REMOVED lines=12> */
[----:B------:R-:W-:-:S05]  /*2a760*/  IMAD.WIDE.U32 R46, R30, R36, R46 ;  /* 0x000000241e2e7225 */ /* 0x000fca00078e002e */
        /* <DEDUP_REMOVED lines=118> */
[----:B------:R-:W-:Y:S02]  /*2aed0*/  HFMA2 R31, -RZ, RZ, 0, 0 ;  /* 0x00000000ff1f7431 */ /* 0x000fe400000001ff */
        /* <DEDUP_REMOVED lines=8> */
[----:B------:R-:W-:Y:S01]  /*2af60*/  IMAD.MOV.U32 R47, RZ, RZ, RZ ;  /* 0x000000ffff2f7224 */ /* 0x000fe200078e00ff */
[----:B------:R-:W-:Y:S01]  /*2af70*/  IADD3 R64, P0, PT, R65, R67, RZ ;  /* 0x0000004341407210 */ /* 0x000fe20007f1e0ff */
[----:B------:R-:W-:Y:S01]  /*2af80*/  IMAD.WIDE.U32 R60, R30, R37, R60 ;  /* 0x000000251e3c7225 */ /* 0x000fe200078e003c */
[----:B------:R-:W-:-:S03]  /*2af90*/  IADD3.X R73, PT, PT, RZ, RZ, RZ, P2, !PT ;  /* 0x000000ffff497210 */ /* 0x000fc600017fe4ff */
[----:B------:R-:W-:Y:S02]  /*2afa0*/  IMAD.X R67, RZ, RZ, RZ, P1 ;  /* 0x000000ffff437224 */ /* 0x000fe400008e06ff */
[----:B------:R-:W-:Y:S02]  /*2afb0*/  IMAD.X R65, RZ, RZ, RZ, P0 ;  /* 0x000000ffff417224 */ /* 0x000fe400000e06ff */
[----:B------:R-:W-:-:S04]  /*2afc0*/  IMAD.WIDE.U32 R72, R11, R34, R72 ;  /* 0x000000220b487225 */ /* 0x000fc800078e0048 */
[----:B------:R-:W-:Y:S01]  /*2afd0*/  IMAD.WIDE.U32 R66, R27, R35, R66 ;  /* 0x000000231b427225 */ /* 0x000fe200078e0042 */
[----:B------:R-:W-:Y:S02]  /*2afe0*/  IADD3 R68, P2, PT, R72, R61, RZ ;  /* 0x0000003d48447210 */ /* 0x000fe40007f5e0ff */
[----:B------:R-:W-:Y:S01]  /*2aff0*/  MOV R61, RZ ;  /* 0x000000ff003d7202 */ /* 0x000fe20000000f00 */
[----:B------:R-:W-:Y:S01]  /*2b000*/  IMAD.WIDE.U32 R64, R29, R32, R64 ;  /* 0x000000201d407225 */ /* 0x000fe200078e0040 */
[----:B------:R-:W-:-:S03]  /*2b010*/  IADD3 R72, P1, PT, R66, R73, RZ ;  /* 0x0000004942487210 */ /* 0x000fc60007f3e0ff */
[----:B------:R-:W-:Y:S01]  /*2b020*/  IMAD.MOV.U32 R30, RZ, RZ, R50 ;  /* 0x000000ffff1e7224 */ /* 0x000fe200078e0032 */
[----:B------:R-:W-:Y:S01]  /*2b030*/  IADD3 R66, P0, PT, R64, R67, RZ ;  /* 0x0000004340427210 */ /* 0x000fe20007f1e0ff */
[----:B------:R-:W-:Y:S02]  /*2b040*/  IMAD.X R69, RZ, RZ, RZ, P2 ;  /* 0x000000ffff457224 */ /* 0x000fe400010e06ff */
[----:B------:R-:W-:-:S04]  /*2b050*/  IMAD.WIDE.U32 R30, R60, 0x3d1, R30 ;  /* 0x000003d13c1e7825 */ /* 0x000fc800078e001e */
[----:B------:R-:W-:Y:S01]  /*2b060*/  IMAD.X R73, RZ, RZ, RZ, P1 ;  /* 0x000000ffff497224 */ /* 0x000fe200008e06ff */
[----:B------:R-:W-:Y:S01]  /*2b070*/  IADD3 R74, PT, PT, R31, UR4, RZ ;  /* 0x000000041f4a7c10 */ /* 0x000fe2000fffe0ff */
[----:B------:R-:W-:Y:S02]  /*2b080*/  IMAD.X R67, RZ, RZ, RZ, P0 ;  /* 0x000000ffff437224 */ /* 0x000fe400000e06ff */
        /* <DEDUP_REMOVED lines=13> */
[----:B------:R-:W-:-:S04]  /*2b160*/  IMAD.WIDE.U32 R68, R27, R34, R68 ;  /* 0x000000221b447225 */ /* 0x000fc800078e0044 */
[----:B------:R-:W-:Y:S02]  /*2b170*/  IMAD.MOV.U32 R67, RZ, RZ, RZ ;  /* 0x000000ffff437224 */ /* 0x000fe400078e00ff */
[----:B------:R-:W-:-:S04]  /*2b180*/  IMAD.WIDE.U32 R64, R29, R35, R64 ;  /* 0x000000231d407225 */ /* 0x000fc800078e0040 */
[----:B------:R-:W-:Y:S01]  /*2b190*/  IMAD.WIDE.U32 R72, R10, 0x3d1, R66 ;  /* 0x000003d10a487825 */ /* 0x000fe200078e0042 */
[----:B------:R-:W-:Y:S02]  /*2b1a0*/  IADD3 R66, P1, PT, R68, R11, RZ ;  /* 0x0000000b44427210 */ /* 0x000fe40007f3e0ff */
[----:B------:R-:W-:Y:S02]  /*2b1b0*/  IADD3 R56, P0, PT, R64, R69, RZ ;  /* 0x0000004540387210 */ /* 0x000fe40007f1e0ff */
[----:B------:R-:W-:Y:S02]  /*2b1c0*/  IADD3.X R67, PT, PT, RZ, RZ, RZ, P1, !PT ;  /* 0x000000ffff437210 */ /* 0x000fe40000ffe4ff */
[----:B------:R-:W-:Y:S01]  /*2b1d0*/  IADD3 R31, P2, PT, R52, R72, RZ ;  /* 0x00000048341f7210 */ /* 0x000fe20007f5e0ff */
[----:B------:R-:W-:Y:S02]  /*2b1e0*/  IMAD.X R57, RZ, RZ, RZ, P0 ;  /* 0x000000ffff397224 */ /* 0x000fe400000e06ff */
[----:B------:R-:W-:Y:S01]  /*2b1f0*/  IMAD.WIDE.U32 R52, R12, R37, R66 ;  /* 0x000000250c347225 */ /* 0x000fe200078e0042 */
[----:B------:R-:W-:-:S03]  /*2b200*/  IADD3.X R72, PT, PT, R73, UR4, RZ, P2, !PT ;  /* 0x0000000449487c10 */ /* 0x000fc600097fe4ff */
        /* <DEDUP_REMOVED lines=9> */
[----:B------:R-:W-:Y:S01]  /*2b2a0*/  IMAD.WIDE.U32 R54, R27, R37, R66 ;  /* 0x000000251b367225 */ /* 0x000fe200078e0042 */
[----:B------:R-:W-:-:S02]  /*2b2b0*/  MOV R67, R68 ;  /* 0x0000004400437202 */ /* 0x000fc40000000f00 */
[----:B------:R-:W-:Y:S01]  /*2b2c0*/  IADD3.X R60, PT, PT, R57, UR4, RZ, P2, !PT ;  /* 0x00000004393c7c10 */ /* 0x000fe200097fe4ff */
[----:B------:R-:W-:-:S04]  /*2b2d0*/  IMAD.WIDE.U32 R56, R29, R34, R64 ;  /* 0x000000221d387225 */ /* 0x000fc800078e0040 */
[----:B------:R-:W-:Y:S01]  /*2b2e0*/  IMAD.WIDE.U32 R64, R54, 0x3d1, R60 ;  /* 0x000003d136407825 */ /* 0x000fe200078e003c */
[----:B------:R-:W-:-:S03]  /*2b2f0*/  IADD3 R60, P0, PT, R56, R55, RZ ;  /* 0x00000037383c7210 */ /* 0x000fc60007f1e0ff */
[----:B------:R-:W-:Y:S02]  /*2b300*/  IMAD.X R11, RZ, RZ, RZ, P1 ;  /* 0x000000ffff0b7224 */ /* 0x000fe400008e06ff */
[----:B------:R-:W-:-:S03]  /*2b310*/  IMAD.X R61, RZ, RZ, RZ, P0 ;  /* 0x000000ffff3d7224 */ /* 0x000fc600000e06ff */
        /* <DEDUP_REMOVED lines=8> */
[----:B------:R-:W-:-:S02]  /*2b3a0*/  IADD3.X R57, PT, PT, RZ, RZ, RZ, P1, P2 ;  /* 0x000000ffff397210 */ /* 0x000fc40000fe44ff */
[----:B------:R-:W-:Y:S02]  /*2b3b0*/  IADD3.X R11, PT, PT, RZ, RZ, RZ, P0, !PT ;  /* 0x000000ffff0b7210 */ /* 0x000fe400007fe4ff */
        /* <DEDUP_REMOVED lines=64> */
.L_x_113:
        /* <DEDUP_REMOVED lines=12> */
.L_x_112:
[----:B------:R-:W-:Y:S05]  /*2b880*/  BSYNC.RECONVERGENT B0 ;  /* 0x0000000000007941 */ /* 0x000fea0003800200 */
.L_x_111:
[----:B------:R-:W-:-:S05]  /*2b890*/  UMOV UR4, URZ ;  /* 0x000000ff00047c82 */ /* 0x000fca0008000000 */
.L_x_117:
        /* <DEDUP_REMOVED lines=10> */
[CC--:B------:R-:W-:Y:S01]  /*2b940*/  IMAD.WIDE.U32 R10, R67.reuse, R54.reuse, R10 ;  /* 0x00000036430a7225 */ /* 0x0c0fe200078e000a */
        /* <DEDUP_REMOVED lines=22> */
[-C--:B------:R-:W-:Y:S01]  /*2bab0*/  IMAD.WIDE.U32 R10, R57, R54.reuse, R10 ;  /* 0x00000036390a7225 */ /* 0x080fe200078e000a */
        /* <DEDUP_REMOVED lines=73> */
[----:B------:R-:W-:Y:S01]  /*2bf50*/  IMAD.WIDE.U32 R64, R42, R12, R64 ;  /* 0x0000000c2a407225 */ /* 0x000fe200078e0040 */
[----:B------:R-:W-:-:S03]  /*2bf60*/  MOV R47, RZ ;  /* 0x000000ff002f7202 */ /* 0x000fc60000000f00 */
        /* <DEDUP_REMOVED lines=95> */
[----:B------:R-:W-:Y:S02]  /*2c560*/  IMAD.MOV.U32 R55, RZ, RZ, RZ ;  /* 0x000000ffff377224 */ /* 0x000fe400078e00ff */
[----:B------:R-:W-:Y:S02]  /*2c570*/  IMAD.X R11, RZ, RZ, RZ, P1 ;  /* 0x000000ffff0b7224 */ /* 0x000fe400008e06ff */
[----:B------:R-:W-:Y:S01]  /*2c580*/  IMAD.WIDE.U32 R58, R30, 0x3d1, R54 ;  /* 0x000003d11e3a7825 */ /* 0x000fe200078e0036 */
[----:B------:R-:W-:Y:S02]  /*2c590*/  IADD3 R54, P0, PT, R56, R31, RZ ;  /* 0x0000001f38367210 */ /* 0x000fe40007f1e0ff */
[----:B------:R-:W-:Y:S01]  /*2c5a0*/  IADD3 R12, P2, P3, R12, R60, R11 ;  /* 0x0000003c0c0c7210 */ /* 0x000fe20007b5e00b */
[----:B------:R-:W-:Y:S01]  /*2c5b0*/  IMAD.MOV.U32 R67, RZ, RZ, R66 ;  /* 0x000000ffff437224 */ /* 0x000fe200078e0042 */
[----:B------:R-:W-:Y:S02]  /*2c5c0*/  IADD3.X R55, PT, PT, RZ, RZ, RZ, P0, !PT ;  /* 0x000000ffff377210 */ /* 0x000fe400007fe4ff */
[----:B------:R-:W-:-:S02]  /*2c5d0*/  IADD3 R31, P1, PT, R10, R58, RZ ;  /* 0x0000003a0a1f7210 */ /* 0x000fc40007f3e0ff */
[----:B------:R-:W-:Y:S01]  /*2c5e0*/  IADD3.X R27, PT, PT, RZ, RZ, RZ, P2, P3 ;  /* 0x000000ffff1b7210 */ /* 0x000fe200017e64ff */
[----:B------:R-:W-:Y:S01]  /*2c5f0*/  IMAD.WIDE.U32 R10, R42, R29, R54 ;  /* 0x0000001d2a0a7225 */ /* 0x000fe200078e0036 */
[----:B------:R-:W-:Y:S02]  /*2c600*/  IADD3.X R58, PT, PT, R59, UR5, RZ, P1, !PT ;  /* 0x000000053b3a7c10 */ /* 0x000fe40008ffe4ff */
[----:B------:R-:W-:Y:S01]  /*2c610*/  IADD3 R55, P1, P2, R41, R48, R27 ;  /* 0x0000003029377210 */ /* 0x000fe20007a3e01b */
[----:B------:R-:W-:Y:S01]  /*2c620*/  IMAD.MOV.U32 R59, RZ, RZ, RZ ;  /* 0x000000ffff3b7224 */ /* 0x000fe200078e00ff */
        /* <DEDUP_REMOVED lines=68> */
.L_x_116:
        /* <DEDUP_REMOVED lines=12> */
.L_x_115:
[----:B------:R-:W-:Y:S05]  /*2cb30*/  BSYNC.RECONVERGENT B0 ;  /* 0x0000000000007941 */ /* 0x000fea0003800200 */
.L_x_114:
        /* <DEDUP_REMOVED lines=28> */
[----:B------:R-:W-:Y:S02]  /*2cd00*/  IMAD.MOV.U32 R71, RZ, RZ, RZ ;  /* 0x000000ffff477224 */ /* 0x000fe400078e00ff */
[----:B------:R-:W-:-:S04]  /*2cd10*/  IMAD.WIDE.U32 R10, R32, R54, R10 ;  /* 0x00000036200a7225 */ /* 0x000fc800078e000a */
[----:B------:R-:W-:-:S04]  /*2cd20*/  IMAD.WIDE.U32 R30, R70, R67, R40 ;  /* 0x00000043461e7225 */ /* 0x000fc800078e0028 */
[----:B------:R-:W-:Y:S01]  /*2cd30*/  IMAD.WIDE.U32 R40, R39, R12, R46 ;  /* 0x0000000c27287225 */ /* 0x000fe200078e002e */
[----:B------:R-:W-:-:S03]  /*2cd40*/  IADD3 R46, P0, PT, R10, R31, RZ ;  /* 0x0000001f0a2e7210 */ /* 0x000fc60007f1e0ff */
[----:B------:R-:W-:Y:S01]  /*2cd50*/  IMAD.MOV.U32 R10, RZ, RZ, R11 ;  /* 0x000000ffff0a7224 */ /* 0x000fe200078e000b */
[----:B------:R-:W-:Y:S01]  /*2cd60*/  IADD3 R48, P1, PT, R30, R41, RZ ;  /* 0x000000291e307210 */ /* 0x000fe20007f3e0ff */
[----:B------:R-:W-:Y:S01]  /*2cd70*/  IMAD.X R47, RZ, RZ, RZ, P0 ;  /* 0x000000ffff2f7224 */ /* 0x000fe200000e06ff */
[----:B------:R-:W-:Y:S01]  /*2cd80*/  MOV R41, RZ ;  /* 0x000000ff00297202 */ /* 0x000fe20000000f00 */
        /* <DEDUP_REMOVED lines=16> */
[----:B------:R-:W-:Y:S01]  /*2ce90*/  MOV R31, RZ ;  /* 0x000000ff001f7202 */ /* 0x000fe20000000f00 */
        /* <DEDUP_REMOVED lines=82> */
[----:B------:R-:W-:Y:S01]  /*2d3c0*/  MOV R52, R72 ;  /* 0x0000004800347202 */ /* 0x000fe20000000f00 */
[----:B------:R-:W-:Y:S01]  /*2d3d0*/  IMAD.X R59, RZ, RZ, RZ, P2 ;  /* 0x000000ffff3b7224 */ /* 0x000fe200010e06ff */
        /* <DEDUP_REMOVED lines=16> */
[----:B------:R-:W-:Y:S02]  /*2d4e0*/  IMAD.X R61, RZ, RZ, RZ, P1 ;  /* 0x000000ffff3d7224 */ /* 0x000fe400008e06ff */
[----:B------:R-:W-:-:S04]  /*2d4f0*/  IMAD.WIDE.U32 R72, R33, R29, R72 ;  /* 0x0000001d21487225 */ /* 0x000fc800078e0048 */
[----:B------:R-:W-:Y:S01]  /*2d500*/  IMAD.WIDE.U32 R68, R35, R38, R60 ;  /* 0x0000002623447225 */ /* 0x000fe200078e003c */
[----:B------:R-:W-:-:S03]  /*2d510*/  IADD3 R60, P2, PT, R72, R59, RZ ;  /* 0x0000003b483c7210 */ /* 0x000fc60007f5e0ff */
[----:B------:R-:W-:Y:S01]  /*2d520*/  IMAD.WIDE.U32 R64, R37, R57, R64 ;  /* 0x0000003925407225 */ /* 0x000fe200078e0040 */
[----:B------:R-:W-:Y:S02]  /*2d530*/  IADD3.X R61, PT, PT, RZ, RZ, RZ, P2, !PT ;  /* 0x000000ffff3d7210 */ /* 0x000fe400017fe4ff */
[----:B------:R-:W-:Y:S01]  /*2d540*/  IADD3 R72, P1, PT, R68, R73, RZ ;  /* 0x0000004944487210 */ /* 0x000fe20007f3e0ff */
[----:B------:R-:W-:Y:S01]  /*2d550*/  IMAD.WIDE.U32 R26, R58, 0x3d1, R26 ;  /* 0x000003d13a1a7825 */ /* 0x000fe200078e001a */
[----:B------:R-:W-:Y:S02]  /*2d560*/  IADD3 R68, P0, PT, R64, R69, RZ ;  /* 0x0000004540447210 */ /* 0x000fe40007f1e0ff */
[----:B------:R-:W-:Y:S01]  /*2d570*/  IADD3.X R73, PT, PT, RZ, RZ, RZ, P1, !PT ;  /* 0x000000ffff497210 */ /* 0x000fe20000ffe4ff */
[----:B------:R-:W-:-:S04]  /*2d580*/  IMAD.WIDE.U32 R60, R70, R42, R60 ;  /* 0x0000002a463c7225 */ /* 0x000fc800078e003c */
[----:B------:R-:W-:Y:S02]  /*2d590*/  VIADD R70, R27, UR4 ;  /* 0x000000041b467c36 */ /* 0x000fe40008000000 */
[----:B------:R-:W-:Y:S02]  /*2d5a0*/  IMAD.X R69, RZ, RZ, RZ, P0 ;  /* 0x000000ffff457224 */ /* 0x000fe400000e06ff */
[----:B------:R-:W-:-:S04]  /*2d5b0*/  IMAD.WIDE.U32 R74, R32, R29, R72 ;  /* 0x0000001d204a7225 */ /* 0x000fc800078e0048 */
[----:B------:R-:W-:Y:S01]  /*2d5c0*/  IMAD.WIDE.U32 R70, R60, 0x3d1, R70 ;  /* 0x000003d13c467825 */ /* 0x000fe200078e0046 */
[----:B------:R-:W-:-:S03]  /*2d5d0*/  IADD3 R64, P2, PT, R74, R61, RZ ;  /* 0x0000003d4a407210 */ /* 0x000fc60007f5e0ff */
[----:B------:R-:W-:Y:S01]  /*2d5e0*/  IMAD.WIDE.U32 R72, R34, R38, R68 ;  /* 0x0000002622487225 */ /* 0x000fe200078e0044 */
[----:B------:R-:W-:-:S03]  /*2d5f0*/  IADD3 R11, P3, PT, R50, R70, RZ ;  /* 0x00000046320b7210 */ /* 0x000fc60007f7e0ff */
[----:B------:R-:W-:Y:S01]  /*2d600*/  IMAD.MOV.U32 R59, RZ, RZ, RZ ;  /* 0x000000ffff3b7224 */ /* 0x000fe200078e00ff */
[----:B------:R-:W-:Y:S02]  /*2d610*/  IADD3 R72, P1, PT, R72, R75, RZ ;  /* 0x0000004b48487210 */ /* 0x000fe40007f3e0ff */
[----:B------:R-:W-:Y:S02]  /*2d620*/  IADD3 R68, P0, PT, R65, R73, RZ ;  /* 0x0000004941447210 */ /* 0x000fe40007f1e0ff */
[----:B------:R-:W-:Y:S01]  /*2d630*/  IADD3.X R65, PT, PT, RZ, RZ, RZ, P2, !PT ;  /* 0x000000ffff417210 */ /* 0x000fe200017fe4ff */
[----:B------:R-:W-:Y:S01]  /*2d640*/  IMAD.X R73, RZ, RZ, RZ, P1 ;  /* 0x000000ffff497224 */ /* 0x000fe200008e06ff */
[----:B------:R-:W-:Y:S01]  /*2d650*/  IADD3.X R70, PT, PT, R71, UR4, RZ, P3, !PT ;  /* 0x0000000447467c10 */ /* 0x000fe20009ffe4ff */
[----:B------:R-:W-:Y:S02]  /*2d660*/  HFMA2 R71, -RZ, RZ, 0, 0 ;  /* 0x00000000ff477431 */ /* 0x000fe400000001ff */
[----:B------:R-:W-:-:S02]  /*2d670*/  IMAD.X R69, RZ, RZ, RZ, P0 ;  /* 0x000000ffff457224 */ /* 0x000fc400000e06ff */
[----:B------:R-:W-:-:S04]  /*2d680*/  IMAD.WIDE.U32 R64, R33, R42, R64 ;  /* 0x0000002a21407225 */ /* 0x000fc800078e0040 */
[----:B------:R-:W-:-:S04]  /*2d690*/  IMAD.WIDE.U32 R72, R35, R29, R72 ;  /* 0x0000001d23487225 */ /* 0x000fc800078e0048 */
[----:B------:R-:W-:-:S04]  /*2d6a0*/  IMAD.WIDE.U32 R68, R37, R38, R68 ;  /* 0x0000002625447225 */ /* 0x000fc800078e0044 */
[----:B------:R-:W-:Y:S01]  /*2d6b0*/  IMAD.WIDE.U32 R74, R64, 0x3d1, R70 ;  /* 0x000003d1404a7825 */ /* 0x000fe200078e0046 */
[----:B------:R-:W-:Y:S02]  /*2d6c0*/  IADD3 R70, P1, PT, R72, R65, RZ ;  /* 0x0000004148467210 */ /* 0x000fe40007f3e0ff */
[----:B------:R-:W-:Y:S02]  /*2d6d0*/  IADD3 R50, P0, PT, R68, R73, RZ ;  /* 0x0000004944327210 */ /* 0x000fe40007f1e0ff */
[----:B------:R-:W-:Y:S01]  /*2d6e0*/  IADD3 R27, P2, PT, R40, R74, RZ ;  /* 0x0000004a281b7210 */ /* 0x000fe20007f5e0ff */
[----:B------:R-:W-:Y:S02]  /*2d6f0*/  IMAD.X R71, RZ, RZ, RZ, P1 ;  /* 0x000000ffff477224 */ /* 0x000fe400008e06ff */
[----:B------:R-:W-:Y:S01]  /*2d700*/  IMAD.X R51, RZ, RZ, RZ, P0 ;  /* 0x000000ffff337224 */ /* 0x000fe200000e06ff */
[----:B------:R-:W-:Y:S01]  /*2d710*/  IADD3.X R40, PT, PT, R75, UR4, RZ, P2, !PT ;  /* 0x000000044b287c10 */ /* 0x000fe200097fe4ff */
[----:B------:R-:W-:-:S04]  /*2d720*/  IMAD.WIDE.U32 R32, R32, R42, R70 ;  /* 0x0000002a20207225 */ /* 0x000fc800078e0046 */
        /* <DEDUP_REMOVED lines=10> */
[----:B------:R-:W-:Y:S01]  /*2d7d0*/  IMAD.WIDE.U32 R40, R35, R42, R50 ;  /* 0x0000002a23287225 */ /* 0x000fe200078e0032 */
[----:B------:R-:W-:-:S03]  /*2d7e0*/  IADD3.X R11, PT, PT, RZ, RZ, RZ, P1, !PT ;  /* 0x000000ffff0b7210 */ /* 0x000fc60000ffe4ff */
[----:B------:R-:W-:Y:S01]  /*2d7f0*/  IMAD.WIDE.U32 R46, R37, R29, R68 ;  /* 0x0000001d252e7225 */ /* 0x000fe200078e0044 */
[----:B------:R-:W-:-:S03]  /*2d800*/  IADD3 R50, P2, P3, R27, R60, R11 ;  /* 0x0000003c1b327210 */ /* 0x000fc60007b5e00b */
[----:B------:R-:W-:Y:S01]  /*2d810*/  IMAD.WIDE.U32 R68, R40, 0x3d1, R58 ;  /* 0x000003d128447825 */ /* 0x000fe200078e003a */
[----:B------:R-:W-:Y:S02]  /*2d820*/  IADD3 R58, P0, PT, R46, R41, RZ ;  /* 0x000000292e3a7210 */ /* 0x000fe40007f1e0ff */
[----:B------:R-:W-:Y:S02]  /*2d830*/  IADD3.X R53, PT, PT, RZ, RZ, RZ, P2, P3 ;  /* 0x000000ffff357210 */ /* 0x000fe400017e64ff */
[----:B------:R-:W-:Y:S01]  /*2d840*/  IADD3 R27, P1, PT, R10, R68, RZ ;  /* 0x000000440a1b7210 */ /* 0x000fe20007f3e0ff */
[----:B------:R-:W-:-:S03]  /*2d850*/  IMAD.X R59, RZ, RZ, RZ, P0 ;  /* 0x000000ffff3b7224 */ /* 0x000fc600000e06ff */
        /* <DEDUP_REMOVED lines=8> */
[----:B------:R-:W-:Y:S01]  /*2d8e0*/  IADD3 R48, P1, PT, R48, R58, RZ ;  /* 0x0000003a30307210 */ /* 0x000fe20007f3e0ff */
[----:B------:R-:W-:Y:S01]  /*2d8f0*/  IMAD.MOV.U32 R69, RZ, RZ, R36 ;  /* 0x000000ffff457224 */ /* 0x000fe200078e0024 */
        /* <DEDUP_REMOVED lines=9> */
[----:B------:R-:W-:Y:S02]  /*2d990*/  IADD3 R56, P0, P1, R31, R34, R27 ;  /* 0x000000221f387210 */ /* 0x000fe4000791e01b */
[----:B------:R-:W-:-:S03]  /*2d9a0*/  MOV R31, RZ ;  /* 0x000000ff001f7202 */ /* 0x000fc60000000f00 */
        /* <DEDUP_REMOVED lines=52> */
.L_x_120:
        /* <DEDUP_REMOVED lines=12> */
.L_x_119:
[----:B------:R-:W-:Y:S05]  /*2ddb0*/  BSYNC.RECONVERGENT B0 ;  /* 0x0000000000007941 */ /* 0x000fea0003800200 */
.L_x_118:
[----:B------:R-:W-:-:S05]  /*2ddc0*/  UMOV UR4, URZ ;  /* 0x000000ff00047c82 */ /* 0x000fca0008000000 */
.L_x_124:
[----:B------:R-:W-:Y:S02]  /*2ddd0*/  HFMA2 R11, -RZ, RZ, 0, 0 ;  /* 0x00000000ff0b7431 */ /* 0x000fe400000001ff */
[----:B------:R-:W-:-:S04]  /*2dde0*/  IMAD.WIDE.U32 R34, R66, R66, RZ ;  /* 0x0000004242227225 */ /* 0x000fc800078e00ff */
[----:B------:R-:W-:Y:S01]  /*2ddf0*/  HFMA2 R33, -RZ, RZ, 0, 0 ;  /* 0x00000000ff217431 */ /* 0x000fe200000001ff */
[----:B------:R-:W-:Y:S01]  /*2de00*/  UMOV UR5, URZ ;  /* 0x000000ff00057c82 */ /* 0x000fe20008000000 */
[----:B------:R-:W-:Y:S01]  /*2de10*/  UIADD3 UR4, UPT, UPT, UR4, 0x1, URZ ;  /* 0x0000000104047890 */ /* 0x000fe2000fffe0ff */
[----:B------:R-:W-:Y:S02]  /*2de20*/  IMAD.MOV.U32 R10, RZ, RZ, R35 ;  /* 0x000000ffff0a7224 */ /* 0x000fe400078e0023 */
[----:B------:R-:W-:Y:S02]  /*2de30*/  HFMA2 R35, -RZ, RZ, 0, 0 ;  /* 0x00000000ff237431 */ /* 0x000fe400000001ff */
[----:B------:R-:W-:Y:S01]  /*2de40*/  IMAD.MOV.U32 R27, RZ, RZ, RZ ;  /* 0x000000ffff1b7224 */ /* 0x000fe200078e00ff */
[----:B------:R-:W-:Y:S01]  /*2de50*/  LOP3.LUT R34, R34, 0xfffffffd, RZ, 0xc0, !PT ;  /* 0xfffffffd22227812 */ /* 0x000fe200078ec0ff */
[----:B------:R-:W-:Y:S01]  /*2de60*/  IMAD.MOV.U32 R41, RZ, RZ, RZ ;  /* 0x000000ffff297224 */ /* 0x000fe200078e00ff */
[----:B------:R-:W-:Y:S01]  /*2de70*/  UISETP.NE.AND UP0, UPT, UR4, 0x64, UPT ;  /* 0x000000640400788c */ /* 0x000fe2000bf05270 */
[----:B------:R-:W-:Y:S01]  /*2de80*/  IMAD.WIDE.U32 R10, R69, R66, R10 ;  /* 0x00000042450a7225 */ /* 0x000fe200078e000a */
[----:B------:R-:W-:Y:S03]  /*2de90*/  BSSY.RECONVERGENT B0, `(.L_x_121) ;  /* 0x000011d000007945 */ /* 0x000fe60003800200 */
[----:B------:R-:W-:Y:S01]  /*2dea0*/  IMAD.MOV.U32 R26, RZ, RZ, R11 ;  /* 0x000000ffff1a7224 */ /* 0x000fe200078e000b */
[----:B------:R-:W-:Y:S01]  /*2deb0*/  MOV R40, R10 ;  /* 0x0000000a00287202 */ /* 0x000fe20000000f00 */
[----:B------:R-:W-:-:S02]  /*2dec0*/  IMAD.MOV.U32 R61, RZ, RZ, RZ ;  /* 0x000000ffff3d7224 */ /* 0x000fc400078e00ff */
        /* <DEDUP_REMOVED lines=9> */
[----:B------:R-:W-:-:S04]  /*2df60*/  IMAD.WIDE.U32 R26, R69, R69, R26 ;  /* 0x00000045451a7225 */ /* 0x000fc800078e001a */
[----:B------:R-:W-:Y:S01]  /*2df70*/  IMAD.MOV.U32 R32, RZ, RZ, R26 ;  /* 0x000000ffff207224 */ /* 0x000fe200078e001a */
[----:B------:R-:W-:Y:S02]  /*2df80*/  IADD3 R30, P0, PT, R10, R27, RZ ;  /* 0x0000001b0a1e7210 */ /* 0x000fe40007f1e0ff */
[----:B------:R-:W-:Y:S01]  /*2df90*/  MOV R10, R11 ;  /* 0x0000000b000a7202 */ /* 0x000fe20000000f00 */
[----:B------:R-:W-:Y:S02]  /*2dfa0*/  IMAD.MOV.U32 R11, RZ, RZ, RZ ;  /* 0x000000ffff0b7224 */ /* 0x000fe400078e00ff */
[----:B------:R-:W-:Y:S02]  /*2dfb0*/  IMAD.X R31, RZ, RZ, RZ, P0 ;  /* 0x000000ffff1f7224 */ /* 0x000fe400000e06ff */
[----:B------:R-:W-:-:S04]  /*2dfc0*/  IMAD.WIDE.U32 R10, R51, R66, R10 ;  /* 0x00000042330a7225 */ /* 0x000fc800078e000a */
[----:B------:R-:W-:-:S04]  /*2dfd0*/  IMAD.WIDE.U32 R26, R50, R69, R30 ;  /* 0x00000045321a7225 */ /* 0x000fc800078e001e */
[-C--:B------:R-:W-:Y:S01]  /*2dfe0*/  IMAD.WIDE.U32 R30, R50, R66.reuse, R32 ;  /* 0x00000042321e7225 */ /* 0x080fe200078e0020 */
[----:B------:R-:W-:Y:S02]  /*2dff0*/  IADD3 R32, P0, PT, R10, R27, RZ ;  /* 0x0000001b0a207210 */ /* 0x000fe40007f1e0ff */
[----:B------:R-:W-:Y:S01]  /*2e000*/  MOV R10, R11 ;  /* 0x0000000b000a7202 */ /* 0x000fe20000000f00 */
[----:B------:R-:W-:Y:S01]  /*2e010*/  IMAD.MOV.U32 R11, RZ, RZ, RZ ;  /* 0x000000ffff0b7224 */ /* 0x000fe200078e00ff */
[----:B------:R-:W-:Y:S01]  /*2e020*/  IADD3 R36, P1, PT, R26, R31, RZ ;  /* 0x0000001f1a247210 */ /* 0x000fe20007f3e0ff */
[----:B------:R-:W-:Y:S02]  /*2e030*/  IMAD.X R33, RZ, RZ, RZ, P0 ;  /* 0x000000ffff217224 */ /* 0x000fe400000e06ff */
[----:B------:R-:W-:-:S04]  /*2e040*/  IMAD.WIDE.U32 R10, R39, R66, R10 ;  /* 0x00000042270a7225 */ /* 0x000fc800078e000a */
[----:B------:R-:W-:Y:S02]  /*2e050*/  IMAD.X R37, RZ, RZ, RZ, P1 ;  /* 0x000000ffff257224 */ /* 0x000fe400008e06ff */
[----:B------:R-:W-:-:S04]  /*2e060*/  IMAD.WIDE.U32 R26, R53, R69, R32 ;  /* 0x00000045351a7225 */ /* 0x000fc800078e0020 */
[----:B------:R-:W-:Y:S01]  /*2e070*/  IMAD.WIDE.U32 R32, R50, R69, R36 ;  /* 0x0000004532207225 */ /* 0x000fe200078e0024 */
[----:B------:R-:W-:-:S03]  /*2e080*/  IADD3 R36, P0, PT, R10, R27, RZ ;  /* 0x0000001b0a247210 */ /* 0x000fc60007f1e0ff */
[----:B------:R-:W-:Y:S01]  /*2e090*/  IMAD.MOV.U32 R10, RZ, RZ, R11 ;  /* 0x000000ffff0a7224 */ /* 0x000fe200078e000b */
[----:B------:R-:W-:Y:S01]  /*2e0a0*/  IADD3 R46, P1, PT, R26, R33, RZ ;  /* 0x000000211a2e7210 */ /* 0x000fe20007f3e0ff */
[----:B------:R-:W-:Y:S02]  /*2e0b0*/  HFMA2 R33, -RZ, RZ, 0, 0 ;  /* 0x00000000ff217431 */ /* 0x000fe400000001ff */
        /* <DEDUP_REMOVED lines=103> */
[----:B------:R-:W-:-:S03]  /*2e730*/  IADD3 R58, P1, PT, R58, R65, RZ ;  /* 0x000000413a3a7210 */ /* 0x000fc60007f3e0ff */
[----:B------:R-:W-:Y:S01]  /*2e740*/  IMAD.X R65, RZ, RZ, RZ, P2 ;  /* 0x000000ffff417224 */ /* 0x000fe200010e06ff */
        /* <DEDUP_REMOVED lines=30> */
[----:B------:R-:W-:Y:S01]  /*2e930*/  IMAD.WIDE.U32 R60, R52, R39, R60 ;  /* 0x00000027343c7225 */ /* 0x000fe200078e003c */
[----:B------:R-:W-:-:S03]  /*2e940*/  IADD3 R68, P1, PT, R68, R41, RZ ;  /* 0x0000002944447210 */ /* 0x000fc60007f3e0ff */
[----:B------:R-:W-:Y:S02]  /*2e950*/  IMAD.MOV.U32 R65, RZ, RZ, RZ ;  /* 0x000000ffff417224 */ /* 0x000fe400078e00ff */
[----:B------:R-:W-:Y:S01]  /*2e960*/  IMAD.WIDE.U32 R70, R40, 0x3d1, R64 ;  /* 0x000003d128467825 */ /* 0x000fe200078e0040 */
        /* <DEDUP_REMOVED lines=18> */
[----:B------:R-:W-:Y:S01]  /*2ea90*/  IMAD.WIDE.U32 R46, R52, R56, R60 ;  /* 0x00000038342e7225 */ /* 0x000fe200078e003c */
[----:B------:R-:W-:-:S03]  /*2eaa0*/  MOV R51, RZ ;  /* 0x000000ff00337202 */ /* 0x000fc60000000f00 */
[----:B------:R-:W-:Y:S01]  /*2eab0*/  IMAD.X R11, RZ, RZ, RZ, P1 ;  /* 0x000000ffff0b7224 */ /* 0x000fe200008e06ff */
[----:B------:R-:W-:Y:S01]  /*2eac0*/  IADD3 R60, P0, PT, R46, R33, RZ ;  /* 0x000000212e3c7210 */ /* 0x000fe20007f1e0ff */
[----:B------:R-:W-:-:S03]  /*2ead0*/  IMAD.WIDE.U32 R64, R32, 0x3d1, R50 ;  /* 0x000003d120407825 */ /* 0x000fc600078e0032 */
[----:B------:R-:W-:Y:S01]  /*2eae0*/  IADD3 R50, P2, P3, R27, R58, R11 ;  /* 0x0000003a1b327210 */ /* 0x000fe20007b5e00b */
[----:B------:R-:W-:Y:S01]  /*2eaf0*/  IMAD.X R61, RZ, RZ, RZ, P0 ;  /* 0x000000ffff3d7224 */ /* 0x000fe200000e06ff */
        /* <DEDUP_REMOVED lines=8> */
[----:B------:R-:W-:Y:S01]  /*2eb80*/  IMAD.WIDE.U32 R40, R10, 0x3d1, R64 ;  /* 0x000003d10a287825 */ /* 0x000fe200078e0040 */
[----:B------:R-:W-:Y:S02]  /*2eb90*/  IADD3.X R47, PT, PT, RZ, RZ, RZ, P0, !PT ;  /* 0x000000ffff2f7210 */ /* 0x000fe400007fe4ff */
[----:B------:R-:W-:Y:S02]  /*2eba0*/  IADD3 R51, P0, P2, R27, R30, R51 ;  /* 0x0000001e1b337210 */ /* 0x000fe40007a1e033 */
[----:B------:R-:W-:Y:S01]  /*2ebb0*/  IADD3 R11, P1, PT, R36, R40, RZ ;  /* 0x00000028240b7210 */ /* 0x000fe20007f3e0ff */
[----:B------:R-:W-:Y:S01]  /*2ebc0*/  IMAD.WIDE.U32 R30, R52, R52, R46 ;  /* 0x00000034341e7225 */ /* 0x000fe200078e002e */
[----:B------:R-:W-:Y:S02]  /*2ebd0*/  IADD3.X R39, PT, PT, RZ, RZ, RZ, P0, P2 ;  /* 0x000000ffff277210 */ /* 0x000fe400007e44ff */
[----:B------:R-:W-:-:S02]  /*2ebe0*/  IADD3.X R36, PT, PT, R41, UR5, RZ, P1, !PT ;  /* 0x0000000529247c10 */ /* 0x000fc40008ffe4ff */
[----:B------:R-:W-:-:S03]  /*2ebf0*/  IADD3 R39, P1, P2, R11, R32, R39 ;  /* 0x000000200b277210 */ /* 0x000fc60007a3e027 */
        /* <DEDUP_REMOVED lines=58> */
.L_x_123:
        /* <DEDUP_REMOVED lines=12> */
.L_x_122:
[----:B------:R-:W-:Y:S05]  /*2f060*/  BSYNC.RECONVERGENT B0 ;  /* 0x0000000000007941 */ /* 0x000fea0003800200 */
.L_x_121:
[----:B------:R-:W-:Y:S05]  /*2f070*/  BRA.U UP0, `(.L_x_124) ;  /* 0xffffffed00547547 */ /* 0x000fea000b83ffff */
[----:B------:R-:W-:-:S04]  /*2f080*/  IMAD.WIDE.U32 R34, R54, R66, RZ ;  /* 0x0000004236227225 */ /* 0x000fc800078e00ff */
[----:B------:R-:W-:Y:S01]  /*2f090*/  HFMA2 R31, -RZ, RZ, 0, 0 ;  /* 0x00000000ff1f7431 */ /* 0x000fe200000001ff */
[----:B------:R-:W-:Y:S01]  /*2f0a0*/  MOV R65, RZ ;  /* 0x000000ff00417202 */ /* 0x000fe20000000f00 */
[----:B------:R-:W-:Y:S02]  /*2f0b0*/  HFMA2 R61, -RZ, RZ, 0, 0 ;  /* 0x00000000ff3d7431 */ /* 0x000fe400000001ff */
[----:B------:R-:W-:Y:S02]  /*2f0c0*/  IMAD.MOV.U32 R10, RZ, RZ, R35 ;  /* 0x000000ffff0a7224 */ /* 0x000fe400078e0023 */
[----:B------:R-:W-:Y:S02]  /*2f0d0*/  HFMA2 R35, -RZ, RZ, 0, 0 ;  /* 0x00000000ff237431 */ /* 0x000fe400000001ff */
[----:B------:R-:W-:Y:S01]  /*2f0e0*/  IMAD.MOV.U32 R11, RZ, RZ, RZ ;  /* 0x000000ffff0b7224 */ /* 0x000fe200078e00ff */
[----:B------:R-:W-:Y:S01]  /*2f0f0*/  UMOV UR4, URZ ;  /* 0x000000ff00047c82 */ /* 0x000fe20008000000 */
[----:B------:R-:W-:Y:S01]  /*2f100*/  IMAD.MOV.U32 R27, RZ, RZ, RZ ;  /* 0x000000ffff1b7224 */ /* 0x000fe200078e00ff */
[----:B------:R-:W-:Y:S01]  /*2f110*/  BSSY.RECONVERGENT B0, `(.L_x_125) ;  /* 0x000011e000007945 */ /* 0x000fe20003800200 */
[----:B------:R-:W-:-:S04]  /*2f120*/  IMAD.WIDE.U32 R10, R67, R66, R10 ;  /* 0x00000042430a7225 */ /* 0x000fc800078e000a */
[----:B------:R-:W-:Y:S01]  /*2f130*/  IMAD.MOV.U32 R30, RZ, RZ, R10 ;  /* 0x000000ffff1e7224 */ /* 0x000fe200078e000a */
[----:B------:R-:W-:-:S03]  /*2f140*/  MOV R26, R11 ;  /* 0x0000000b001a7202 */ /* 0x000fc60000000f00 */
[----:B------:R-:W-:-:S04]  /*2f150*/  IMAD.WIDE.U32 R30, R54, R69, R30 ;  /* 0x00000045361e7225 */ /* 0x000fc800078e001e */
[----:B------:R-:W-:-:S03]  /*2f160*/  IMAD.WIDE.U32 R10, R12, R66, R26 ;  /* 0x000000420c0a7225 */ /* 0x000fc600078e001a */
[----:B------:R-:W-:Y:S01]  /*2f170*/  IADD3 R32, P0, PT, R10, R31, RZ ;  /* 0x0000001f0a207210 */ /* 0x000fe20007f1e0ff */
[----:B------:R-:W-:Y:S01]  /*2f180*/  IMAD.MOV.U32 R10, RZ, RZ, R11 ;  /* 0x000000ffff0a7224 */ /* 0x000fe200078e000b */
[----:B------:R-:W-:-:S03]  /*2f190*/  MOV R11, RZ ;  /* 0x000000ff000b7202 */ /* 0x000fc60000000f00 */
[----:B------:R-:W-:Y:S02]  /*2f1a0*/  IMAD.X R33, RZ, RZ, RZ, P0 ;  /* 0x000000ffff217224 */ /* 0x000fe400000e06ff */
[----:B------:R-:W-:-:S04]  /*2f1b0*/  IMAD.WIDE.U32 R10, R55, R66, R10 ;  /* 0x00000042370a7225 */ /* 0x000fc800078e000a */
[----:B------:R-:W-:-:S04]  /*2f1c0*/  IMAD.WIDE.U32 R32, R67, R69, R32 ;  /* 0x0000004543207225 */ /* 0x000fc800078e0020 */
[----:B------:R-:W-:Y:S01]  /*2f1d0*/  IMAD.MOV.U32 R26, RZ, RZ, R11 ;  /* 0x000000ffff1a7224 */ /* 0x000fe200078e000b */
[----:B------:R-:W-:Y:S01]  /*2f1e0*/  IADD3 R36, P0, PT, R10, R33, RZ ;  /* 0x000000210a247210 */ /* 0x000fe20007f1e0ff */
[----:B------:R-:W-:Y:S01]  /*2f1f0*/  IMAD.MOV.U32 R11, RZ, RZ, RZ ;  /* 0x000000ffff0b7224 */ /* 0x000fe200078e00ff */
[----:B------:R-:W-:Y:S01]  /*2f200*/  MOV R10, R32 ;  /* 0x00000020000a7202 */ /* 0x000fe20000000f00 */
[----:B------:R-:W-:-:S04]  /*2f210*/  IMAD.WIDE.U32 R26, R57, R66, R26 ;  /* 0x00000042391a7225 */ /* 0x000fc800078e001a */
        /* <DEDUP_REMOVED lines=13> */
[----:B------:R-:W-:Y:S02]  /*2f2f0*/  HFMA2 R33, -RZ, RZ, 0, 0 ;  /* 0x00000000ff217431 */ /* 0x000fe400000001ff */
[----:B------:R-:W-:Y:S01]  /*2f300*/  IMAD.MOV.U32 R26, RZ, RZ, R36 ;  /* 0x000000ffff1a7224 */ /* 0x000fe200078e0024 */
        /* <DEDUP_REMOVED lines=40> */
[----:B------:R-:W-:Y:S02]  /*2f590*/  HFMA2 R69, -RZ, RZ, 0, 0 ;  /* 0x00000000ff457431 */ /* 0x000fe400000001ff */
        /* <DEDUP_REMOVED lines=51> */
[----:B------:R-:W-:-:S03]  /*2f8d0*/  IADD3 R70, P1, PT, R46, R59, RZ ;  /* 0x0000003b2e467210 */ /* 0x000fc60007f3e0ff */
[----:B------:R-:W-:Y:S01]  /*2f8e0*/  IMAD.X R65, RZ, RZ, RZ, P2 ;  /* 0x000000ffff417224 */ /* 0x000fe200010e06ff */
[----:B------:R-:W-:Y:S01]  /*2f8f0*/  IADD3 R68, P0, PT, R48, R47, RZ ;  /* 0x0000002f30447210 */ /* 0x000fe20007f1e0ff */
[----:B------:R-:W-:Y:S01]  /*2f900*/  IMAD.MOV.U32 R46, RZ, RZ, R60 ;  /* 0x000000ffff2e7224 */ /* 0x000fe200078e003c */
[----:B------:R-:W-:Y:S01]  /*2f910*/  MOV R47, RZ ;  /* 0x000000ff002f7202 */ /* 0x000fe20000000f00 */
[----:B------:R-:W-:Y:S01]  /*2f920*/  IMAD.WIDE.U32 R64, R12, R56, R64 ;  /* 0x000000380c407225 */ /* 0x000fe200078e0040 */
[----:B------:R-:W-:-:S03]  /*2f930*/  IADD3.X R71, PT, PT, RZ, RZ, RZ, P1, !PT ;  /* 0x000000ffff477210 */ /* 0x000fc60000ffe4ff */
        /* <DEDUP_REMOVED lines=21> */
[----:B------:R-:W-:Y:S02]  /*2fa90*/  IMAD.X R65, RZ, RZ, RZ, P1 ;  /* 0x000000ffff417224 */ /* 0x000fe400008e06ff */
[----:B------:R-:W-:-:S04]  /*2faa0*/  IMAD.WIDE.U32 R34, R48, 0x3d1, R34 ;  /* 0x000003d130227825 */ /* 0x000fc800078e0022 */
[----:B------:R-:W-:Y:S01]  /*2fab0*/  IMAD.X R61, RZ, RZ, RZ, P0 ;  /* 0x000000ffff3d7224 */ /* 0x000fe200000e06ff */
[----:B------:R-:W-:Y:S01]  /*2fac0*/  IADD3 R66, PT, PT, R35, UR4, RZ ;  /* 0x0000000423427c10 */ /* 0x000fe2000fffe0ff */
[----:B------:R-:W-:-:S04]  /*2fad0*/  IMAD.WIDE.U32 R50, R12, R52, R50 ;  /* 0x000000340c327225 */ /* 0x000fc800078e0032 */
[----:B------:R-:W-:-:S04]  /*2fae0*/  IMAD.WIDE.U32 R64, R57, R56, R64 ;  /* 0x0000003839407225 */ /* 0x000fc800078e0040 */
[----:B------:R-:W-:Y:S01]  /*2faf0*/  IMAD.WIDE.U32 R60, R29, R39, R60 ;  /* 0x000000271d3c7225 */ /* 0x000fe200078e003c */
[----:B------:R-:W-:-:S03]  /*2fb00*/  IADD3 R64, P2, PT, R64, R51, RZ ;  /* 0x0000003340407210 */ /* 0x000fc60007f5e0ff */
[----:B------:R-:W-:Y:S01]  /*2fb10*/  IMAD.MOV.U32 R67, RZ, RZ, RZ ;  /* 0x000000ffff437224 */ /* 0x000fe200078e00ff */
[----:B------:R-:W-:Y:S02]  /*2fb20*/  IADD3 R58, P0, PT, R59, R61, RZ ;  /* 0x0000003d3b3a7210 */ /* 0x000fe40007f1e0ff */
[----:B------:R-:W-:Y:S01]  /*2fb30*/  IADD3 R60, P1, PT, R60, R65, RZ ;  /* 0x000000413c3c7210 */ /* 0x000fe20007f3e0ff */
[----:B------:R-:W-:Y:S01]  /*2fb40*/  IMAD.WIDE.U32 R66, R50, 0x3d1, R66 ;  /* 0x000003d132427825 */ /* 0x000fe200078e0042 */
[----:B------:R-:W-:-:S03]  /*2fb50*/  IADD3.X R59, PT, PT, RZ, RZ, RZ, P0, !PT ;  /* 0x000000ffff3b7210 */ /* 0x000fc600007fe4ff */
[----:B------:R-:W-:Y:S01]  /*2fb60*/  IMAD.X R65, RZ, RZ, RZ, P2 ;  /* 0x000000ffff417224 */ /* 0x000fe200010e06ff */
        /* <DEDUP_REMOVED lines=33> */
[----:B------:R-:W-:Y:S01]  /*2fd80*/  IMAD.MOV.U32 R33, RZ, RZ, RZ ;  /* 0x000000ffff217224 */ /* 0x000fe200078e00ff */
        /* <DEDUP_REMOVED lines=9> */
[----:B------:R-:W-:Y:S01]  /*2fe20*/  IADD3 R12, P1, PT, R40, R30, RZ ;  /* 0x0000001e280c7210 */ /* 0x000fe20007f3e0ff */
[----:B------:R-:W-:Y:S01]  /*2fe30*/  IMAD.WIDE.U32 R52, R42, R52, R56 ;  /* 0x000000342a347225 */ /* 0x000fe200078e0038 */
[----:B------:R-:W-:Y:S02]  /*2fe40*/  IADD3 R30, P0, P2, R32, R54, R27 ;  /* 0x00000036201e7210 */ /* 0x000fe40007a1e01b */
[----:B------:R-:W-:Y:S02]  /*2fe50*/  IADD3.X R32, PT, PT, R31, UR4, RZ, P1, !PT ;  /* 0x000000041f207c10 */ /* 0x000fe40008ffe4ff */
[----:B------:R-:W-:-:S02]  /*2fe60*/  IADD3.X R27, PT, PT, RZ, RZ, RZ, P0, P2 ;  /* 0x000000ffff1b7210 */ /* 0x000fc400007e44ff */
[----:B------:R-:W-:Y:S01]  /*2fe70*/  MOV R42, R35 ;  /* 0x00000023002a7202 */ /* 0x000fe20000000f00 */
        /* <DEDUP_REMOVED lines=59> */
.L_x_127:
        /* <DEDUP_REMOVED lines=12> */
.L_x_126:
[----:B------:R-:W-:Y:S05]  /*302f0*/  BSYNC.RECONVERGENT B0 ;  /* 0x0000000000007941 */ /* 0x000fea0003800200 */
.L_x_125:
[----:B------:R-:W-:-:S05]  /*30300*/  UMOV UR4, URZ ;  /* 0x000000ff00047c82 */ /* 0x000fca0008000000 */
.L_x_131:
[----:B------:R-:W-:-:S04]  /*30310*/  IMAD.WIDE.U32 R32, R47, R47, RZ ;  /* 0x0000002f2f207225 */ /* 0x000fc800078e00ff */
[----:B------:R-:W-:Y:S01]  /*30320*/  HFMA2 R57, -RZ, RZ, 0, 0 ;  /* 0x00000000ff397431 */ /* 0x000fe200000001ff */
[----:B------:R-:W-:Y:S01]  /*30330*/  MOV R59, RZ ;  /* 0x000000ff003b7202 */ /* 0x000fe20000000f00 */
[----:B------:R-:W-:Y:S01]  /*30340*/  UMOV UR5, URZ ;  /* 0x000000ff00057c82 */ /* 0x000fe20008000000 */
        /* <DEDUP_REMOVED lines=8> */
[----:B------:R-:W-:Y:S01]  /*303d0*/  IMAD.MOV.U32 R37, RZ, RZ, RZ ;  /* 0x000000ffff257224 */ /* 0x000fe200078e00ff */
[----:B------:R-:W-:Y:S01]  /*303e0*/  MOV R34, R27 ;  /* 0x0000001b00227202 */ /* 0x000fe20000000f00 */
[----:B------:R-:W-:Y:S02]  /*303f0*/  IMAD.MOV.U32 R27, RZ, RZ, RZ ;  /* 0x000000ffff1b7224 */ /* 0x000fe400078e00ff */
[----:B------:R-:W-:Y:S02]  /*30400*/  IMAD.MOV.U32 R61, RZ, RZ, RZ ;  /* 0x000000ffff3d7224 */ /* 0x000fe400078e00ff */
        /* <DEDUP_REMOVED lines=100> */
[----:B------:R-:W-:Y:S02]  /*30a50*/  IADD3 R58, P2, PT, R52, R55, RZ ;  /* 0x00000037343a7210 */ /* 0x000fe40007f5e0ff */
[----:B------:R-:W-:Y:S01]  /*30a60*/  IADD3.X R49, PT, PT, RZ, RZ, RZ, P1, !PT ;  /* 0x000000ffff317210 */ /* 0x000fe20000ffe4ff */
[----:B------:R-:W-:Y:S01]  /*30a70*/  IMAD.WIDE.U32 R52, R31, R11, R56 ;  /* 0x0000000b1f347225 */ /* 0x000fe200078e0038 */
[----:B------:R-:W-:-:S03]  /*30a80*/  MOV R60, R54 ;  /* 0x00000036003c7202 */ /* 0x000fc60000000f00 */
        /* <DEDUP_REMOVED lines=16> */
[----:B------:R-:W-:-:S03]  /*30b90*/  IADD3 R54, P2, PT, R54, R57, RZ ;  /* 0x0000003936367210 */ /* 0x000fc60007f5e0ff */
[----:B------:R-:W-:Y:S01]  /*30ba0*/  IMAD.MOV.U32 R57, RZ, RZ, RZ ;  /* 0x000000ffff397224 */ /* 0x000fe200078e00ff */
[----:B------:R-:W-:Y:S02]  /*30bb0*/  IADD3 R58, P0, PT, R50, R53, RZ ;  /* 0x00000035323a7210 */ /* 0x000fe40007f1e0ff */
[----:B------:R-:W-:Y:S01]  /*30bc0*/  IADD3 R60, P1, PT, R52, R55, RZ ;  /* 0x00000037343c7210 */ /* 0x000fe20007f3e0ff */
[----:B------:R-:W-:Y:S01]  /*30bd0*/  IMAD.WIDE.U32 R46, R29, R47, R56 ;  /* 0x0000002f1d2e7225 */ /* 0x000fe200078e0038 */
[----:B------:R-:W-:Y:S02]  /*30be0*/  IADD3.X R55, PT, PT, RZ, RZ, RZ, P2, !PT ;  /* 0x000000ffff377210 */ /* 0x000fe400017fe4ff */
[----:B------:R-:W-:Y:S01]  /*30bf0*/  IADD3.X R59, PT, PT, RZ, RZ, RZ, P0, !PT ;  /* 0x000000ffff3b7210 */ /* 0x000fe200007fe4ff */
        /* <DEDUP_REMOVED lines=22> */
[----:B------:R-:W-:Y:S02]  /*30d60*/  IADD3.X R57, PT, PT, RZ, RZ, RZ, P0, !PT ;  /* 0x000000ffff397210 */ /* 0x000fe400007fe4ff */
[----:B------:R-:W-:Y:S01]  /*30d70*/  IADD3 R64, PT, PT, R33, UR5, RZ ;  /* 0x0000000521407c10 */ /* 0x000fe2000fffe0ff */
[----:B------:R-:W-:-:S04]  /*30d80*/  IMAD.WIDE.U32 R52, R29, R10, R60 ;  /* 0x0000000a1d347225 */ /* 0x000fc800078e003c */
[----:B------:R-:W-:-:S04]  /*30d90*/  IMAD.WIDE.U32 R58, R31, R30, R58 ;  /* 0x0000001e1f3a7225 */ /* 0x000fc800078e003a */
[----:B------:R-:W-:Y:S01]  /*30da0*/  IMAD.WIDE.U32 R56, R31, R12, R56 ;  /* 0x0000000c1f387225 */ /* 0x000fe200078e0038 */
[----:B------:R-:W-:-:S03]  /*30db0*/  IADD3 R60, P2, PT, R58, R53, RZ ;  /* 0x000000353a3c7210 */ /* 0x000fc60007f5e0ff */
[----:B------:R-:W-:Y:S01]  /*30dc0*/  IMAD.WIDE.U32 R64, R52, 0x3d1, R64 ;  /* 0x000003d134407825 */ /* 0x000fe200078e0040 */
[----:B------:R-:W-:Y:S02]  /*30dd0*/  IADD3 R54, P1, PT, R56, R59, RZ ;  /* 0x0000003b38367210 */ /* 0x000fe40007f3e0ff */
[----:B------:R-:W-:Y:S02]  /*30de0*/  IADD3.X R61, PT, PT, RZ, RZ, RZ, P2, !PT ;  /* 0x000000ffff3d7210 */ /* 0x000fe400017fe4ff */
[----:B------:R-:W-:Y:S02]  /*30df0*/  IADD3 R58, P0, PT, R55, R57, RZ ;  /* 0x00000039373a7210 */ /* 0x000fe40007f1e0ff */
[----:B------:R-:W-:Y:S01]  /*30e00*/  IADD3 R37, P3, PT, R26, R64, RZ ;  /* 0x000000401a257210 */ /* 0x000fe20007f7e0ff */
[----:B------:R-:W-:Y:S01]  /*30e10*/  IMAD.WIDE.U32 R26, R29, R11, R60 ;  /* 0x0000000b1d1a7225 */ /* 0x000fe200078e003c */
[----:B------:R-:W-:Y:S02]  /*30e20*/  IADD3.X R55, PT, PT, RZ, RZ, RZ, P1, !PT ;  /* 0x000000ffff377210 */ /* 0x000fe40000ffe4ff */
[----:B------:R-:W-:Y:S01]  /*30e30*/  IADD3.X R64, PT, PT, R65, UR5, RZ, P3, !PT ;  /* 0x0000000541407c10 */ /* 0x000fe20009ffe4ff */
[----:B------:R-:W-:-:S02]  /*30e40*/  IMAD.X R59, RZ, RZ, RZ, P0 ;  /* 0x000000ffff3b7224 */ /* 0x000fc400000e06ff */
[----:B------:R-:W-:Y:S02]  /*30e50*/  IMAD.MOV.U32 R65, RZ, RZ, RZ ;  /* 0x000000ffff417224 */ /* 0x000fe400078e00ff */
[----:B------:R-:W-:-:S04]  /*30e60*/  IMAD.WIDE.U32 R54, R31, R12, R54 ;  /* 0x0000000c1f367225 */ /* 0x000fc800078e0036 */
[----:B------:R-:W-:Y:S01]  /*30e70*/  IMAD.WIDE.U32 R10, R29, R12, R58 ;  /* 0x0000000c1d0a7225 */ /* 0x000fe200078e003a */
[----:B------:R-:W-:-:S03]  /*30e80*/  IADD3 R56, P1, PT, R54, R27, RZ ;  /* 0x0000001b36387210 */ /* 0x000fc60007f3e0ff */
[----:B------:R-:W-:Y:S01]  /*30e90*/  IMAD.WIDE.U32 R58, R26, 0x3d1, R64 ;  /* 0x000003d11a3a7825 */ /* 0x000fe200078e0040 */
[----:B------:R-:W-:Y:S02]  /*30ea0*/  IADD3 R54, P0, PT, R10, R55, RZ ;  /* 0x000000370a367210 */ /* 0x000fe40007f1e0ff */
[----:B------:R-:W-:Y:S02]  /*30eb0*/  IADD3.X R57, PT, PT, RZ, RZ, RZ, P1, !PT ;  /* 0x000000ffff397210 */ /* 0x000fe40000ffe4ff */
[----:B------:R-:W-:Y:S01]  /*30ec0*/  IADD3 R33, P2, PT, R34, R58, RZ ;  /* 0x0000003a22217210 */ /* 0x000fe20007f5e0ff */
[----:B------:R-:W-:Y:S02]  /*30ed0*/  IMAD.X R55, RZ, RZ, RZ, P0 ;  /* 0x000000ffff377224 */ /* 0x000fe400000e06ff */
[----:B------:R-:W-:Y:S01]  /*30ee0*/  IMAD.WIDE.U32 R34, R29, R30, R56 ;  /* 0x0000001e1d227225 */ /* 0x000fe200078e0038 */
[----:B------:R-:W-:-:S03]  /*30ef0*/  IADD3.X R58, PT, PT, R59, UR5, RZ, P2, !PT ;  /* 0x000000053b3a7c10 */ /* 0x000fc600097fe4ff */
[----:B------:R-:W-:Y:S02]  /*30f00*/  HFMA2 R59, -RZ, RZ, 0, 0 ;  /* 0x00000000ff3b7431 */ /* 0x000fe400000001ff */
[----:B------:R-:W-:-:S03]  /*30f10*/  IMAD.WIDE.U32 R54, R31, R31, R54 ;  /* 0x0000001f1f367225 */ /* 0x000fc600078e0036 */
        /* <DEDUP_REMOVED lines=8> */
[----:B------:R-:W-:Y:S02]  /*30fa0*/  IADD3.X R56, PT, PT, R57, UR5, RZ, P2, !PT ;  /* 0x0000000539387c10 */ /* 0x000fe400097fe4ff */
[----:B------:R-:W-:Y:S01]  /*30fb0*/  MOV R57, RZ ;  /* 0x000000ff00397202 */ /* 0x000fe20000000f00 */
[----:B------:R-:W-:Y:S01]  /*30fc0*/  IMAD.WIDE.U32 R50, R29, R31, R10 ;  /* 0x0000001f1d327225 */ /* 0x000fe200078e000a */
[----:B------:R-:W-:-:S03]  /*30fd0*/  MOV R42, R41 ;  /* 0x00000029002a7202 */ /* 0x000fc60000000f00 */
[----:B------:R-:W-:Y:S01]  /*30fe0*/  IMAD.WIDE.U32 R56, R36, 0x3d1, R56 ;  /* 0x000003d124387825 */ /* 0x000fe200078e0038 */
[----:B------:R-:W-:-:S03]  /*30ff0*/  IADD3 R54, P0, PT, R50, R37, RZ ;  /* 0x0000002532367210 */ /* 0x000fc60007f1e0ff */
[----:B------:R-:W-:Y:S01]  /*31000*/  IMAD.X R11, RZ, RZ, RZ, P1 ;  /* 0x000000ffff0b7224 */ /* 0x000fe200008e06ff */
[----:B------:R-:W-:Y:S01]  /*31010*/  IADD3 R35, P1, PT, R38, R56, RZ ;  /* 0x0000003826237210 */ /* 0x000fe20007f3e0ff */
[----:B------:R-:W-:-:S03]  /*31020*/  IMAD.X R55, RZ, RZ, RZ, P0 ;  /* 0x000000ffff377224 */ /* 0x000fc600000e06ff */
[----:B------:R-:W-:Y:S01]  /*31030*/  IADD3 R10, P2, P3, R33, R52, R11 ;  /* 0x00000034210a7210 */ /* 0x000fe20007b5e00b */
[----:B------:R-:W-:-:S04]  /*31040*/  IMAD.WIDE.U32 R38, R29, R31, R54 ;  /* 0x0000001f1d267225 */ /* 0x000fc800078e0036 */
[----:B------:R-:W-:Y:S01]  /*31050*/  HFMA2 R31, -RZ, RZ, 0, 0 ;  /* 0x00000000ff1f7431 */ /* 0x000fe200000001ff */
[----:B------:R-:W-:Y:S02]  /*31060*/  IADD3.X R30, PT, PT, R57, UR5, RZ, P1, !PT ;  /* 0x00000005391e7c10 */ /* 0x000fe40008ffe4ff */
[----:B------:R-:W-:-:S04]  /*31070*/  IADD3.X R11, PT, PT, RZ, RZ, RZ, P2, P3 ;  /* 0x000000ffff0b7210 */ /* 0x000fc800017e64ff */
        /* <DEDUP_REMOVED lines=36> */
[----:B------:R-:W-:Y:S02]  /*312c0*/  MOV R12, 0xffffffff ;  /* 0xffffffff000c7802 */ /* 0x000fe40000000f00 */
[----:B------:R-:W-:-:S09]  /*312d0*/  MOV R29, 0xffffffff ;  /* 0xffffffff001d7802 */ /* 0x000fd20000000f00 */
        /* <DEDUP_REMOVED lines=22> */
[----:B------:R-:W-:-:S07]  /*31440*/  MOV R31, 0xffffffff ;  /* 0xffffffff001f7802 */ /* 0x000fce0000000f00 */
[----:B------:R-:W-:Y:S05]  /*31450*/  @P0 BRA `(.L_x_129) ;  /* 0x0000000000500947 */ /* 0x000fea0003800000 */
[----:B------:R-:W-:Y:S01]  /*31460*/  ISETP.GE.U32.AND P0, PT, R47, -0x3d1, PT ;  /* 0xfffffc2f2f00780c */ /* 0x000fe20003f06070 */
[----:B------:R-:W-:Y:S01]  /*31470*/  IMAD.MOV.U32 R11, RZ, RZ, -0x1 ;  /* 0xffffffffff0b7424 */ /* 0x000fe200078e00ff */
[----:B------:R-:W-:Y:S01]  /*31480*/  MOV R42, 0xfffffffe ;  /* 0xfffffffe002a7802 */ /* 0x000fe20000000f00 */
[----:B------:R-:W-:Y:S01]  /*31490*/  IMAD.MOV.U32 R12, RZ, RZ, -0x1 ;  /* 0xffffffffff0c7424 */ /* 0x000fe200078e00ff */
[----:B------:R-:W-:Y:S01]  /*314a0*/  MOV R30, 0xffffffff ;  /* 0xffffffff001e7802 */ /* 0x000fe20000000f00 */
[----:B------:R-:W-:Y:S01]  /*314b0*/  IMAD.MOV.U32 R29, RZ, RZ, -0x1 ;  /* 0xffffffffff1d7424 */ /* 0x000fe200078e00ff */
[----:B------:R-:W-:-:S07]  /*314c0*/  MOV R31, 0xffffffff ;  /* 0xffffffff001f7802 */ /* 0x000fce0000000f00 */
[----:B------:R-:W-:Y:S05]  /*314d0*/  @!P0 BRA `(.L_x_129) ;  /* 0x0000000000308947 */ /* 0x000fea0003800000 */
.L_x_130:
[----:B------:R-:W-:-:S04]  /*314e0*/  IADD3 R47, P0, PT, R47, 0x3d1, RZ ;  /* 0x000003d12f2f7810 */ /* 0x000fc80007f1e0ff */
[----:B------:R-:W-:-:S04]  /*314f0*/  IADD3.X R10, PT, PT, RZ, -0x1, RZ, P0, !PT ;  /* 0xffffffffff0a7810 */ /* 0x000fc800007fe4ff */
        /* <DEDUP_REMOVED lines=10> */
.L_x_129:
[----:B------:R-:W-:Y:S05]  /*315a0*/  BSYNC.RECONVERGENT B0 ;  /* 0x0000000000007941 */ /* 0x000fea0003800200 */
.L_x_128:
[----:B------:R-:W-:Y:S05]  /*315b0*/  BRA.U UP0, `(.L_x_131) ;  /* 0xffffffed00547547 */ /* 0x000fea000b83ffff */
[----:B------:R-:W-:-:S04]  /*315c0*/  IMAD.WIDE.U32 R32, R9, R47, RZ ;  /* 0x0000002f09207225 */ /* 0x000fc800078e00ff */
[----:B------:R-:W-:Y:S01]  /*315d0*/  HFMA2 R37, -RZ, RZ, 0, 0 ;  /* 0x00000000ff257431 */ /* 0x000fe200000001ff */
[----:B------:R-:W-:Y:S01]  /*315e0*/  UMOV UR4, URZ ;  /* 0x000000ff00047c82 */ /* 0x000fe20008000000 */
[----:B------:R-:W-:Y:S02]  /*315f0*/  HFMA2 R55, -RZ, RZ, 0, 0 ;  /* 0x00000000ff377431 */ /* 0x000fe400000001ff */
[----:B------:R-:W-:Y:S01]  /*31600*/  IMAD.MOV.U32 R27, RZ, RZ, RZ ;  /* 0x000000ffff1b7224 */ /* 0x000fe200078e00ff */
[----:B------:R-:W-:Y:S01]  /*31610*/  MOV R26, R33 ;  /* 0x00000021001a7202 */ /* 0x000fe20000000f00 */
[----:B------:R-:W-:Y:S02]  /*31620*/  IMAD.MOV.U32 R35, RZ, RZ, RZ ;  /* 0x000000ffff237224 */ /* 0x000fe400078e00ff */
[----:B------:R-:W-:Y:S02]  /*31630*/  HFMA2 R59, -RZ, RZ, 0, 0 ;  /* 0x00000000ff3b7431 */ /* 0x000fe400000001ff */
[----:B------:R-:W-:Y:S01]  /*31640*/  IMAD.MOV.U32 R57, RZ, RZ, RZ ;  /* 0x000000ffff397224 */ /* 0x000fe200078e00ff */
[----:B------:R-:W-:Y:S01]  /*31650*/  BSSY.RECONVERGENT B0, `(.L_x_132) ;  /* 0x000011f000007945 */ /* 0x000fe20003800200 */
[----:B------:R-:W-:-:S05]  /*31660*/  IMAD.WIDE.U32 R26, R8, R47, R26 ;  /* 0x0000002f081a7225 */ /* 0x000fca00078e001a */
[----:B------:R-:W-:Y:S01]  /*31670*/  MOV R34, R27 ;  /* 0x0000001b00227202 */ /* 0x000fe20000000f00 */
[----:B------:R-:W-:-:S04]  /*31680*/  HFMA2 R27, -RZ, RZ, 0, 0 ;  /* 0x00000000ff1b7431 */ /* 0x000fc800000001ff */
[----:B------:R-:W-:-:S04]  /*31690*/  IMAD.WIDE.U32 R34, R2, R47, R34 ;  /* 0x0000002f02227225 */ /* 0x000fc800078e0022 */
[----:B------:R-:W-:-:S05]  /*316a0*/  IMAD.WIDE.U32 R26, R9, R42, R26 ;  /* 0x0000002a091a7225 */ /* 0x000fca00078e001a */
[----:B------:R-:W-:Y:S02]  /*316b0*/  IADD3 R38, P0, PT, R34, R27, RZ ;  /* 0x0000001b22267210 */ /* 0x000fe40007f1e0ff */
[----:B------:R-:W-:Y:S01]  /*316c0*/  MOV R34, R35 ;  /* 0x0000002300227202 */ /* 0x000fe20000000f00 */
[----:B------:R-:W-:Y:S02]  /*316d0*/  IMAD.MOV.U32 R35, RZ, RZ, RZ ;  /* 0x000000ffff237224 */ /* 0x000fe400078e00ff */
[----:B------:R-:W-:Y:S02]  /*316e0*/  IMAD.X R39, RZ, RZ, RZ, P0 ;  /* 0x000000ffff277224 */ /* 0x000fe400000e06ff */
[----:B------:R-:W-:-:S04]  /*316f0*/  IMAD.WIDE.U32 R34, R3, R47, R34 ;  /* 0x0000002f03227225 */ /* 0x000fc800078e0022 */
[----:B------:R-:W-:-:S04]  /*31700*/  IMAD.WIDE.U32 R38, R8, R42, R38 ;  /* 0x0000002a08267225 */ /* 0x000fc800078e0026 */
[----:B------:R-:W-:Y:S01]  /*31710*/  IMAD.MOV.U32 R36, RZ, RZ, R35 ;  /* 0x000000ffff247224 */ /* 0x000fe200078e0023 */
[----:B------:R-:W-:Y:S01]  /*31720*/  IADD3 R40, P0, PT, R34, R39, RZ ;  /* 0x0000002722287210 */ /* 0x000fe20007f1e0ff */
[----:B------:R-:W-:Y:S01]  /*31730*/  IMAD.MOV.U32 R34, RZ, RZ, R38 ;  /* 0x000000ffff227224 */ /* 0x000fe200078e0026 */
[----:B------:R-:W-:Y:S01]  /*31740*/  MOV R35, RZ ;  /* 0x000000ff00237202 */ /* 0x000fe20000000f00 */
[----:B------:R-:W-:Y:S01]  /*31750*/  IMAD.WIDE.U32 R36, R4, R47, R36 ;  /* 0x0000002f04247225 */ /* 0x000fe200078e0024 */
[----:B------:R-:W-:-:S03]  /*31760*/  IADD3.X R41, PT, PT, RZ, RZ, RZ, P0, !PT ;  /* 0x000000ffff297210 */ /* 0x000fc600007fe4ff */
[----:B------:R-:W-:-:S04]  /*31770*/  IMAD.WIDE.U32 R34, R9, R10, R34 ;  /* 0x0000000a09227225 */ /* 0x000fc800078e0022 */
[----:B------:R-:W-:-:S05]  /*31780*/  IMAD.WIDE.U32 R38, R2, R42, R40 ;  /* 0x0000002a02267225 */ /* 0x000fca00078e0028 */
[----:B------:R-:W-:Y:S01]  /*31790*/  IADD3 R40, P0, PT, R36, R39, RZ ;  /* 0x0000002724287210 */ /* 0x000fe20007f1e0ff */
[----:B------:R-:W-:Y:S01]  /*317a0*/  IMAD.MOV.U32 R36, RZ, RZ, R37 ;  /* 0x000000ffff247224 */ /* 0x000fe200078e0025 */
[----:B------:R-:W-:Y:S01]  /*317b0*/  IADD3 R48, P1, PT, R38, R35, RZ ;  /* 0x0000002326307210 */ /* 0x000fe20007f3e0ff */
[----:B------:R-:W-:Y:S02]  /*317c0*/  HFMA2 R37, -RZ, RZ, 0, 0 ;  /* 0x00000000ff257431 */ /* 0x000fe400000001ff */
        /* <DEDUP_REMOVED lines=8> */
[----:B------:R-:W-:Y:S01]  /*31850*/  HFMA2 R37, -RZ, RZ, 0, 0 ;  /* 0x00000000ff257431 */ /* 0x000fe200000001ff */
[----:B------:R-:W-:Y:S01]  /*31860*/  MOV R39, RZ ;  /* 0x000000ff00277202 */ /* 0x000fe20000000f00 */
[----:B------:R-:W-:Y:S01]  /*31870*/  IMAD.MOV.U32 R36, RZ, RZ, R40 ;  /* 0x000000ffff247224 */ /* 0x000fe200078e0028 */
        /* <DEDUP_REMOVED lines=11> */
[----:B------:R-:W-:Y:S01]  /*31930*/  IMAD.MOV.U32 R41, RZ, RZ, RZ ;  /* 0x000000ffff297224 */ /* 0x000fe200078e00ff */
        /* <DEDUP_REMOVED lines=9> */
[----:B------:R-:W-:Y:S01]  /*319d0*/  IMAD.MOV.U32 R54, RZ, RZ, R48 ;  /* 0x000000ffff367224 */ /* 0x000fe200078e0030 */
        /* <DEDUP_REMOVED lines=70> */
[----:B------:R-:W-:Y:S02]  /*31e40*/  MOV R10, R52 ;  /* 0x00000034000a7202 */ /* 0x000fe40000000f00 */
        /* <DEDUP_REMOVED lines=20> */
[----:B------:R-:W-:Y:S01]  /*31f90*/  IADD3 R54, P1, PT, R8, R53, RZ ;  /* 0x0000003508367210 */ /* 0x000fe20007f3e0ff */
[----:B------:R-:W-:Y:S01]  /*31fa0*/  IMAD.MOV.U32 R8, RZ, RZ, R32 ;  /* 0x000000ffff087224 */ /* 0x000fe200078e0020 */
[----:B------:R-:W-:Y:S01]  /*31fb0*/  IADD3 R52, P0, PT, R50, R9, RZ ;  /* 0x0000000932347210 */ /* 0x000fe20007f1e0ff */
[----:B------:R-:W-:Y:S01]  /*31fc0*/  HFMA2 R9, -RZ, RZ, 0, 0 ;  /* 0x00000000ff097431 */ /* 0x000fe200000001ff */
[----:B------:R-:W-:Y:S02]  /*31fd0*/  IADD3.X R57, PT, PT, RZ, RZ, RZ, P2, !PT ;  /* 0x000000ffff397210 */ /* 0x000fe400017fe4ff */
[----:B------:R-:W-:Y:S01]  /*31fe0*/  IADD3.X R55, PT, PT, RZ, RZ, RZ, P1, !PT ;  /* 0x000000ffff377210 */ /* 0x000fe20000ffe4ff */
[----:B------:R-:W-:-:S02]  /*31ff0*/  IMAD.X R53, RZ, RZ, RZ, P0 ;  /* 0x000000ffff357224 */ /* 0x000fc400000e06ff */
[----:B------:R-:W-:-:S04]  /*32000*/  IMAD.WIDE.U32 R32, R2, R29, R56 ;  /* 0x0000001d02207225 */ /* 0x000fc800078e0038 */
[----:B------:R-:W-:-:S04]  /*32010*/  IMAD.WIDE.U32 R8, R48, 0x3d1, R8 ;  /* 0x000003d130087825 */ /* 0x000fc800078e0008 */
[----:B------:R-:W-:Y:S02]  /*32020*/  VIADD R58, R9, UR4 ;  /* 0x00000004093a7c36 */ /* 0x000fe40008000000 */
        /* <DEDUP_REMOVED lines=12> */
[----:B------:R-:W-:Y:S02]  /*320f0*/  HFMA2 R59, -RZ, RZ, 0, 0 ;  /* 0x00000000ff3b7431 */ /* 0x000fe400000001ff */
[----:B------:R-:W-:-:S04]  /*32100*/  IMAD.WIDE.U32 R50, R5, R31, R50 ;  /* 0x0000001f05327225 */ /* 0x000fc800078e0032 */
[----:B------:R-:W-:Y:S01]  /*32110*/  IMAD.WIDE.U32 R2, R7, R12, R54 ;  /* 0x0000000c07027225 */ /* 0x000fe200078e0036 */
[----:B------:R-:W-:-:S03]  /*32120*/  IADD3 R52, P1, PT, R50, R27, RZ ;  /* 0x0000001b32347210 */ /* 0x000fc60007f3e0ff */
[----:B------:R-:W-:Y:S01]  /*32130*/  IMAD.WIDE.U32 R54, R26, 0x3d1, R58 ;  /* 0x000003d11a367825 */ /* 0x000fe200078e003a */
[----:B------:R-:W-:-:S03]  /*32140*/  IADD3 R50, P0, PT, R2, R51, RZ ;  /* 0x0000003302327210 */ /* 0x000fc60007f1e0ff */
[----:B------:R-:W-:Y:S01]  /*32150*/  IMAD.X R53, RZ, RZ, RZ, P1 ;  /* 0x000000ffff357224 */ /* 0x000fe200008e06ff */
[----:B------:R-:W-:Y:S01]  /*32160*/  IADD3.X R51, PT, PT, RZ, RZ, RZ, P0, !PT ;  /* 0x000000ffff337210 */ /* 0x000fe200007fe4ff */
[----:B------:R-:W-:Y:S01]  /*32170*/  IMAD.MOV.U32 R33, RZ, RZ, RZ ;  /* 0x000000ffff217224 */ /* 0x000fe200078e00ff */
        /* <DEDUP_REMOVED lines=13> */
[----:B------:R-:W-:-:S02]  /*32250*/  IADD3.X R9, PT, PT, RZ, RZ, RZ, P1, !PT ;  /* 0x000000ffff097210 */ /* 0x000fc40000ffe4ff */
[----:B------:R-:W-:Y:S01]  /*32260*/  IADD3.X R4, PT, PT, R53, UR4, RZ, P2, !PT ;  /* 0x0000000435047c10 */ /* 0x000fe200097fe4ff */
[----:B------:R-:W-:-:S04]  /*32270*/  IMAD.WIDE.U32 R2, R7, R31, R2 ;  /* 0x0000001f07027225 */ /* 0x000fc800078e0002 */
[----:B------:R-:W-:Y:S01]  /*32280*/  IMAD.MOV.U32 R5, RZ, RZ, RZ ;  /* 0x000000ffff057224 */ /* 0x000fe200078e00ff */
[----:B------:R-:W-:Y:S02]  /*32290*/  IADD3 R30, P0, PT, R2, R37, RZ ;  /* 0x00000025021e7210 */ /* 0x000fe40007f1e0ff */
[----:B------:R-:W-:Y:S01]  /*322a0*/  IADD3 R2, P2, P3, R12, R32, R9 ;  /* 0x000000200c027210 */ /* 0x000fe20007b5e009 */
[----:B------:R-:W-:Y:S01]  /*322b0*/  IMAD.WIDE.U32 R4, R36, 0x3d1, R4 ;  /* 0x000003d124047825 */ /* 0x000fe200078e0004 */
[----:B------:R-:W-:Y:S02]  /*322c0*/  IADD3.X R31, PT, PT, RZ, RZ, RZ, P0, !PT ;  /* 0x000000ffff1f7210 */ /* 0x000fe400007fe4ff */
[----:B------:R-:W-:Y:S01]  /*322d0*/  IADD3.X R9, PT, PT, RZ, RZ, RZ, P2, P3 ;  /* 0x000000ffff097210 */ /* 0x000fe200017e64ff */
[----:B------:R-:W-:Y:S01]  /*322e0*/  IMAD.MOV.U32 R12, RZ, RZ, R49 ;  /* 0x000000ffff0c7224 */ /* 0x000fe200078e0031 */
[----:B------:R-:W-:Y:S01]  /*322f0*/  IADD3 R38, P1, PT, R38, R4, RZ ;  /* 0x0000000426267210 */ /* 0x000fe20007f3e0ff */
[----:B------:R-:W-:-:S03]  /*32300*/  IMAD.WIDE.U32 R30, R6, R29, R30 ;  /* 0x0000001d061e7225 */ /* 0x000fc600078e001e */
[----:B------:R-:W-:Y:S02]  /*32310*/  IADD3.X R32, PT, PT, R5, UR4, RZ, P1, !PT ;  /* 0x0000000405207c10 */ /* 0x000fe40008ffe4ff */
[----:B------:R-:W-:Y:S02]  /*32320*/  IADD3 R4, P1, P2, R11, R26, R9 ;  /* 0x0000001a0b047210 */ /* 0x000fe40007a3e009 */
[----:B------:R-:W-:Y:S01]  /*32330*/  IADD3 R26, P0, PT, R3, R31, RZ ;  /* 0x0000001f031a7210 */ /* 0x000fe20007f1e0ff */
[----:B------:R-:W-:Y:S01]  /*32340*/  IMAD.WIDE.U32 R32, R30, 0x3d1, R32 ;  /* 0x000003d11e207825 */ /* 0x000fe200078e0020 */
[----:B------:R-:W-:Y:S02]  /*32350*/  IADD3.X R5, PT, PT, RZ, RZ, RZ, P1, P2 ;  /* 0x000000ffff057210 */ /* 0x000fe40000fe44ff */
[----:B------:R-:W-:Y:S02]  /*32360*/  IADD3.X R27, PT, PT, RZ, RZ, RZ, P0, !PT ;  /* 0x000000ffff1b7210 */ /* 0x000fe400007fe4ff */
[----:B------:R-:W-:-:S02]  /*32370*/  IADD3 R40, P1, PT, R40, R32, RZ ;  /* 0x0000002028287210 */ /* 0x000fc40007f3e0ff */
[----:B------:R-:W-:Y:S01]  /*32380*/  IADD3 R5, P0, P2, R38, R34, R5 ;  /* 0x0000002226057210 */ /* 0x000fe20007a1e005 */
[----:B------:R-:W-:Y:S01]  /*32390*/  IMAD.WIDE.U32 R26, R7, R29, R26 ;  /* 0x0000001d071a7225 */ /* 0x000fe200078e001a */
[----:B------:R-:W-:Y:S02]  /*323a0*/  IADD3.X R6, PT, PT, R33, UR4, RZ, P1, !PT ;  /* 0x0000000421067c10 */ /* 0x000fe40008ffe4ff */
[----:B------:R-:W-:Y:S01]  /*323b0*/  IADD3.X R3, PT, PT, RZ, RZ, RZ, P0, P2 ;  /* 0x000000ffff037210 */ /* 0x000fe200007e44ff */
[----:B------:R-:W-:Y:S01]  /*323c0*/  IMAD.MOV.U32 R7, RZ, RZ, RZ ;  /* 0x000000ffff077224 */ /* 0x000fe200078e00ff */
[----:B------:R-:W-:Y:S02]  /*323d0*/  MOV R33, RZ ;  /* 0x000000ff00217202 */ /* 0x000fe40000000f00 */
[----:B------:R-:W-:Y:S01]  /*323e0*/  IADD3 R3, P1, P2, R40, R36, R3 ;  /* 0x0000002428037210 */ /* 0x000fe20007a3e003 */
[----:B------:R-:W-:-:S03]  /*323f0*/  IMAD.WIDE.U32 R6, R26, 0x3d1, R6 ;  /* 0x000003d11a067825 */ /* 0x000fc600078e0006 */
[----:B------:R-:W-:Y:S02]  /*32400*/  IADD3.X R9, PT, PT, RZ, RZ, RZ, P1, P2 ;  /* 0x000000ffff097210 */ /* 0x000fe40000fe44ff */
[----:B------:R-:W-:-:S04]  /*32410*/  IADD3 R46, P0, PT, R46, R6, RZ ;  /* 0x000000062e2e7210 */ /* 0x000fc80007f1e0ff */
        /* <DEDUP_REMOVED lines=33> */
[----:B------:R-:W-:Y:S02]  /*32630*/  MOV R3, 0xffffffff ;  /* 0xffffffff00037802 */ /* 0x000fe40000000f00 */
[----:B------:R-:W-:-:S07]  /*32640*/  MOV R6, 0xffffffff ;  /* 0xffffffff00067802 */ /* 0x000fce0000000f00 */
        /* <DEDUP_REMOVED lines=19> */
.L_x_134:
        /* <DEDUP_REMOVED lines=9> */
[-C--:B------:R-:W-:Y:S01]  /*32810*/  MOV R3, R2.reuse ;  /* 0x0000000200037202 */ /* 0x080fe20000000f00 */
[----:B------:R-:W-:Y:S01]  /*32820*/  IMAD.MOV.U32 R7, RZ, RZ, R2 ;  /* 0x000000ffff077224 */ /* 0x000fe200078e0002 */
[----:B------:R-:W-:-:S07]  /*32830*/  MOV R6, R2 ;  /* 0x0000000200067202 */ /* 0x000fce0000000f00 */
.L_x_133:
[----:B------:R-:W-:Y:S05]  /*32840*/  BSYNC.RECONVERGENT B0 ;  /* 0x0000000000007941 */ /* 0x000fea0003800200 */
.L_x_132:
[----:B------:R-:W-:-:S11]  /*32850*/  UPLOP3.LUT UP0, UPT, UPT, UPT, UPT, 0x80, 0x8 ;  /* 0x000000000008789c */ /* 0x000fd60003f0f070 */
.L_x_138:
[----:B------:R-:W-:Y:S02]  /*32860*/  HFMA2 R9, -RZ, RZ, 0, 0 ;  /* 0x00000000ff097431 */ /* 0x000fe400000001ff */
[----:B------:R-:W-:Y:S01]  /*32870*/  IMAD.WIDE.U32 R10, R29, R29, RZ ;  /* 0x0000001d1d0a7225 */ /* 0x000fe200078e00ff */
[----:B------:R-:W-:-:S03]  /*32880*/  MOV R27, RZ ;  /* 0x000000ff001b7202 */ /* 0x000fc60000000f00 */
[----:B------:R-:W-:Y:S01]  /*32890*/  HFMA2 R51, -RZ, RZ, 0, 0 ;  /* 0x00000000ff337431 */ /* 0x000fe200000001ff */
[----:B------:R-:W-:Y:S01]  /*328a0*/  UMOV UR4, URZ ;  /* 0x000000ff00047c82 */ /* 0x000fe20008000000 */
[----:B------:R-:W-:Y:S02]  /*328b0*/  IMAD.MOV.U32 R8, RZ, RZ, R11 ;  /* 0x000000ffff087224 */ /* 0x000fe400078e000b */
[----:B------:R-:W-:Y:S02]  /*328c0*/  HFMA2 R11, -RZ, RZ, 0, 0 ;  /* 0x00000000ff0b7431 */ /* 0x000fe400000001ff */
[----:B------:R-:W-:Y:S01]  /*328d0*/  IMAD.MOV.U32 R31, RZ, RZ, RZ ;  /* 0x000000ffff1f7224 */ /* 0x000fe200078e00ff */
[----:B------:R-:W-:Y:S01]  /*328e0*/  LOP3.LUT R10, R10, 0xfffffffd, RZ, 0xc0, !PT ;  /* 0xfffffffd0a0a7812 */ /* 0x000fe200078ec0ff */
[----:B------:R-:W-:Y:S01]  /*328f0*/  IMAD.MOV.U32 R49, RZ, RZ, RZ ;  /* 0x000000ffff317224 */ /* 0x000fe200078e00ff */
[----:B------:R-:W-:Y:S01]  /*32900*/  UPLOP3.LUT UP1, UPT, UPT, UPT, UP0, 0x80, 0x8 ;  /* 0x000000000008789c */ /* 0x000fe20003f2f000 */
[----:B------:R-:W-:Y:S01]  /*32910*/  IMAD.WIDE.U32 R8, R12, R29, R8 ;  /* 0x0000001d0c087225 */ /* 0x000fe200078e0008 */
[----:B------:R-:W-:Y:S03]  /*32920*/  BSSY.RECONVERGENT B0, `(.L_x_135) ;  /* 0x000011d000007945 */ /* 0x000fe60003800200 */
[----:B------:R-:W-:-:S02]  /*32930*/  IMAD.MOV.U32 R26, RZ, RZ, R9 ;  /* 0x000000ffff1a7224 */ /* 0x000fc400078e0009 */
[----:B------:R-:W-:Y:S02]  /*32940*/  IMAD.MOV.U32 R9, RZ, RZ, RZ ;  /* 0x000000ffff097224 */ /* 0x000fe400078e00ff */
[----:B------:R-:W-:-:S04]  /*32950*/  IMAD.WIDE.U32 R26, R2, R29, R26 ;  /* 0x0000001d021a7225 */ /* 0x000fc800078e001a */
[----:B------:R-:W-:-:S04]  /*32960*/  IMAD.WIDE.U32 R8, R12, R29, R8 ;  /* 0x0000001d0c087225 */ /* 0x000fc800078e0008 */
[----:B------:R-:W-:Y:S01]  /*32970*/  IMAD.MOV.U32 R53, RZ, RZ, RZ ;  /* 0x000000ffff357224 */ /* 0x000fe200078e00ff */
[----:B------:R-:W-:Y:S01]  /*32980*/  IADD3 R32, P0, PT, R26, R9, RZ ;  /* 0x000000091a207210 */ /* 0x000fe20007f1e0ff */
[----:B------:R-:W-:Y:S02]  /*32990*/  IMAD.MOV.U32 R26, RZ, RZ, R27 ;  /* 0x000000ffff1a7224 */ /* 0x000fe400078e001b */
[----:B------:R-:W-:Y:S01]  /*329a0*/  HFMA2 R27, -RZ, RZ, 0, 0 ;  /* 0x00000000ff1b7431 */ /* 0x000fe200000001ff */
[----:B------:R-:W-:-:S03]  /*329b0*/  IADD3.X R33, PT, PT, RZ, RZ, RZ, P0, !PT ;  /* 0x000000ffff217210 */ /* 0x000fc600007fe4ff */
[----:B------:R-:W-:-:S04]  /*329c0*/  IMAD.WIDE.U32 R32, R12, R12, R32 ;  /* 0x0000000c0c207225 */ /* 0x000fc800078e0020 */
[----:B------:R-:W-:-:S03]  /*329d0*/  IMAD.WIDE.U32 R26, R4, R29, R26 ;  /* 0x0000001d041a7225 */ /* 0x000fc600078e001a */
[----:B------:R-:W-:Y:S02]  /*329e0*/  IADD3 R34, P0, PT, R26, R33, RZ ;  /* 0x000000211a227210 */ /* 0x000fe40007f1e0ff */
[----:B------:R-:W-:Y:S01]  /*329f0*/  MOV R30, R27 ;  /* 0x0000001b001e7202 */ /* 0x000fe20000000f00 */
[----:B------:R-:W-:Y:S01]  /*32a00*/  IMAD.MOV.U32 R27, RZ, RZ, RZ ;  /* 0x000000ffff1b7224 */ /* 0x000fe200078e00ff */
[----:B------:R-:W-:Y:S01]  /*32a10*/  MOV R26, R32 ;  /* 0x00000020001a7202 */ /* 0x000fe20000000f00 */
[----:B------:R-:W-:Y:S02]  /*32a20*/  IMAD.X R35, RZ, RZ, RZ, P0 ;  /* 0x000000ffff237224 */ /* 0x000fe400000e06ff */
[----:B------:R-:W-:-:S04]  /*32a30*/  IMAD.WIDE.U32 R30, R5, R29, R30 ;  /* 0x0000001d051e7225 */ /* 0x000fc800078e001e */
[----:B------:R-:W-:-:S04]  /*32a40*/  IMAD.WIDE.U32 R32, R2, R12, R34 ;  /* 0x0000000c02207225 */ /* 0x000fc800078e0022 */
[----:B------:R-:W-:Y:S01]  /*32a50*/  IMAD.WIDE.U32 R26, R2, R29, R26 ;  /* 0x0000001d021a7225 */ /* 0x000fe200078e001a */
[----:B------:R-:W-:Y:S02]  /*32a60*/  IADD3 R34, P0, PT, R30, R33, RZ ;  /* 0x000000211e227210 */ /* 0x000fe40007f1e0ff */
[----:B------:R-:W-:Y:S01]  /*32a70*/  MOV R30, R31 ;  /* 0x0000001f001e7202 */ /* 0x000fe20000000f00 */
[----:B------:R-:W-:Y:S01]  /*32a80*/  IMAD.MOV.U32 R31, RZ, RZ, RZ ;  /* 0x000000ffff1f7224 */ /* 0x000fe200078e00ff */
[----:B------:R-:W-:Y:S02]  /*32a90*/  IADD3 R36, P1, PT, R32, R27, RZ ;  /* 0x0000001b20247210 */ /* 0x000fe40007f3e0ff */
[----:B------:R-:W-:Y:S01]  /*32aa0*/  IADD3.X R35, PT, PT, RZ, RZ, RZ, P0, !PT ;  /* 0x000000ffff237210 */ /* 0x000fe200007fe4ff */
[----:B------:R-:W-:-:S04]  /*32ab0*/  IMAD.WIDE.U32 R30, R3, R29, R30 ;  /* 0x0000001d031e7225 */ /* 0x000fc800078e001e */
[----:B------:R-:W-:Y:S02]  /*32ac0*/  IMAD.X R37, RZ, RZ, RZ, P1 ;  /* 0x000000ffff257224 */ /* 0x000fe400008e06ff */
[----:B------:R-:W-:-:S04]  /*32ad0*/  IMAD.WIDE.U32 R32, R4, R12, R34 ;  /* 0x0000000c04207225 */ /* 0x000fc800078e0022 */
[----:B------:R-:W-:Y:S01]  /*32ae0*/  IMAD.WIDE.U32 R34, R2, R12, R36 ;  /* 0x0000000c02227225 */ /* 0x000fe200078e0024 */
[----:B------:R-:W-:-:S03]  /*32af0*/  IADD3 R36, P0, PT, R30, R33, RZ ;  /* 0x000000211e247210 */ /* 0x000fc60007f1e0ff */
[----:B------:R-:W-:Y:S01]  /*32b00*/  IMAD.MOV.U32 R33, RZ, RZ, RZ ;  /* 0x000000ffff217224 */ /* 0x000fe200078e00ff */
[----:B------:R-:W-:Y:S02]  /*32b10*/  IADD3 R38, P1, PT, R32, R35, RZ ;  /* 0x0000002320267210 */ /* 0x000fe40007f3e0ff */
[----:B------:R-:W-:Y:S02]  /*32b20*/  IADD3.X R37, PT, PT, RZ, RZ, RZ, P0, !PT ;  /* 0x000000ffff257210 */ /* 0x000fe400007fe4ff */
[----:B------:R-:W-:Y:S01]  /*32b30*/  MOV R32, R31 ;  /* 0x0000001f00207202 */ /* 0x000fe20000000f00 */
[----:B------:R-:W-:Y:S01]  /*32b40*/  IMAD.X R39, RZ, RZ, RZ, P1 ;  /* 0x000000ffff277224 */ /* 0x000fe200008e06ff */
[----:B------:R-:W-:Y:S01]  /*32b50*/  MOV R30, R34 ;  /* 0x00000022001e7202 */ /* 0x000fe20000000f00 */
[----:B------:R-:W-:Y:S02]  /*32b60*/  IMAD.MOV.U32 R31, RZ, RZ, RZ ;  /* 0x000000ffff1f7224 */ /* 0x000fe400078e00ff */
[----:B------:R-:W-:-:S04]  /*32b70*/  IMAD.WIDE.U32 R32, R7, R29, R32 ;  /* 0x0000001d07207225 */ /* 0x000fc800078e0020 */
[----:B------:R-:W-:-:S04]  /*32b80*/  IMAD.WIDE.U32 R34, R5, R12, R36 ;  /* 0x0000000c05227225 */ /* 0x000fc800078e0024 */
[----:B------:R-:W-:Y:S01]  /*32b90*/  IMAD.WIDE.U32 R36, R2, R2, R38 ;  /* 0x0000000202247225 */ /* 0x000fe200078e0026 */
[----:B------:R-:W-:-:S03]  /*32ba0*/  IADD3 R38, P0, PT, R32, R35, RZ ;  /* 0x0000002320267210 */ /* 0x000fc60007f1e0ff */
[----:B------:R-:W-:Y:S02]  /*32bb0*/  HFMA2 R35, -RZ, RZ, 0, 0 ;  /* 0x00000000ff237431 */ /* 0x000fe400000001ff */
        /* <DEDUP_REMOVED lines=90> */
[----:B------:R-:W-:-:S04]  /*33160*/  IMAD.WIDE.U32 R50, R7, R2, R50 ;  /* 0x0000000207327225 */ /* 0x000fc800078e0032 */
[----:B------:R-:W-:Y:S01]  /*33170*/  IMAD.WIDE.U32 R46, R7, R5, R52 ;  /* 0x00000005072e7225 */ /* 0x000fe200078e0034 */
[----:B------:R-:W-:Y:S02]  /*33180*/  IADD3 R40, P3, PT, R50, R39, RZ ;  /* 0x0000002732287210 */ /* 0x000fe40007f7e0ff */
[----:B------:R-:W-:Y:S02]  /*33190*/  IADD3 R50, P2, PT, R48, R51, RZ ;  /* 0x0000003330327210 */ /* 0x000fe40007f5e0ff */
[----:B------:R-:W-:Y:S01]  /*331a0*/  IADD3 R52, P0, PT, R41, R47, RZ ;  /* 0x0000002f29347210 */ /* 0x000fe20007f1e0ff */
[----:B------:R-:W-:Y:S01]  /*331b0*/  IMAD.X R41, RZ, RZ, RZ, P3 ;  /* 0x000000ffff297224 */ /* 0x000fe200018e06ff */
[----:B------:R-:W-:Y:S02]  /*331c0*/  IADD3 R46, P1, PT, R46, R49, RZ ;  /* 0x000000312e2e7210 */ /* 0x000fe40007f3e0ff */
[----:B------:R-:W-:Y:S01]  /*331d0*/  IADD3.X R51, PT, PT, RZ, RZ, RZ, P2, !PT ;  /* 0x000000ffff337210 */ /* 0x000fe200017fe4ff */
        /* <DEDUP_REMOVED lines=10> */
[----:B------:R-:W-:Y:S01]  /*33280*/  IMAD.WIDE.U32 R10, R40, 0x3d1, R10 ;  /* 0x000003d1280a7825 */ /* 0x000fe200078e000a */
[----:B------:R-:W-:-:S03]  /*33290*/  IADD3.X R53, PT, PT, RZ, RZ, RZ, P1, !PT ;  /* 0x000000ffff357210 */ /* 0x000fc60000ffe4ff */
[----:B------:R-:W-:Y:S02]  /*332a0*/  IMAD.X R51, RZ, RZ, RZ, P0 ;  /* 0x000000ffff337224 */ /* 0x000fe400000e06ff */
[----:B------:R-:W-:Y:S01]  /*332b0*/  IMAD.WIDE.U32 R46, R6, R2, R54 ;  /* 0x00000002062e7225 */ /* 0x000fe200078e0036 */
[----:B------:R-:W-:-:S03]  /*332c0*/  MOV R55, RZ ;  /* 0x000000ff00377202 */ /* 0x000fc60000000f00 */
        /* <DEDUP_REMOVED lines=35> */
[----:B------:R-:W-:-:S02]  /*33500*/  MOV R27, RZ ;  /* 0x000000ff001b7202 */ /* 0x000fc40000000f00 */
[----:B------:R-:W-:Y:S01]  /*33510*/  IADD3.X R40, PT, PT, R51, UR4, RZ, P2, !PT ;  /* 0x0000000433287c10 */ /* 0x000fe200097fe4ff */
[----:B------:R-:W-:Y:S01]  /*33520*/  IMAD.WIDE.U32 R2, R6, R7, R4 ;  /* 0x0000000706027225 */ /* 0x000fe200078e0004 */
[----:B------:R-:W-:-:S03]  /*33530*/  IADD3.X R5, PT, PT, RZ, RZ, RZ, P1, !PT ;  /* 0x000000ffff057210 */ /* 0x000fc60000ffe4ff */
[----:B------:R-:W-:Y:S01]  /*33540*/  IMAD.WIDE.U32 R40, R30, 0x3d1, R40 ;  /* 0x000003d11e287825 */ /* 0x000fe200078e0028 */
[----:B------:R-:W-:Y:S02]  /*33550*/  IADD3 R4, P0, PT, R2, R31, RZ ;  /* 0x0000001f02047210 */ /* 0x000fe40007f1e0ff */
[----:B------:R-:W-:Y:S02]  /*33560*/  IADD3 R2, P2, P3, R9, R46, R5 ;  /* 0x0000002e09027210 */ /* 0x000fe40007b5e005 */
[----:B------:R-:W-:Y:S02]  /*33570*/  IADD3.X R5, PT, PT, RZ, RZ, RZ, P0, !PT ;  /* 0x000000ffff057210 */ /* 0x000fe400007fe4ff */
[----:B------:R-:W-:Y:S02]  /*33580*/  IADD3 R11, P1, PT, R32, R40, RZ ;  /* 0x00000028200b7210 */ /* 0x000fe40007f3e0ff */
[----:B------:R-:W-:Y:S01]  /*33590*/  IADD3.X R9, PT, PT, RZ, RZ, RZ, P2, P3 ;  /* 0x000000ffff097210 */ /* 0x000fe200017e64ff */
[----:B------:R-:W-:Y:S01]  /*335a0*/  IMAD.WIDE.U32 R32, R6, R7, R4 ;  /* 0x0000000706207225 */ /* 0x000fe200078e0004 */
[----:B------:R-:W-:-:S02]  /*335b0*/  IADD3.X R40, PT, PT, R41, UR4, RZ, P1, !PT ;  /* 0x0000000429287c10 */ /* 0x000fc40008ffe4ff */
[----:B------:R-:W-:Y:S01]  /*335c0*/  IADD3 R4, P1, P2, R12, R8, R9 ;  /* 0x000000080c047210 */ /* 0x000fe20007a3e009 */
[----:B------:R-:W-:Y:S01]  /*335d0*/  IMAD.MOV.U32 R41, RZ, RZ, RZ ;  /* 0x000000ffff297224 */ /* 0x000fe200078e00ff */
[----:B------:R-:W-:Y:S01]  /*335e0*/  IADD3 R8, P0, PT, R3, R33, RZ ;  /* 0x0000002103087210 */ /* 0x000fe20007f1e0ff */
[----:B------:R-:W-:Y:S01]  /*335f0*/  IMAD.MOV.U32 R12, RZ, RZ, R35 ;  /* 0x000000ffff0c7224 */ /* 0x000fe200078e0023 */
        /* <DEDUP_REMOVED lines=67> */
.L_x_137:
        /* <DEDUP_REMOVED lines=12> */
.L_x_136:
[----:B------:R-:W-:Y:S05]  /*33af0*/  BSYNC.RECONVERGENT B0 ;  /* 0x0000000000007941 */ /* 0x000fea0003800200 */
.L_x_135:
[----:B------:R-:W-:Y:S01]  /*33b00*/  UPLOP3.LUT UP0, UPT, UPT, UPT, UPT, 0x40, 0x4 ;  /* 0x000000000004789c */ /* 0x000fe20003f0e870 */
[----:B------:R-:W-:Y:S10]  /*33b10*/  BRA.U UP1, `(.L_x_138) ;  /* 0xffffffed01507547 */ /* 0x000ff4000b83ffff */
[----:B------:R-:W-:Y:S02]  /*33b20*/  HFMA2 R9, -RZ, RZ, 0, 0 ;  /* 0x00000000ff097431 */ /* 0x000fe400000001ff */
[----:B------:R-:W-:Y:S01]  /*33b30*/  IMAD.WIDE.U32 R10, R44, R29, RZ ;  /* 0x0000001d2c0a7225 */ /* 0x000fe200078e00ff */
[----:B------:R-:W-:-:S03]  /*33b40*/  MOV R27, RZ ;  /* 0x000000ff001b7202 */ /* 0x000fc60000000f00 */
[----:B------:R-:W-:Y:S01]  /*33b50*/  HFMA2 R51, -RZ, RZ, 0, 0 ;  /* 0x00000000ff337431 */ /* 0x000fe200000001ff */
[----:B------:R-:W-:Y:S01]  /*33b60*/  UMOV UR4, URZ ;  /* 0x000000ff00047c82 */ /* 0x000fe20008000000 */
[----:B------:R-:W-:Y:S01]  /*33b70*/  IMAD.MOV.U32 R8, RZ, RZ, R11 ;  /* 0x000000ffff087224 */ /* 0x000fe200078e000b */
[----:B------:R-:W-:Y:S01]  /*33b80*/  BSSY.RECONVERGENT B0, `(.L_x_139) ;  /* 0x0000129000007945 */ /* 0x000fe20003800200 */
[----:B------:R-:W-:Y:S02]  /*33b90*/  IMAD.MOV.U32 R31, RZ, RZ, RZ ;  /* 0x000000ffff1f7224 */ /* 0x000fe400078e00ff */
        /* <DEDUP_REMOVED lines=73> */
[----:B------:R-:W-:Y:S02]  /*34030*/  HFMA2 R33, -RZ, RZ, 0, 0 ;  /* 0x00000000ff217431 */ /* 0x000fe400000001ff */
        /* <DEDUP_REMOVED lines=45> */
[----:B------:R-:W-:Y:S02]  /*34310*/  IADD3.X R47, PT, PT, RZ, RZ, RZ, P2, !PT ;  /* 0x000000ffff2f7210 */ /* 0x000fe400017fe4ff */
[----:B------:R-:W-:Y:S01]  /*34320*/  MOV R4, R10 ;  /* 0x0000000a00047202 */ /* 0x000fe20000000f00 */
        /* <DEDUP_REMOVED lines=18> */
[----:B------:R-:W-:Y:S02]  /*34450*/  IADD3 R46, P1, PT, R46, R49, RZ ;  /* 0x000000312e2e7210 */ /* 0x000fe40007f3e0ff */
[----:B------:R-:W-:Y:S01]  /*34460*/  IADD3 R50, P0, PT, R41, R47, RZ ;  /* 0x0000002f29327210 */ /* 0x000fe20007f1e0ff */
[----:B------:R-:W-:Y:S01]  /*34470*/  IMAD.X R41, RZ, RZ, RZ, P3 ;  /* 0x000000ffff297224 */ /* 0x000fe200018e06ff */
[----:B------:R-:W-:Y:S01]  /*34480*/  IADD3.X R49, PT, PT, RZ, RZ, RZ, P2, !PT ;  /* 0x000000ffff317210 */ /* 0x000fe200017fe4ff */
[----:B------:R-:W-:Y:S01]  /*34490*/  IMAD.X R47, RZ, RZ, RZ, P1 ;  /* 0x000000ffff2f7224 */ /* 0x000fe200008e06ff */
[----:B------:R-:W-:Y:S01]  /*344a0*/  IADD3.X R51, PT, PT, RZ, RZ, RZ, P0, !PT ;  /* 0x000000ffff337210 */ /* 0x000fe200007fe4ff */
[----:B------:R-:W-:-:S04]  /*344b0*/  IMAD.WIDE.U32 R40, R43, R6, R40 ;  /* 0x000000062b287225 */ /* 0x000fc800078e0028 */
[----:B------:R-:W-:-:S04]  /*344c0*/  IMAD.WIDE.U32 R48, R21, R7, R48 ;  /* 0x0000000715307225 */ /* 0x000fc800078e0030 */
[----:B------:R-:W-:-:S04]  /*344d0*/  IMAD.WIDE.U32 R46, R23, R3, R46 ;  /* 0x00000003172e7225 */ /* 0x000fc800078e002e */
[----:B------:R-:W-:Y:S01]  /*344e0*/  IMAD.WIDE.U32 R42, R25, R5, R50 ;  /* 0x00000005192a7225 */ /* 0x000fe200078e0032 */
[----:B------:R-:W-:Y:S02]  /*344f0*/  IADD3 R50, P2, PT, R48, R41, RZ ;  /* 0x0000002930327210 */ /* 0x000fe40007f5e0ff */
[----:B------:R-:W-:Y:S01]  /*34500*/  IADD3 R48, P1, PT, R46, R49, RZ ;  /* 0x000000312e307210 */ /* 0x000fe20007f3e0ff */
[----:B------:R-:W-:Y:S01]  /*34510*/  IMAD.MOV.U32 R5, RZ, RZ, RZ ;  /* 0x000000ffff057224 */ /* 0x000fe200078e00ff */
[----:B------:R-:W-:Y:S01]  /*34520*/  IADD3 R46, P0, PT, R42, R47, RZ ;  /* 0x0000002f2a2e7210 */ /* 0x000fe20007f1e0ff */
[----:B------:R-:W-:Y:S02]  /*34530*/  IMAD.X R51, RZ, RZ, RZ, P2 ;  /* 0x000000ffff337224 */ /* 0x000fe400010e06ff */
[----:B------:R-:W-:Y:S01]  /*34540*/  IMAD.WIDE.U32 R4, R40, 0x3d1, R4 ;  /* 0x000003d128047825 */ /* 0x000fe200078e0004 */
[----:B------:R-:W-:-:S03]  /*34550*/  IADD3.X R47, PT, PT, RZ, RZ, RZ, P0, !PT ;  /* 0x000000ffff2f7210 */ /* 0x000fc600007fe4ff */
[----:B------:R-:W-:Y:S02]  /*34560*/  IMAD.X R49, RZ, RZ, RZ, P1 ;  /* 0x000000ffff317224 */ /* 0x000fe400008e06ff */
[----:B------:R-:W-:Y:S01]  /*34570*/  IMAD.WIDE.U32 R10, R20, R6, R50 ;  /* 0x00000006140a7225 */ /* 0x000fe200078e0032 */
[----:B------:R-:W-:-:S03]  /*34580*/  IADD3 R50, PT, PT, R5, UR4, RZ ;  /* 0x0000000405327c10 */ /* 0x000fc6000fffe0ff */
[----:B------:R-:W-:-:S04]  /*34590*/  IMAD.WIDE.U32 R48, R22, R7, R48 ;  /* 0x0000000716307225 */ /* 0x000fc800078e0030 */
[----:B------:R-:W-:Y:S01]  /*345a0*/  IMAD.MOV.U32 R51, RZ, RZ, RZ ;  /* 0x000000ffff337224 */ /* 0x000fe200078e00ff */
[----:B------:R-:W-:Y:S01]  /*345b0*/  IADD3 R48, P2, PT, R48, R11, RZ ;  /* 0x0000000b30307210 */ /* 0x000fe20007f5e0ff */
[----:B------:R-:W-:-:S04]  /*345c0*/  IMAD.WIDE.U32 R46, R24, R3, R46 ;  /* 0x00000003182e7225 */ /* 0x000fc800078e002e */
        /* <DEDUP_REMOVED lines=32> */
[----:B------:R-:W-:-:S04]  /*347d0*/  IMAD.WIDE.U32 R20, R25, R7, R20 ;  /* 0x0000000719147225 */ /* 0x000fc800078e0014 */
        /* <DEDUP_REMOVED lines=9> */
[----:B------:R-:W-:Y:S02]  /*34870*/  IADD3 R3, P1, P2, R9, R8, R5 ;  /* 0x0000000809037210 */ /* 0x000fe40007a3e005 */
[----:B------:R-:W-:Y:S01]  /*34880*/  IADD3 R8, P0, PT, R21, R31, RZ ;  /* 0x0000001f15087210 */ /* 0x000fe20007f1e0ff */
[----:B------:R-:W-:Y:S01]  /*34890*/  IMAD.WIDE.U32 R32, R30, 0x3d1, R32 ;  /* 0x000003d11e207825 */ /* 0x000fe200078e0020 */
[----:B------:R-:W-:-:S03]  /*348a0*/  IADD3.X R5, PT, PT, RZ, RZ, RZ, P1, P2 ;  /* 0x000000ffff057210 */ /* 0x000fc60000fe44ff */
[----:B------:R-:W-:Y:S01]  /*348b0*/  IMAD.X R9, RZ, RZ, RZ, P0 ;  /* 0x000000ffff097224 */ /* 0x000fe200000e06ff */
[----:B------:R-:W-:Y:S01]  /*348c0*/  IADD3 R34, P1, PT, R34, R32, RZ ;  /* 0x0000002022227210 */ /* 0x000fe20007f3e0ff */
[----:B------:R-:W-:Y:S01]  /*348d0*/  IMAD.MOV.U32 R21, RZ, RZ, RZ ;  /* 0x000000ffff157224 */ /* 0x000fe200078e00ff */
        /* <DEDUP_REMOVED lines=16> */
[----:B------:R-:W-:Y:S01]  /*349e0*/  ISETP.NE.AND P0, PT, R11, -0x1, PT ;  /* 0xffffffff0b00780c */ /* 0x000fe20003f05270 */
[----:B------:R-:W-:Y:S01]  /*349f0*/  IMAD.MOV.U32 R7, RZ, RZ, R11 ;  /* 0x000000ffff077224 */ /* 0x000fe200078e000b */
[----:B------:R-:W-:Y:S02]  /*34a00*/  IADD3.X R9, PT, PT, RZ, RZ, RZ, P1, P2 ;  /* 0x000000ffff097210 */ /* 0x000fe40000fe44ff */
[----:B------:R-:W-:Y:S02]  /*34a10*/  MOV R8, R41 ;  /* 0x0000002900087202 */ /* 0x000fe40000000f00 */
[----:B------:R-:W-:-:S07]  /*34a20*/  IADD3 R9, PT, PT, R4, R9, R20 ;  /* 0x0000000904097210 */ /* 0x000fce0007ffe014 */
[----:B------:R-:W-:Y:S05]  /*34a30*/  @P0 BRA `(.L_x_140) ;  /* 0x0000000000f40947 */ /* 0x000fea0003800000 */
[----:B------:R-:W-:Y:S01]  /*34a40*/  ISETP.NE.AND P0, PT, R6, -0x1, PT ;  /* 0xffffffff0600780c */ /* 0x000fe20003f05270 */
[----:B------:R-:W-:Y:S01]  /*34a50*/  IMAD.MOV.U32 R8, RZ, RZ, R41 ;  /* 0x000000ffff087224 */ /* 0x000fe200078e0029 */
[----:B------:R-:W-:-:S11]  /*34a60*/  MOV R7, 0xffffffff ;  /* 0xffffffff00077802 */ /* 0x000fd60000000f00 */
[----:B------:R-:W-:Y:S05]  /*34a70*/  @P0 BRA `(.L_x_140) ;  /* 0x0000000000e40947 */ /* 0x000fea0003800000 */
[----:B------:R-:W-:Y:S01]  /*34a80*/  ISETP.NE.AND P0, PT, R5, -0x1, PT ;  /* 0xffffffff0500780c */ /* 0x000fe20003f05270 */
[----:B------:R-:W-:Y:S01]  /*34a90*/  IMAD.MOV.U32 R8, RZ, RZ, R41 ;  /* 0x000000ffff087224 */ /* 0x000fe200078e0029 */
[----:B------:R-:W-:Y:S02]  /*34aa0*/  MOV R6, 0xffffffff ;  /* 0xffffffff00067802 */ /* 0x000fe40000000f00 */
[----:B------:R-:W-:-:S09]  /*34ab0*/  MOV R7, 0xffffffff ;  /* 0xffffffff00077802 */ /* 0x000fd20000000f00 */
[----:B------:R-:W-:Y:S05]  /*34ac0*/  @P0 BRA `(.L_x_140) ;  /* 0x0000000000d00947 */ /* 0x000fea0003800000 */
[----:B------:R-:W-:Y:S01]  /*34ad0*/  ISETP.NE.AND P0, PT, R2, -0x1, PT ;  /* 0xffffffff0200780c */ /* 0x000fe20003f05270 */
[----:B------:R-:W-:Y:S01]  /*34ae0*/  IMAD.MOV.U32 R5, RZ, RZ, -0x1 ;  /* 0xffffffffff057424 */ /* 0x000fe200078e00ff */
[----:B------:R-:W-:Y:S01]  /*34af0*/  MOV R8, R41 ;  /* 0x0000002900087202 */ /* 0x000fe20000000f00 */
[----:B------:R-:W-:Y:S01]  /*34b00*/  IMAD.MOV.U32 R6, RZ, RZ, -0x1 ;  /* 0xffffffffff067424 */ /* 0x000fe200078e00ff */
[----:B------:R-:W-:-:S09]  /*34b10*/  MOV R7, 0xffffffff ;  /* 0xffffffff00077802 */ /* 0x000fd20000000f00 */
        /* <DEDUP_REMOVED lines=9> */
[----:B------:R-:W-:Y:S01]  /*34bb0*/  IMAD.MOV.U32 R8, RZ, RZ, R41 ;  /* 0x000000ffff087224 */ /* 0x000fe200078e0029 */
[----:B------:R-:W-:Y:S01]  /*34bc0*/  MOV R3, 0xffffffff ;  /* 0xffffffff00037802 */ /* 0x000fe20000000f00 */
[----:B------:R-:W-:Y:S01]  /*34bd0*/  IMAD.MOV.U32 R5, RZ, RZ, -0x1 ;  /* 0xffffffffff057424 */ /* 0x000fe200078e00ff */
[----:B------:R-:W-:Y:S01]  /*34be0*/  MOV R2, 0xffffffff ;  /* 0xffffffff00027802 */ /* 0x000fe20000000f00 */
[----:B------:R-:W-:Y:S01]  /*34bf0*/  IMAD.MOV.U32 R7, RZ, RZ, -0x1 ;  /* 0xffffffffff077424 */ /* 0x000fe200078e00ff */
[----:B------:R-:W-:-:S07]  /*34c00*/  MOV R6, 0xffffffff ;  /* 0xffffffff00067802 */ /* 0x000fce0000000f00 */
        /* <DEDUP_REMOVED lines=9> */
[----:B------:R-:W-:Y:S02]  /*34ca0*/  MOV R5, 0xffffffff ;  /* 0xffffffff00057802 */ /* 0x000fe40000000f00 */
[----:B------:R-:W-:-:S05]  /*34cb0*/  MOV R7, 0xffffffff ;  /* 0xffffffff00077802 */ /* 0x000fca0000000f00 */
        /* <DEDUP_REMOVED lines=9> */
.L_x_141:
        /* <DEDUP_REMOVED lines=12> */
.L_x_140:
[----:B------:R-:W-:Y:S05]  /*34e10*/  BSYNC.RECONVERGENT B0 ;  /* 0x0000000000007941 */ /* 0x000fea0003800200 */
.L_x_139:
[----:B------:R-:W-:Y:S01]  /*34e20*/  IMAD.WIDE.U32 R20, R9, R9, RZ ;  /* 0x0000000909147225 */ /* 0x000fe200078e00ff */
[----:B------:R-:W-:Y:S01]  /*34e30*/  UMOV UR4, URZ ;  /* 0x000000ff00047c82 */ /* 0x000fe20008000000 */
[----:B------:R-:W-:Y:S02]  /*34e40*/  UMOV UR5, URZ ;  /* 0x000000ff00057c82 */ /* 0x000fe40008000000 */
[----:B------:R-:W-:Y:S02]  /*34e50*/  HFMA2 R25, -RZ, RZ, 0, 0 ;  /* 0x00000000ff197431 */ /* 0x000fe400000001ff */
[----:B------:R-:W-:Y:S01]  /*34e60*/  IMAD.MOV.U32 R23, RZ, RZ, RZ ;  /* 0x000000ffff177224 */ /* 0x000fe200078e00ff */
[----:B------:R-:W-:Y:S01]  /*34e70*/  IADD3 R22, PT, PT, R21, UR4, RZ ;  /* 0x0000000415167c10 */ /* 0x000fe2000fffe0ff */
[----:B------:R-:W-:Y:S01]  /*34e80*/  UMOV UR8, URZ ;  /* 0x000000ff00087c82 */ /* 0x000fe20008000000 */
[----:B------:R-:W-:Y:S01]  /*34e90*/  UMOV UR9, URZ ;  /* 0x000000ff00097c82 */ /* 0x000fe20008000000 */
[----:B------:R-:W-:Y:S01]  /*34ea0*/  UMOV UR10, URZ ;  /* 0x000000ff000a7c82 */ /* 0x000fe20008000000 */
[----:B------:R-:W-:Y:S01]  /*34eb0*/  UMOV UR11, URZ ;  /* 0x000000ff000b7c82 */ /* 0x000fe20008000000 */
[----:B------:R-:W-:Y:S01]  /*34ec0*/  IMAD.WIDE.U32 R22, R9, R8, R22 ;  /* 0x0000000809167225 */ /* 0x000fe200078e0016 */
[----:B------:R-:W-:Y:S01]  /*34ed0*/  UMOV UR12, URZ ;  /* 0x000000ff000c7c82 */ /* 0x000fe20008000000 */
[----:B------:R-:W-:-:S02]  /*34ee0*/  UMOV UR13, URZ ;  /* 0x000000ff000d7c82 */ /* 0x000fc40008000000 */
[----:B------:R-:W-:Y:S01]  /*34ef0*/  HFMA2 R21, -RZ, RZ, 0, 0 ;  /* 0x00000000ff157431 */ /* 0x000fe200000001ff */
[----:B------:R-:W-:Y:S01]  /*34f00*/  UMOV UR14, URZ ;  /* 0x000000ff000e7c82 */ /* 0x000fe20008000000 */
[----:B------:R-:W-:Y:S01]  /*34f10*/  IADD3 R24, PT, PT, R23, UR5, RZ ;  /* 0x0000000517187c10 */ /* 0x000fe2000fffe0ff */
[----:B------:R-:W-:Y:S01]  /*34f20*/  IMAD.MOV.U32 R23, RZ, RZ, RZ ;  /* 0x000000ffff177224 */ /* 0x000fe200078e00ff */
[----:B------:R-:W-:Y:S01]  /*34f30*/  BSSY.RECONVERGENT B0, `(.L_x_142) ;  /* 0x000015f000007945 */ /* 0x000fe20003800200 */
[----:B------:R-:W-:-:S04]  /*34f40*/  IMAD.WIDE.U32 R22, R9, R8, R22 ;  /* 0x0000000809167225 */ /* 0x000fc800078e0016 */
[----:B------:R-:W-:-:S04]  /*34f50*/  IMAD.WIDE.U32 R24, R10, R9, R24 ;  /* 0x000000090a187225 */ /* 0x000fc800078e0018 */
[----:B------:R-:W-:-:S05]  /*34f60*/  VIADD R31, R23, UR5 ;  /* 0x00000005171f7c36 */ /* 0x000fca0008000000 */
[----:B------:R-:W-:Y:S01]  /*34f70*/  IADD3 R30, P0, PT, R31, R24, RZ ;  /* 0x000000181f1e7210 */ /* 0x000fe20007f1e0ff */
[----:B------:R-:W-:Y:S02]  /*34f80*/  VIADD R24, R25, UR8 ;  /* 0x0000000819187c36 */ /* 0x000fe40008000000 */
[----:B------:R-:W-:Y:S01]  /*34f90*/  HFMA2 R25, -RZ, RZ, 0, 0 ;  /* 0x00000000ff197431 */ /* 0x000fe200000001ff */
[----:B------:R-:W-:-:S03]  /*34fa0*/  IADD3.X R31, PT, PT, RZ, RZ, RZ, P0, !PT ;  /* 0x000000ffff1f7210 */ /* 0x000fc600007fe4ff */
[----:B------:R-:W-:-:S04]  /*34fb0*/  IMAD.WIDE.U32 R30, R8, R8, R30 ;  /* 0x00000008081e7225 */ /* 0x000fc800078e001e */
[----:B------:R-:W-:-:S04]  /*34fc0*/  IMAD.WIDE.U32 R26, R3, R9, R24 ;  /* 0x00000009031a7225 */ /* 0x000fc800078e0018 */
[----:B------:R-:W-:Y:S02]  /*34fd0*/  VIADD R33, R31, UR5 ;  /* 0x000000051f217c36 */ /* 0x000fe40008000000 */
[----:B------:R-:W-:-:S03]  /*34fe0*/  IMAD.MOV.U32 R24, RZ, RZ, R30 ;  /* 0x000000ffff187224 */ /* 0x000fc600078e001e */
[----:B------:R-:W-:Y:S01]  /*34ff0*/  IADD3 R32, P0, PT, R33, R26, RZ ;  /* 0x0000001a21207210 */ /* 0x000fe20007f1e0ff */
[----:B------:R-:W-:Y:S01]  /*35000*/  IMAD.WIDE.U32 R24, R10, R9, R24 ;  /* 0x000000090a187225 */ /* 0x000fe200078e0018 */
[----:B------:R-:W-:-:S03]  /*35010*/  IADD3 R26, PT, PT, R27, UR9, RZ ;  /* 0x000000091b1a7c10 */ /* 0x000fc6000fffe0ff */
[----:B------:R-:W-:Y:S01]  /*35020*/  HFMA2 R27, -RZ, RZ, 0, 0 ;  /* 0x00000000ff1b7431 */ /* 0x000fe200000001ff */
[----:B------:R-:W-:Y:S01]  /*35030*/  IADD3.X R33, PT, PT, RZ, RZ, RZ, P0, !PT ;  /* 0x000000ffff217210 */ /* 0x000fe200007fe4ff */
[----:B------:R-:W-:Y:S02]  /*35040*/  VIADD R35, R25, UR8 ;  /* 0x0000000819237c36 */ /* 0x000fe40008000000 */
[----:B------:R-:W-:-:S04]  /*35050*/  IMAD.WIDE.U32 R30, R10, R8, R32 ;  /* 0x000000080a1e7225 */ /* 0x000fc800078e0020 */
[----:B------:R-:W-:Y:S01]  /*35060*/  IMAD.WIDE.U32 R26, R2, R9, R26 ;  /* 0x00000009021a7225 */ /* 0x000fe200078e001a */
[----:B------:R-:W-:-:S03]  /*35070*/  IADD3 R34, P1, PT, R35, R30, RZ ;  /* 0x0000001e23227210 */ /* 0x000fc60007f3e0ff */
[----:B------:R-:W-:Y:S01]  /*35080*/  VIADD R33, R31, UR8 ;  /* 0x000000081f217c36 */ /* 0x000fe20008000000 */
[----:B------:R-:W-:-:S04]  /*35090*/  IADD3.X R35, PT, PT, RZ, RZ, RZ, P1, !PT ;  /* 0x000000ffff237210 */ /* 0x000fc80000ffe4ff */
[----:B------:R-:W-:Y:S01]  /*350a0*/  IADD3 R32, P0, PT, R33, R26, RZ ;  /* 0x0000001a21207210 */ /* 0x000fe20007f1e0ff */
[----:B------:R-:W-:Y:S01]  /*350b0*/  IMAD.WIDE.U32 R34, R10, R8, R34 ;  /* 0x000000080a227225 */ /* 0x000fe200078e0022 */
[----:B------:R-:W-:-:S03]  /*350c0*/  IADD3 R26, PT, PT, R27, UR10, RZ ;  /* 0x0000000a1b1a7c10 */ /* 0x000fc6000fffe0ff */
[----:B------:R-:W-:Y:S02]  /*350d0*/  HFMA2 R27, -RZ, RZ, 0, 0 ;  /* 0x00000000ff1b7431 */ /* 0x000fe400000001ff */
[----:B------:R-:W-:Y:S02]  /*350e0*/  IMAD.X R33, RZ, RZ, RZ, P0 ;  /* 0x000000ffff217224 */ /* 0x000fe400000e06ff */
[----:B------:R-:W-:Y:S02]  /*350f0*/  VIADD R37, R35, UR8 ;  /* 0x0000000823257c36 */ /* 0x000fe40008000000 */
[----:B------:R-:W-:-:S04]  /*35100*/  IMAD.WIDE.U32 R32, R3, R8, R32 ;  /* 0x0000000803207225 */ /* 0x000fc800078e0020 */
        /* <DEDUP_REMOVED lines=8> */
[----:B------:R-:W-:Y:S02]  /*35190*/  VIADD R30, R31, UR11 ;  /* 0x0000000b1f1e7c36 */ /* 0x000fe40008000000 */
[----:B------:R-:W-:Y:S02]  /*351a0*/  HFMA2 R31, -RZ, RZ, 0, 0 ;  /* 0x00000000ff1f7431 */ /* 0x000fe400000001ff */
[----:B------:R-:W-:Y:S01]  /*351b0*/  IMAD.WIDE.U32 R34, R10, R10, R36 ;  /* 0x0000000a0a227225 */ /* 0x000fe200078e0024 */
[----:B------:R-:W-:-:S03]  /*351c0*/  IADD3 R37, PT, PT, R27, UR9, RZ ;  /* 0x000000091b257c10 */ /* 0x000fc6000fffe0ff */
[----:B------:R-:W-:Y:S01]  /*351d0*/  IMAD.WIDE.U32 R32, R2, R8, R32 ;  /* 0x0000000802207225 */ /* 0x000fe200078e0020 */
[----:B------:R-:W-:-:S03]  /*351e0*/  IADD3 R36, P0, PT, R37, R34, RZ ;  /* 0x0000002225247210 */ /* 0x000fc60007f1e0ff */
[----:B------:R-:W-:Y:S01]  /*351f0*/  VIADD R11, R35, UR8 ;  /* 0x00000008230b7c36 */ /* 0x000fe20008000000 */
[----:B------:R-:W-:Y:S01]  /*35200*/  IADD3.X R37, PT, PT, RZ, RZ, RZ, P0, !PT ;  /* 0x000000ffff257210 */ /* 0x000fe200007fe4ff */
[----:B------:R-:W-:-:S03]  /*35210*/  IMAD.WIDE.U32 R30, R6, R9, R30 ;  /* 0x00000009061e7225 */ /* 0x000fc600078e001e */
[----:B------:R-:W-:Y:S01]  /*35220*/  IADD3 R32, P1, PT, R11, R32, RZ ;  /* 0x000000200b207210 */ /* 0x000fe20007f3e0ff */
[----:B------:R-:W-:Y:S02]  /*35230*/  VIADD R33, R33, UR10 ;  /* 0x0000000a21217c36 */ /* 0x000fe40008000000 */
[----:B------:R-:W-:-:S03]  /*35240*/  IMAD.WIDE.U32 R36, R3, R8, R36 ;  /* 0x0000000803247225 */ /* 0x000fc600078e0024 */
[----:B------:R-:W-:Y:S01]  /*35250*/  IADD3 R34, P0, PT, R33, R30, RZ ;  /* 0x0000001e21227210 */ /* 0x000fe20007f1e0ff */
[----:B------:R-:W-:Y:S01]  /*35260*/  IMAD.X R33, RZ, RZ, RZ, P1 ;  /* 0x000000ffff217224 */ /* 0x000fe200008e06ff */
[----:B------:R-:W-:Y:S01]  /*35270*/  IADD3 R30, PT, PT, R31, UR12, RZ ;  /* 0x0000000c1f1e7c10 */ /* 0x000fe2000fffe0ff */
[----:B------:R-:W-:Y:S01]  /*35280*/  HFMA2 R31, -RZ, RZ, 0, 0 ;  /* 0x00000000ff1f7431 */ /* 0x000fe200000001ff */
[----:B------:R-:W-:Y:S01]  /*35290*/  IADD3.X R35, PT, PT, RZ, RZ, RZ, P0, !PT ;  /* 0x000000ffff237210 */ /* 0x000fe200007fe4ff */
[----:B------:R-:W-:-:S04]  /*352a0*/  IMAD.WIDE.U32 R32, R10, R3, R32 ;  /* 0x000000030a207225 */ /* 0x000fc800078e0020 */
[----:B------:R-:W-:Y:S02]  /*352b0*/  VIADD R39, R37, UR9 ;  /* 0x0000000925277c36 */ /* 0x000fe40008000000 */
[----:B------:R-:W-:-:S03]  /*352c0*/  IMAD.WIDE.U32 R34, R5, R8, R34 ;  /* 0x0000000805227225 */ /* 0x000fc600078e0022 */
[----:B------:R-:W-:Y:S01]  /*352d0*/  IADD3 R38, P0, PT, R39, R32, RZ ;  /* 0x0000002027267210 */ /* 0x000fe20007f1e0ff */
[----:B------:R-:W-:Y:S02]  /*352e0*/  VIADD R37, R33, UR9 ;  /* 0x0000000921257c36 */ /* 0x000fe40008000000 */
[----:B------:R-:W-:Y:S01]  /*352f0*/  IMAD.WIDE.U32 R32, R9, R7, R30 ;  /* 0x0000000709207225 */ /* 0x000fe200078e001e */
[----:B------:R-:W-:-:S03]  /*35300*/  IADD3.X R39, PT, PT, RZ, RZ, RZ, P0, !PT ;  /* 0x000000ffff277210 */ /* 0x000fc600007fe4ff */
[----:B------:R-:W-:Y:S01]  /*35310*/  VIADD R35, R35, UR11 ;  /* 0x0000000b23237c36 */ /* 0x000fe20008000000 */
[----:B------:R-:W-:Y:S01]  /*35320*/  IADD3 R4, PT, PT, R33, UR13, RZ ;  /* 0x0000000d21047c10 */ /* 0x000fe2000fffe0ff */
[----:B------:R-:W-:Y:S01]  /*35330*/  IMAD.MOV.U32 R30, RZ, RZ, R36 ;  /* 0x000000ffff1e7224 */ /* 0x000fe200078e0024 */
[----:B------:R-:W-:Y:S01]  /*35340*/  IADD3 R36, P1, PT, R37, R34, RZ ;  /* 0x0000002225247210 */ /* 0x000fe20007f3e0ff */
[----:B------:R-:W-:Y:S01]  /*35350*/  IMAD.WIDE.U32 R38, R10, R3, R38 ;  /* 0x000000030a267225 */ /* 0x000fe200078e0026 */
[----:B------:R-:W-:-:S03]  /*35360*/  IADD3 R34, P0, PT, R35, R32, RZ ;  /* 0x0000002023227210 */ /* 0x000fc60007f1e0ff */
[----:B------:R-:W-:Y:S01]  /*35370*/  IMAD.WIDE.U32 R30, R2, R9, R30 ;  /* 0x00000009021e7225 */ /* 0x000fe200078e001e */
[----:B------:R-:W-:-:S03]  /*35380*/  IADD3.X R35, PT, PT, RZ, RZ, RZ, P0, !PT ;  /* 0x000000ffff237210 */ /* 0x000fc600007fe4ff */
[----:B------:R-:W-:Y:S01]  /*35390*/  IMAD.X R37, RZ, RZ, RZ, P1 ;  /* 0x000000ffff257224 */ /* 0x000fe200008e06ff */
[----:B------:R-:W-:Y:S01]  /*353a0*/  IADD3 R41, PT, PT, R31, UR10, RZ ;  /* 0x0000000a1f297c10 */ /* 0x000fe2000fffe0ff */
[----:B------:R-:W-:Y:S02]  /*353b0*/  VIADD R39, R39, UR9 ;  /* 0x0000000927277c36 */ /* 0x000fe40008000000 */
[----:B------:R-:W-:Y:S01]  /*353c0*/  IMAD.WIDE.U32 R36, R10, R2, R36 ;  /* 0x000000020a247225 */ /* 0x000fe200078e0024 */
[----:B------:R-:W-:-:S03]  /*353d0*/  IADD3 R40, P1, PT, R41, R38, RZ ;  /* 0x0000002629287210 */ /* 0x000fc60007f3e0ff */
[----:B------:R-:W-:Y:S01]  /*353e0*/  IMAD.WIDE.U32 R34, R6, R8, R34 ;  /* 0x0000000806227225 */ /* 0x000fe200078e0022 */
[----:B------:R-:W-:Y:S02]  /*353f0*/  IADD3 R36, P0, PT, R39, R36, RZ ;  /* 0x0000002427247210 */ /* 0x000fe40007f1e0ff */
[----:B------:R-:W-:Y:S01]  /*35400*/  IADD3.X R41, PT, PT, RZ, RZ, RZ, P1, !PT ;  /* 0x000000ffff297210 */ /* 0x000fe20000ffe4ff */
[----:B------:R-:W-:Y:S01]  /*35410*/  VIADD R33, R37, UR10 ;  /* 0x0000000a25217c36 */ /* 0x000fe20008000000 */
[----:B------:R-:W-:Y:S01]  /*35420*/  IADD3.X R37, PT, PT, RZ, RZ, RZ, P0, !PT ;  /* 0x000000ffff257210 */ /* 0x000fe200007fe4ff */
[----:B------:R-:W-:Y:S02]  /*35430*/  VIADD R35, R35, UR12 ;  /* 0x0000000c23237c36 */ /* 0x000fe40008000000 */
[----:B------:R-:W-:Y:S01]  /*35440*/  IMAD.WIDE.U32 R40, R2, R8, R40 ;  /* 0x0000000802287225 */ /* 0x000fe200078e0028 */
[----:B------:R-:W-:Y:S02]  /*35450*/  IADD3 R32, P1, PT, R33, R34, RZ ;  /* 0x0000002221207210 */ /* 0x000fe40007f3e0ff */
[----:B------:R-:W-:Y:S01]  /*35460*/  IADD3 R34, P0, PT, R35, R4, RZ ;  /* 0x0000000423227210 */ /* 0x000fe20007f1e0ff */
[----:B------:R-:W-:-:S03]  /*35470*/  IMAD.WIDE.U32 R36, R3, R3, R36 ;  /* 0x0000000303247225 */ /* 0x000fc600078e0024 */
[----:B------:R-:W-:Y:S01]  /*35480*/  IADD3.X R35, PT, PT, RZ, RZ, RZ, P0, !PT ;  /* 0x000000ffff237210 */ /* 0x000fe200007fe4ff */
[----:B------:R-:W-:Y:S01]  /*35490*/  IMAD.X R33, RZ, RZ, RZ, P1 ;  /* 0x000000ffff217224 */ /* 0x000fe200008e06ff */
[----:B------:R-:W-:Y:S01]  /*354a0*/  IADD3 R39, PT, PT, R37, UR9, RZ ;  /* 0x0000000925277c10 */ /* 0x000fe2000fffe0ff */
[----:B------:R-:W-:Y:S02]  /*354b0*/  VIADD R43, R41, UR10 ;  /* 0x0000000a292b7c36 */ /* 0x000fe40008000000 */
[----:B------:R-:W-:-:S03]  /*354c0*/  IMAD.WIDE.U32 R32, R10, R5, R32 ;  /* 0x000000050a207225 */ /* 0x000fc600078e0020 */
[----:B------:R-:W-:Y:S01]  /*354d0*/  IADD3 R42, P0, PT, R43, R36, RZ ;  /* 0x000000242b2a7210 */ /* 0x000fe20007f1e0ff */
[----:B------:R-:W-:Y:S02]  /*354e0*/  VIADD R37, R33, UR11 ;  /* 0x0000000b21257c36 */ /* 0x000fe40008000000 */
[----:B------:R-:W-:Y:S01]  /*354f0*/  HFMA2 R33, -RZ, RZ, 0, 0 ;  /* 0x00000000ff217431 */ /* 0x000fe200000001ff */
[----:B------:R-:W-:Y:S01]  /*35500*/  IADD3 R38, P1, PT, R39, R32, RZ ;  /* 0x0000002027267210 */ /* 0x000fe20007f3e0ff */
[----:B------:R-:W-:Y:S01]  /*35510*/  IMAD.WIDE.U32 R34, R8, R7, R34 ;  /* 0x0000000708227225 */ /* 0x000fe200078e0022 */
[----:B------:R-:W-:-:S03]  /*35520*/  IADD3.X R43, PT, PT, RZ, RZ, RZ, P0, !PT ;  /* 0x000000ffff2b7210 */ /* 0x000fc600007fe4ff */
[----:B------:R-:W-:Y:S01]  /*35530*/  IMAD.MOV.U32 R32, RZ, RZ, R40 ;  /* 0x000000ffff207224 */ /* 0x000fe200078e0028 */
[----:B------:R-:W-:Y:S01]  /*35540*/  IADD3 R36, P0, PT, R37, R34, RZ ;  /* 0x0000002225247210 */ /* 0x000fe20007f1e0ff */
[----:B------:R-:W-:Y:S02]  /*35550*/  IMAD.X R39, RZ, RZ, RZ, P1 ;  /* 0x000000ffff277224 */ /* 0x000fe400008e06ff */
[----:B------:R-:W-:-:S04]  /*35560*/  IMAD.WIDE.U32 R32, R5, R9, R32 ;  /* 0x0000000905207225 */ /* 0x000fc800078e0020 */
[----:B------:R-:W-:Y:S01]  /*35570*/  IMAD.WIDE.U32 R40, R10, R2, R42 ;  /* 0x000000020a287225 */ /* 0x000fe200078e002a */
[----:B------:R-:W-:-:S03]  /*35580*/  IADD3 R43, PT, PT, R33, UR11, RZ ;  /* 0x0000000b212b7c10 */ /* 0x000fc6000fffe0ff */
[----:B------:R-:W-:Y:S01]  /*35590*/  IMAD.X R37, RZ, RZ, RZ, P0 ;  /* 0x000000ffff257224 */ /* 0x000fe200000e06ff */
[----:B------:R-:W-:Y:S01]  /*355a0*/  IADD3 R41, PT, PT, R41, UR10, RZ ;  /* 0x0000000a29297c10 */ /* 0x000fe2000fffe0ff */
[----:B------:R-:W-:Y:S01]  /*355b0*/  IMAD.WIDE.U32 R38, R3, R2, R38 ;  /* 0x0000000203267225 */ /* 0x000fe200078e0026 */
[----:B------:R-:W-:-:S03]  /*355c0*/  IADD3 R42, P1, PT, R43, R40, RZ ;  /* 0x000000282b2a7210 */ /* 0x000fc60007f3e0ff */
[----:B------:R-:W-:Y:S01]  /*355d0*/  IMAD.WIDE.U32 R36, R10, R6, R36 ;  /* 0x000000060a247225 */ /* 0x000fe200078e0024 */
[----:B------:R-:W-:-:S03]  /*355e0*/  IADD3 R38, P0, PT, R41, R38, RZ ;  /* 0x0000002629267210 */ /* 0x000fc60007f1e0ff */
[----:B------:R-:W-:Y:S01]  /*355f0*/  VIADD R4, R35, UR13 ;  /* 0x0000000d23047c36 */ /* 0x000fe20008000000 */
[----:B------:R-:W-:Y:S01]  /*35600*/  IADD3 R35, PT, PT, R39, UR10, RZ ;  /* 0x0000000a27237c10 */ /* 0x000fe2000fffe0ff */
[----:B------:R-:W-:Y:S01]  /*35610*/  IMAD.X R43, RZ, RZ, RZ, P1 ;  /* 0x000000ffff2b7224 */ /* 0x000fe200008e06ff */
[----:B------:R-:W-:Y:S01]  /*35620*/  IADD3 R37, PT, PT, R37, UR12, RZ ;  /* 0x0000000c25257c10 */ /* 0x000fe2000fffe0ff */
[----:B------:R-:W-:Y:S01]  /*35630*/  IMAD.X R39, RZ, RZ, RZ, P0 ;  /* 0x000000ffff277224 */ /* 0x000fe200000e06ff */
[----:B------:R-:W-:Y:S01]  /*35640*/  IADD3 R34, P1, PT, R35, R36, RZ ;  /* 0x0000002423227210 */ /* 0x000fe20007f3e0ff */
[----:B------:R-:W-:Y:S01]  /*35650*/  IMAD.WIDE.U32 R42, R5, R8, R42 ;  /* 0x00000008052a7225 */ /* 0x000fe200078e002a */
[----:B------:R-:W-:Y:S02]  /*35660*/  IADD3 R36, P0, PT, R37, R4, RZ ;  /* 0x0000000425247210 */ /* 0x000fe40007f1e0ff */
[----:B------:R-:W-:Y:S01]  /*35670*/  IADD3.X R35, PT, PT, RZ, RZ, RZ, P1, !PT ;  /* 0x000000ffff237210 */ /* 0x000fe20000ffe4ff */
[----:B------:R-:W-:Y:S01]  /*35680*/  IMAD.WIDE.U32 R38, R3, R2, R38 ;  /* 0x0000000203267225 */ /* 0x000fe200078e0026 */
[----:B------:R-:W-:-:S03]  /*35690*/  IADD3 R47, PT, PT, R43, UR11, RZ ;  /* 0x0000000b2b2f7c10 */ /* 0x000fc6000fffe0ff */
[----:B------:R-:W-:-:S04]  /*356a0*/  IMAD.WIDE.U32 R34, R3, R5, R34 ;  /* 0x0000000503227225 */ /* 0x000fc800078e0022 */
[----:B------:R-:W-:Y:S01]  /*356b0*/  VIADD R41, R39, UR10 ;  /* 0x0000000a27297c36 */ /* 0x000fe20008000000 */
[----:B------:R-:W-:Y:S01]  /*356c0*/  IADD3 R39, PT, PT, R35, UR11, RZ ;  /* 0x0000000b23277c10 */ /* 0x000fe2000fffe0ff */
[----:B------:R-:W-:Y:S01]  /*356d0*/  IMAD.X R37, RZ, RZ, RZ, P0 ;  /* 0x000000ffff257224 */ /* 0x000fe200000e06ff */
[----:B------:R-:W-:Y:S01]  /*356e0*/  IADD3 R46, P0, PT, R47, R38, RZ ;  /* 0x000000262f2e7210 */ /* 0x000fe20007f1e0ff */
[----:B------:R-:W-:Y:S01]  /*356f0*/  IMAD.MOV.U32 R35, RZ, RZ, RZ ;  /* 0x000000ffff237224 */ /* 0x000fe200078e00ff */
[----:B------:R-:W-:Y:S01]  /*35700*/  IADD3 R40, P1, PT, R41, R34, RZ ;  /* 0x0000002229287210 */ /* 0x000fe20007f3e0ff */
[----:B------:R-:W-:Y:S01]  /*35710*/  IMAD.WIDE.U32 R36, R10, R7, R36 ;  /* 0x000000070a247225 */ /* 0x000fe200078e0024 */
[----:B------:R-:W-:Y:S02]  /*35720*/  MOV R34, R42 ;  /* 0x0000002a00227202 */ /* 0x000fe40000000f00 */
[----:B------:R-:W-:Y:S01]  /*35730*/  IADD3.X R41, PT, PT, RZ, RZ, RZ, P1, !PT ;  /* 0x000000ffff297210 */ /* 0x000fe20000ffe4ff */
[----:B------:R-:W-:Y:S01]  /*35740*/  IMAD.X R47, RZ, RZ, RZ, P0 ;  /* 0x000000ffff2f7224 */ /* 0x000fe200000e06ff */
[----:B------:R-:W-:Y:S01]  /*35750*/  IADD3 R38, P0, PT, R39, R36, RZ ;  /* 0x0000002427267210 */ /* 0x000fe20007f1e0ff */
[----:B------:R-:W-:Y:S01]  /*35760*/  IMAD.WIDE.U32 R34, R6, R9, R34 ;  /* 0x0000000906227225 */ /* 0x000fe200078e0022 */
[----:B------:R-:W-:-:S02]  /*35770*/  IADD3 R4, PT, PT, R37, UR13, RZ ;  /* 0x0000000d25047c10 */ /* 0x000fc4000fffe0ff */
        /* <DEDUP_REMOVED lines=13> */
[----:B------:R-:W-:-:S02]  /*35850*/  IADD3 R36, P1, PT, R37, R38, RZ ;  /* 0x0000002625247210 */ /* 0x000fc40007f3e0ff */
        /* <DEDUP_REMOVED lines=41> */
[----:B------:R-:W-:Y:S01]  /*35af0*/  IMAD.WIDE.U32 R20, R38, 0x3d1, R20 ;  /* 0x000003d126147825 */ /* 0x000fe200078e0014 */
[----:B------:R-:W-:-:S03]  /*35b00*/  IADD3 R41, PT, PT, R41, UR11, RZ ;  /* 0x0000000b29297c10 */ /* 0x000fc6000fffe0ff */
[----:B------:R-:W-:-:S04]  /*35b10*/  IMAD.WIDE.U32 R42, R2, R7, R42 ;  /* 0x00000007022a7225 */ /* 0x000fc800078e002a */
[----:B------:R-:W-:Y:S02]  /*35b20*/  IMAD.X R51, RZ, RZ, RZ, P1 ;  /* 0x000000ffff337224 */ /* 0x000fe400008e06ff */
[----:B------:R-:W-:Y:S01]  /*35b30*/  IMAD.X R49, RZ, RZ, RZ, P0 ;  /* 0x000000ffff317224 */ /* 0x000fe200000e06ff */
[----:B------:R-:W-:Y:S01]  /*35b40*/  IADD3 R46, P0, PT, R41, R42, RZ ;  /* 0x0000002a292e7210 */ /* 0x000fe20007f1e0ff */
[----:B------:R-:W-:Y:S01]  /*35b50*/  IMAD.WIDE.U32 R40, R10, R7, R50 ;  /* 0x000000070a287225 */ /* 0x000fe200078e0032 */
[----:B------:R-:W-:Y:S02]  /*35b60*/  IADD3 R50, PT, PT, R21, UR14, RZ ;  /* 0x0000000e15327c10 */ /* 0x000fe4000fffe0ff */
[----:B------:R-:W-:Y:S01]  /*35b70*/  IADD3.X R47, PT, PT, RZ, RZ, RZ, P0, !PT ;  /* 0x000000ffff2f7210 */ /* 0x000fe200007fe4ff */
[----:B------:R-:W-:Y:S01]  /*35b80*/  IMAD.WIDE.U32 R48, R2, R6, R48 ;  /* 0x0000000602307225 */ /* 0x000fe200078e0030 */
[----:B------:R-:W-:-:S03]  /*35b90*/  MOV R51, RZ ;  /* 0x000000ff00337202 */ /* 0x000fc60000000f00 */
[----:B------:R-:W-:Y:S02]  /*35ba0*/  VIADD R11, R41, UR13 ;  /* 0x0000000d290b7c36 */ /* 0x000fe40008000000 */
[----:B------:R-:W-:-:S03]  /*35bb0*/  IMAD.WIDE.U32 R46, R5, R6, R46 ;  /* 0x00000006052e7225 */ /* 0x000fc600078e002e */
[----:B------:R-:W-:Y:S01]  /*35bc0*/  IADD3 R48, P0, PT, R11, R48, RZ ;  /* 0x000000300b307210 */ /* 0x000fe20007f1e0ff */
[----:B------:R-:W-:Y:S01]  /*35bd0*/  VIADD R49, R49, UR12 ;  /* 0x0000000c31317c36 */ /* 0x000fe20008000000 */
[----:B------:R-:W-:Y:S01]  /*35be0*/  IADD3 R47, PT, PT, R47, UR12, RZ ;  /* 0x0000000c2f2f7c10 */ /* 0x000fe2000fffe0ff */
        /* <DEDUP_REMOVED lines=9> */
[----:B------:R-:W-:Y:S01]  /*35c80*/  IMAD.X R47, RZ, RZ, RZ, P0 ;  /* 0x000000ffff2f7224 */ /* 0x000fe200000e06ff */
[----:B------:R-:W-:Y:S01]  /*35c90*/  IADD3 R21, PT, PT, R23, UR13, RZ ;  /* 0x0000000d17157c10 */ /* 0x000fe2000fffe0ff */
[----:B------:R-:W-:-:S04]  /*35ca0*/  IMAD.WIDE.U32 R42, R5, R6, R42 ;  /* 0x00000006052a7225 */ /* 0x000fc800078e002a */
[----:B------:R-:W-:Y:S01]  /*35cb0*/  IMAD.WIDE.U32 R46, R5, R7, R46 ;  /* 0x00000007052e7225 */ /* 0x000fe200078e002e */
[----:B------:R-:W-:-:S03]  /*35cc0*/  IADD3 R42, P1, PT, R21, R42, RZ ;  /* 0x0000002a152a7210 */ /* 0x000fc60007f3e0ff */
[----:B------:R-:W-:Y:S01]  /*35cd0*/  VIADD R49, R43, UR12 ;  /* 0x0000000c2b317c36 */ /* 0x000fe20008000000 */
[----:B------:R-:W-:Y:S01]  /*35ce0*/  IADD3.X R43, PT, PT, RZ, RZ, RZ, P1, !PT ;  /* 0x000000ffff2b7210 */ /* 0x000fe20000ffe4ff */
[----:B------:R-:W-:-:S03]  /*35cf0*/  IMAD.MOV.U32 R51, RZ, RZ, RZ ;  /* 0x000000ffff337224 */ /* 0x000fc600078e00ff */
[----:B------:R-:W-:Y:S01]  /*35d00*/  IADD3 R48, P0, PT, R49, R46, RZ ;  /* 0x0000002e31307210 */ /* 0x000fe20007f1e0ff */
[----:B------:R-:W-:Y:S01]  /*35d10*/  IMAD.WIDE.U32 R50, R22, 0x3d1, R50 ;  /* 0x000003d116327825 */ /* 0x000fe200078e0032 */
[----:B------:R-:W-:Y:S02]  /*35d20*/  IADD3 R46, PT, PT, R47, UR13, RZ ;  /* 0x0000000d2f2e7c10 */ /* 0x000fe4000fffe0ff */
[----:B------:R-:W-:Y:S01]  /*35d30*/  IADD3.X R49, PT, PT, RZ, RZ, RZ, P0, !PT ;  /* 0x000000ffff317210 */ /* 0x000fe200007fe4ff */
[----:B------:R-:W-:Y:S01]  /*35d40*/  IMAD.WIDE.U32 R42, R2, R7, R42 ;  /* 0x00000007022a7225 */ /* 0x000fe200078e002a */
[----:B------:R-:W-:-:S03]  /*35d50*/  IADD3 R12, P0, PT, R24, R50, RZ ;  /* 0x00000032180c7210 */ /* 0x000fc60007f1e0ff */
[----:B------:R-:W-:-:S04]  /*35d60*/  IMAD.WIDE.U32 R24, R6, R6, R48 ;  /* 0x0000000606187225 */ /* 0x000fc800078e0030 */
[----:B------:R-:W-:Y:S01]  /*35d70*/  HFMA2 R49, -RZ, RZ, 0, 0 ;  /* 0x00000000ff317431 */ /* 0x000fe200000001ff */
[----:B------:R-:W-:Y:S01]  /*35d80*/  IADD3.X R48, PT, PT, R51, UR14, RZ, P0, !PT ;  /* 0x0000000e33307c10 */ /* 0x000fe200087fe4ff */
[----:B------:R-:W-:Y:S02]  /*35d90*/  VIADD R21, R43, UR13 ;  /* 0x0000000d2b157c36 */ /* 0x000fe40008000000 */
[----:B------:R-:W-:-:S03]  /*35da0*/  VIADD R25, R25, UR12 ;  /* 0x0000000c19197c36 */ /* 0x000fc60008000000 */
[----:B------:R-:W-:Y:S02]  /*35db0*/  IADD3 R24, P1, PT, R21, R24, RZ ;  /* 0x0000001815187210 */ /* 0x000fe40007f3e0ff */
[----:B------:R-:W-:Y:S01]  /*35dc0*/  IADD3 R46, P0, PT, R25, R46, RZ ;  /* 0x0000002e192e7210 */ /* 0x000fe20007f1e0ff */
[----:B------:R-:W-:-:S03]  /*35dd0*/  IMAD.WIDE.U32 R48, R42, 0x3d1, R48 ;  /* 0x000003d12a307825 */ /* 0x000fc600078e0030 */
[----:B------:R-:W-:Y:S01]  /*35de0*/  IADD3.X R47, PT, PT, RZ, RZ, RZ, P0, !PT ;  /* 0x000000ffff2f7210 */ /* 0x000fe200007fe4ff */
[----:B------:R-:W-:Y:S01]  /*35df0*/  IMAD.X R25, RZ, RZ, RZ, P1 ;  /* 0x000000ffff197224 */ /* 0x000fe200008e06ff */
[----:B------:R-:W-:Y:S02]  /*35e00*/  IADD3 R4, P1, PT, R26, R48, RZ ;  /* 0x000000301a047210 */ /* 0x000fe40007f3e0ff */
[----:B------:R-:W-:Y:S01]  /*35e10*/  IADD3 R29, P0, PT, R11, R38, RZ ;  /* 0x000000260b1d7210 */ /* 0x000fe20007f1e0ff */
[-C--:B------:R-:W-:Y:S01]  /*35e20*/  IMAD.WIDE.U32 R24, R5, R7.reuse, R24 ;  /* 0x0000000705187225 */ /* 0x080fe200078e0018 */
[----:B------:R-:W-:Y:S02]  /*35e30*/  IADD3.X R48, PT, PT, R49, UR14, RZ, P1, !PT ;  /* 0x0000000e31307c10 */ /* 0x000fe40008ffe4ff */
[----:B------:R-:W-:Y:S01]  /*35e40*/  IADD3.X R11, PT, PT, RZ, RZ, RZ, P0, !PT ;  /* 0x000000ffff0b7210 */ /* 0x000fe200007fe4ff */
[----:B------:R-:W-:-:S03]  /*35e50*/  IMAD.WIDE.U32 R26, R6, R7, R46 ;  /* 0x00000007061a7225 */ /* 0x000fc600078e002e */
[----:B------:R-:W-:Y:S01]  /*35e60*/  IADD3 R40, P1, P2, R12, R40, R11 ;  /* 0x000000280c287210 */ /* 0x000fe20007a3e00b */
[----:B------:R-:W-:Y:S02]  /*35e70*/  VIADD R39, R25, UR13 ;  /* 0x0000000d19277c36 */ /* 0x000fe40008000000 */
[----:B------:R-:W-:Y:S01]  /*35e80*/  IMAD.MOV.U32 R49, RZ, RZ, RZ ;  /* 0x000000ffff317224 */ /* 0x000fe200078e00ff */
[----:B------:R-:W-:Y:S01]  /*35e90*/  IADD3.X R11, PT, PT, RZ, RZ, RZ, P1, P2 ;  /* 0x000000ffff0b7210 */ /* 0x000fe20000fe44ff */
[----:B------:R-:W-:Y:S01]  /*35ea0*/  VIADD R23, R27, UR13 ;  /* 0x0000000d1b177c36 */ /* 0x000fe20008000000 */
[----:B------:R-:W-:Y:S01]  /*35eb0*/  IADD3 R38, P0, PT, R39, R26, RZ ;  /* 0x0000001a27267210 */ /* 0x000fe20007f1e0ff */
[----:B------:R-:W-:Y:S01]  /*35ec0*/  IMAD.WIDE.U32 R46, R24, 0x3d1, R48 ;  /* 0x000003d1182e7825 */ /* 0x000fe200078e0030 */
[----:B------:R-:W-:Y:S02]  /*35ed0*/  IADD3 R4, P1, P2, R4, R22, R11 ;  /* 0x0000001604047210 */ /* 0x000fe40007a3e00b */
[----:B------:R-:W-:Y:S01]  /*35ee0*/  IADD3.X R39, PT, PT, RZ, RZ, RZ, P0, !PT ;  /* 0x000000ffff277210 */ /* 0x000fe200007fe4ff */
[----:B------:R-:W-:Y:S01]  /*35ef0*/  IMAD.MOV.U32 R27, RZ, RZ, RZ ;  /* 0x000000ffff1b7224 */ /* 0x000fe200078e00ff */
[----:B------:R-:W-:Y:S01]  /*35f00*/  IADD3 R21, P0, PT, R30, R46, RZ ;  /* 0x0000002e1e157210 */ /* 0x000fe20007f1e0ff */
[----:B------:R-:W-:Y:S01]  /*35f10*/  IMAD.MOV.U32 R25, RZ, RZ, RZ ;  /* 0x000000ffff197224 */ /* 0x000fe200078e00ff */
[----:B------:R-:W-:Y:S01]  /*35f20*/  IADD3.X R11, PT, PT, RZ, RZ, RZ, P1, P2 ;  /* 0x000000ffff0b7210 */ /* 0x000fe20000fe44ff */
[----:B------:R-:W-:Y:S01]  /*35f30*/  IMAD.WIDE.U32 R30, R6, R7, R38 ;  /* 0x00000007061e7225 */ /* 0x000fe200078e0026 */
[----:B------:R-:W-:-:S04]  /*35f40*/  IADD3.X R26, PT, PT, R47, UR14, RZ, P0, !PT ;  /* 0x0000000e2f1a7c10 */ /* 0x000fc800087fe4ff */
[----:B------:R-:W-:Y:S01]  /*35f50*/  IADD3 R22, PT, PT, R31, UR13, RZ ;  /* 0x0000000d1f167c10 */ /* 0x000fe2000fffe0ff */
        /* <DEDUP_REMOVED lines=8> */
[----:B------:R-:W-:Y:S02]  /*35fe0*/  IADD3.X R21, PT, PT, RZ, RZ, RZ, P0, P2 ;  /* 0x000000ffff157210 */ /* 0x000fe400007e44ff */
[----:B------:R-:W-:Y:S01]  /*35ff0*/  IADD3 R23, PT, PT, R23, UR13, RZ ;  /* 0x0000000d17177c10 */ /* 0x000fe2000fffe0ff */
[----:B------:R-:W-:Y:S01]  /*36000*/  IMAD.WIDE.U32 R26, R22, 0x3d1, R26 ;  /* 0x000003d1161a7825 */ /* 0x000fe200078e001a */
[----:B------:R-:W-:Y:S02]  /*36010*/  IADD3 R12, P1, P2, R12, R24, R21 ;  /* 0x000000180c0c7210 */ /* 0x000fe40007a3e015 */
[----:B------:R-:W-:Y:S02]  /*36020*/  IADD3 R34, P0, PT, R34, R26, RZ ;  /* 0x0000001a22227210 */ /* 0x000fe40007f1e0ff */
[----:B------:R-:W-:Y:S02]  /*36030*/  IADD3.X R21, PT, PT, RZ, RZ, RZ, P1, P2 ;  /* 0x000000ffff157210 */ /* 0x000fe40000fe44ff */
[----:B------:R-:W-:-:S02]  /*36040*/  IADD3.X R24, PT, PT, R27, UR14, RZ, P0, !PT ;  /* 0x0000000e1b187c10 */ /* 0x000fc400087fe4ff */
[----:B------:R-:W-:-:S03]  /*36050*/  IADD3 R21, P0, P1, R34, R30, R21 ;  /* 0x0000001e22157210 */ /* 0x000fc6000791e015 */
[----:B------:R-:W-:Y:S01]  /*36060*/  IMAD.WIDE.U32 R24, R23, 0x3d1, R24 ;  /* 0x000003d117187825 */ /* 0x000fe200078e0018 */
[----:B------:R-:W-:Y:S02]  /*36070*/  IADD3.X R23, PT, PT, RZ, RZ, RZ, P0, P1 ;  /* 0x000000ffff177210 */ /* 0x000fe400007e24ff */
[----:B------:R-:W-:-:S04]  /*36080*/  IADD3 R36, P0, PT, R36, R24, RZ ;  /* 0x0000001824247210 */ /* 0x000fc80007f1e0ff */
[----:B------:R-:W-:Y:S02]  /*36090*/  IADD3 R36, P1, P2, R36, R22, R23 ;  /* 0x0000001624247210 */ /* 0x000fe40007a3e017 */
[----:B------:R-:W-:Y:S02]  /*360a0*/  IADD3.X R24, PT, PT, R25, UR14, RZ, P0, !PT ;  /* 0x0000000e19187c10 */ /* 0x000fe400087fe4ff */
[----:B------:R-:W-:Y:S02]  /*360b0*/  ISETP.NE.AND P0, PT, R36, -0x1, PT ;  /* 0xffffffff2400780c */ /* 0x000fe40003f05270 */
[----:B------:R-:W-:Y:S02]  /*360c0*/  IADD3.X R23, PT, PT, RZ, RZ, RZ, P1, P2 ;  /* 0x000000ffff177210 */ /* 0x000fe40000fe44ff */
[----:B------:R-:W-:Y:S02]  /*360d0*/  MOV R22, R29 ;  /* 0x0000001d00167202 */ /* 0x000fe40000000f00 */
[----:B------:R-:W-:Y:S01]  /*360e0*/  IADD3 R23, PT, PT, R20, R23, R24 ;  /* 0x0000001714177210 */ /* 0x000fe20007ffe018 */
[----:B------:R-:W-:-:S06]  /*360f0*/  IMAD.MOV.U32 R20, RZ, RZ, R36 ;  /* 0x000000ffff147224 */ /* 0x000fcc00078e0024 */
        /* <DEDUP_REMOVED lines=31> */
[----:B------:R-:W-:Y:S01]  /*362f0*/  ISETP.NE.AND P0, PT, R29, -0x1, PT ;  /* 0xffffffff1d00780c */ /* 0x000fe20003f05270 */
[----:B------:R-:W-:-:S12]  /*36300*/  BSSY.RELIABLE B1, `(.L_x_144) ;  /* 0x0000015000017945 */ /* 0x000fd80003800100 */
        /* <DEDUP_REMOVED lines=9> */
[----:B------:R-:W-:Y:S05]  /*363a0*/  @P0 BREAK.RELIABLE B1 ;  /* 0x0000000000010942 */ /* 0x000fea0003800100 */
        /* <DEDUP_REMOVED lines=8> */
[----:B------:R-:W-:Y:S05]  /*36430*/  @!P0 BREAK.RELIABLE B1 ;  /* 0x0000000000018942 */ /* 0x000fea0003800100 */
[----:B------:R-:W-:Y:S05]  /*36440*/  @!P0 BRA `(.L_x_143) ;  /* 0x0000000000348947 */ /* 0x000fea0003800000 */
.L_x_145:
[----:B------:R-:W-:Y:S05]  /*36450*/  BSYNC.RELIABLE B1 ;  /* 0x0000000000017941 */ /* 0x000fea0003800100 */
.L_x_144:
        /* <DEDUP_REMOVED lines=12> */
.L_x_143:
[----:B------:R-:W-:Y:S05]  /*36520*/  BSYNC.RECONVERGENT B0 ;  /* 0x0000000000007941 */ /* 0x000fea0003800200 */
.L_x_142:
[----:B------:R-:W-:Y:S05]  /*36530*/  WARPSYNC.ALL ;  /* 0x0000000000007948 */ /* 0x000fea0003800000 */
[----:B------:R-:W-:-:S04]  /*36540*/  IMAD.WIDE.U32 R24, R9, R23, RZ ;  /* 0x0000001709187225 */ /* 0x000fc800078e00ff */
[----:B------:R-:W-:Y:S01]  /*36550*/  HFMA2 R31, -RZ, RZ, 0, 0 ;  /* 0x00000000ff1f7431 */ /* 0x000fe200000001ff */
[----:B------:R-:W-:Y:S01]  /*36560*/  BSSY.RECONVERGENT B0, `(.L_x_146) ;  /* 0x0000162000007945 */ /* 0x000fe20003800200 */
[----:B------:R-:W-:Y:S01]  /*36570*/  IMAD.MOV.U32 R27, RZ, RZ, RZ ;  /* 0x000000ffff1b7224 */ /* 0x000fe200078e00ff */
[----:B------:R-:W-:-:S05]  /*36580*/  IADD3 R26, PT, PT, R25, UR4, RZ ;  /* 0x00000004191a7c10 */ /* 0x000fca000fffe0ff */
[----:B------:R-:W-:-:S05]  /*36590*/  IMAD.WIDE.U32 R26, R8, R23, R26 ;  /* 0x00000017081a7225 */ /* 0x000fca00078e001a */
[----:B------:R-:W-:Y:S01]  /*365a0*/  IADD3 R30, PT, PT, R27, UR5, RZ ;  /* 0x000000051b1e7c10 */ /* 0x000fe2000fffe0ff */
[----:B------:R-:W-:Y:S02]  /*365b0*/  IMAD.MOV.U32 R27, RZ, RZ, RZ ;  /* 0x000000ffff1b7224 */ /* 0x000fe400078e00ff */
[----:B------:R-:W-:-:S04]  /*365c0*/  IMAD.WIDE.U32 R26, R9, R22, R26 ;  /* 0x00000016091a7225 */ /* 0x000fc800078e001a */
[----:B------:R-:W-:-:S04]  /*365d0*/  IMAD.WIDE.U32 R30, R10, R23, R30 ;  /* 0x000000170a1e7225 */ /* 0x000fc800078e001e */
[----:B------:R-:W-:-:S05]  /*365e0*/  VIADD R35, R27, UR4 ;  /* 0x000000041b237c36 */ /* 0x000fca0008000000 */
[----:B------:R-:W-:Y:S01]  /*365f0*/  IADD3 R34, P0, PT, R35, R30, RZ ;  /* 0x0000001e23227210 */ /* 0x000fe20007f1e0ff */
[----:B------:R-:W-:Y:S01]  /*36600*/  VIADD R30, R31, UR8 ;  /* 0x000000081f1e7c36 */ /* 0x000fe20008000000 */
[----:B------:R-:W-:Y:S02]  /*36610*/  MOV R31, RZ ;  /* 0x000000ff001f7202 */ /* 0x000fe40000000f00 */
[----:B------:R-:W-:Y:S01]  /*36620*/  IADD3.X R35, PT, PT, RZ, RZ, RZ, P0, !PT ;  /* 0x000000ffff237210 */ /* 0x000fe200007fe4ff */
        /* <DEDUP_REMOVED lines=17> */
[----:B------:R-:W-:Y:S02]  /*36740*/  IADD3 R32, PT, PT, R33, UR10, RZ ;  /* 0x0000000a21207c10 */ /* 0x000fe4000fffe0ff */
[----:B------:R-:W-:Y:S01]  /*36750*/  MOV R33, RZ ;  /* 0x000000ff00217202 */ /* 0x000fe20000000f00 */
        /* <DEDUP_REMOVED lines=22> */
[----:B------:R-:W-:-:S03]  /*368c0*/  IMAD.WIDE.U32 R46, R8, R4, R46 ;  /* 0x00000004082e7225 */ /* 0x000fc600078e002e */
[----:B------:R-:W-:Y:S01]  /*368d0*/  IADD3 R38, P0, PT, R25, R34, RZ ;  /* 0x0000002219267210 */ /* 0x000fe20007f1e0ff */
[----:B------:R-:W-:Y:S01]  /*368e0*/  IMAD.X R37, RZ, RZ, RZ, P1 ;  /* 0x000000ffff257224 */ /* 0x000fe200008e06ff */
[----:B------:R-:W-:Y:S01]  /*368f0*/  IADD3 R49, PT, PT, R47, UR5, RZ ;  /* 0x000000052f317c10 */ /* 0x000fe2000fffe0ff */
[----:B------:R-:W-:Y:S01]  /*36900*/  VIADD R34, R35, UR12 ;  /* 0x0000000c23227c36 */ /* 0x000fe20008000000 */
[----:B------:R-:W-:Y:S01]  /*36910*/  IADD3.X R39, PT, PT, RZ, RZ, RZ, P0, !PT ;  /* 0x000000ffff277210 */ /* 0x000fe200007fe4ff */
[----:B------:R-:W-:Y:S01]  /*36920*/  IMAD.WIDE.U32 R36, R3, R40, R36 ;  /* 0x0000002803247225 */ /* 0x000fe200078e0024 */
[----:B------:R-:W-:-:S03]  /*36930*/  MOV R35, RZ ;  /* 0x000000ff00237202 */ /* 0x000fc60000000f00 */
[----:B------:R-:W-:Y:S01]  /*36940*/  IMAD.WIDE.U32 R38, R5, R22, R38 ;  /* 0x0000001605267225 */ /* 0x000fe200078e0026 */
[----:B------:R-:W-:-:S03]  /*36950*/  IADD3 R48, P0, PT, R49, R36, RZ ;  /* 0x0000002431307210 */ /* 0x000fc60007f1e0ff */
[----:B------:R-:W-:Y:S01]  /*36960*/  VIADD R43, R37, UR9 ;  /* 0x00000009252b7c36 */ /* 0x000fe20008000000 */
[----:B------:R-:W-:Y:S01]  /*36970*/  IADD3.X R49, PT, PT, RZ, RZ, RZ, P0, !PT ;  /* 0x000000ffff317210 */ /* 0x000fe200007fe4ff */
[----:B------:R-:W-:-:S03]  /*36980*/  IMAD.WIDE.U32 R36, R7, R23, R34 ;  /* 0x0000001707247225 */ /* 0x000fc600078e0022 */
[----:B------:R-:W-:Y:S01]  /*36990*/  IADD3 R42, P1, PT, R43, R38, RZ ;  /* 0x000000262b2a7210 */ /* 0x000fe20007f3e0ff */
[----:B------:R-:W-:Y:S01]  /*369a0*/  VIADD R39, R39, UR11 ;  /* 0x0000000b27277c36 */ /* 0x000fe20008000000 */
[----:B------:R-:W-:Y:S01]  /*369b0*/  IADD3 R44, PT, PT, R37, UR13, RZ ;  /* 0x0000000d252c7c10 */ /* 0x000fe2000fffe0ff */
[----:B------:R-:W-:Y:S01]  /*369c0*/  IMAD.MOV.U32 R34, RZ, RZ, R46 ;  /* 0x000000ffff227224 */ /* 0x000fe200078e002e */
[----:B------:R-:W-:Y:S01]  /*369d0*/  IADD3.X R43, PT, PT, RZ, RZ, RZ, P1, !PT ;  /* 0x000000ffff2b7210 */ /* 0x000fe20000ffe4ff */
[----:B------:R-:W-:Y:S01]  /*369e0*/  IMAD.WIDE.U32 R46, R10, R4, R48 ;  /* 0x000000040a2e7225 */ /* 0x000fe200078e0030 */
[----:B------:R-:W-:-:S03]  /*369f0*/  IADD3 R38, P0, PT, R39, R36, RZ ;  /* 0x0000002427267210 */ /* 0x000fc60007f1e0ff */
[----:B------:R-:W-:Y:S01]  /*36a00*/  IMAD.WIDE.U32 R34, R9, R11, R34 ;  /* 0x0000000b09227225 */ /* 0x000fe200078e0022 */
[----:B------:R-:W-:-:S03]  /*36a10*/  IADD3.X R39, PT, PT, RZ, RZ, RZ, P0, !PT ;  /* 0x000000ffff277210 */ /* 0x000fc600007fe4ff */
        /* <DEDUP_REMOVED lines=76> */
[----:B------:R-:W-:Y:S02]  /*36ee0*/  MOV R25, RZ ;  /* 0x000000ff00197202 */ /* 0x000fe40000000f00 */
[----:B------:R-:W-:Y:S01]  /*36ef0*/  IADD3 R46, P0, PT, R46, R43, RZ ;  /* 0x0000002b2e2e7210 */ /* 0x000fe20007f1e0ff */
[----:B------:R-:W-:Y:S01]  /*36f00*/  IMAD.X R43, RZ, RZ, RZ, P1 ;  /* 0x000000ffff2b7224 */ /* 0x000fe200008e06ff */
[----:B------:R-:W-:Y:S01]  /*36f10*/  IADD3 R55, PT, PT, R53, UR5, RZ ;  /* 0x0000000535377c10 */ /* 0x000fe2000fffe0ff */
[----:B------:R-:W-:-:S04]  /*36f20*/  IMAD.WIDE.U32 R48, R3, R12, R48 ;  /* 0x0000000c03307225 */ /* 0x000fc800078e0030 */
[----:B------:R-:W-:Y:S01]  /*36f30*/  IMAD.WIDE.U32 R42, R5, R11, R42 ;  /* 0x0000000b052a7225 */ /* 0x000fe200078e002a */
[----:B------:R-:W-:-:S03]  /*36f40*/  IADD3 R51, PT, PT, R49, UR9, RZ ;  /* 0x0000000931337c10 */ /* 0x000fc6000fffe0ff */
[----:B------:R-:W-:Y:S02]  /*36f50*/  VIADD R49, R43, UR11 ;  /* 0x0000000b2b317c36 */ /* 0x000fe40008000000 */
[----:B------:R-:W-:Y:S02]  /*36f60*/  HFMA2 R43, -RZ, RZ, 0, 0 ;  /* 0x00000000ff2b7431 */ /* 0x000fe400000001ff */
[----:B------:R-:W-:Y:S01]  /*36f70*/  IMAD.X R47, RZ, RZ, RZ, P0 ;  /* 0x000000ffff2f7224 */ /* 0x000fe200000e06ff */
[----:B------:R-:W-:Y:S01]  /*36f80*/  IADD3 R54, P0, PT, R55, R48, RZ ;  /* 0x0000003037367210 */ /* 0x000fe20007f1e0ff */
[----:B------:R-:W-:Y:S01]  /*36f90*/  IMAD.MOV.U32 R33, RZ, RZ, RZ ;  /* 0x000000ffff217224 */ /* 0x000fe200078e00ff */
[----:B------:R-:W-:Y:S01]  /*36fa0*/  IADD3 R50, P1, PT, R51, R42, RZ ;  /* 0x0000002a33327210 */ /* 0x000fe20007f3e0ff */
[----:B------:R-:W-:Y:S01]  /*36fb0*/  IMAD.MOV.U32 R42, RZ, RZ, R52 ;  /* 0x000000ffff2a7224 */ /* 0x000fe200078e0034 */
[----:B------:R-:W-:Y:S01]  /*36fc0*/  IADD3.X R55, PT, PT, RZ, RZ, RZ, P0, !PT ;  /* 0x000000ffff377210 */ /* 0x000fe200007fe4ff */
[----:B------:R-:W-:-:S04]  /*36fd0*/  IMAD.WIDE.U32 R46, R7, R4, R46 ;  /* 0x00000004072e7225 */ /* 0x000fc800078e002e */
[----:B------:R-:W-:Y:S01]  /*36fe0*/  IMAD.WIDE.U32 R42, R9, R20, R42 ;  /* 0x00000014092a7225 */ /* 0x000fe200078e002a */
[----:B------:R-:W-:-:S03]  /*36ff0*/  IADD3 R48, P0, PT, R49, R46, RZ ;  /* 0x0000002e31307210 */ /* 0x000fc60007f1e0ff */
[----:B------:R-:W-:Y:S01]  /*37000*/  IMAD.X R51, RZ, RZ, RZ, P1 ;  /* 0x000000ffff337224 */ /* 0x000fe200008e06ff */
[----:B------:R-:W-:Y:S01]  /*37010*/  IADD3 R9, PT, PT, R43, UR4, RZ ;  /* 0x000000042b097c10 */ /* 0x000fe2000fffe0ff */
[----:B------:R-:W-:Y:S01]  /*37020*/  IMAD.WIDE.U32 R52, R10, R21, R54 ;  /* 0x000000150a347225 */ /* 0x000fe200078e0036 */
[----:B------:R-:W-:-:S03]  /*37030*/  UMOV UR4, URZ ;  /* 0x000000ff00047c82 */ /* 0x000fc60008000000 */
        /* <DEDUP_REMOVED lines=8> */
[----:B------:R-:W-:Y:S01]  /*370c0*/  IADD3 R46, PT, PT, R49, UR12, RZ ;  /* 0x0000000c312e7c10 */ /* 0x000fe2000fffe0ff */
[----:B------:R-:W-:Y:S02]  /*370d0*/  VIADD R47, R47, UR13 ;  /* 0x0000000d2f2f7c36 */ /* 0x000fe40008000000 */
[----:B------:R-:W-:Y:S01]  /*370e0*/  IMAD.X R51, RZ, RZ, RZ, P0 ;  /* 0x000000ffff337224 */ /* 0x000fe200000e06ff */
[----:B------:R-:W-:Y:S01]  /*370f0*/  IADD3 R48, P1, PT, R9, R48, RZ ;  /* 0x0000003009307210 */ /* 0x000fe20007f3e0ff */
[----:B------:R-:W-:Y:S01]  /*37100*/  IMAD.WIDE.U32 R8, R8, R20, R52 ;  /* 0x0000001408087225 */ /* 0x000fe200078e0034 */
[----:B------:R-:W-:-:S02]  /*37110*/  IADD3 R46, P0, PT, R46, R47, RZ ;  /* 0x0000002f2e2e7210 */ /* 0x000fc40007f1e0ff */
[----:B------:R-:W-:Y:S01]  /*37120*/  IADD3.X R49, PT, PT, RZ, RZ, RZ, P1, !PT ;  /* 0x000000ffff317210 */ /* 0x000fe20000ffe4ff */
[----:B------:R-:W-:Y:S01]  /*37130*/  IMAD.WIDE.U32 R50, R3, R21, R50 ;  /* 0x0000001503327225 */ /* 0x000fe200078e0032 */
[----:B------:R-:W-:-:S03]  /*37140*/  IADD3.X R47, PT, PT, RZ, RZ, RZ, P0, !PT ;  /* 0x000000ffff2f7210 */ /* 0x000fc600007fe4ff */
        /* <DEDUP_REMOVED lines=11> */
[----:B------:R-:W-:Y:S01]  /*37200*/  IMAD.WIDE.U32 R46, R10, R20, R52 ;  /* 0x000000140a2e7225 */ /* 0x000fe200078e0034 */
[----:B------:R-:W-:-:S03]  /*37210*/  IADD3 R54, PT, PT, R25, UR4, RZ ;  /* 0x0000000419367c10 */ /* 0x000fc6000fffe0ff */
[----:B------:R-:W-:Y:S02]  /*37220*/  IMAD.X R51, RZ, RZ, RZ, P1 ;  /* 0x000000ffff337224 */ /* 0x000fe400008e06ff */
[----:B------:R-:W-:Y:S02]  /*37230*/  IMAD.X R49, RZ, RZ, RZ, P0 ;  /* 0x000000ffff317224 */ /* 0x000fe400000e06ff */
[----:B------:R-:W-:-:S04]  /*37240*/  IMAD.WIDE.U32 R50, R2, R21, R50 ;  /* 0x0000001502327225 */ /* 0x000fc800078e0032 */
[----:B------:R-:W-:Y:S01]  /*37250*/  VIADD R53, R47, UR8 ;  /* 0x000000082f357c36 */ /* 0x000fe20008000000 */
[----:B------:R-:W-:Y:S01]  /*37260*/  IADD3 R9, PT, PT, R51, UR10, RZ ;  /* 0x0000000a33097c10 */ /* 0x000fe2000fffe0ff */
[----:B------:R-:W-:-:S03]  /*37270*/  IMAD.WIDE.U32 R48, R6, R12, R48 ;  /* 0x0000000c06307225 */ /* 0x000fc600078e0030 */
[----:B------:R-:W-:Y:S01]  /*37280*/  IADD3 R52, P0, PT, R53, R50, RZ ;  /* 0x0000003235347210 */ /* 0x000fe20007f1e0ff */
[----:B------:R-:W-:Y:S01]  /*37290*/  IMAD.MOV.U32 R55, RZ, RZ, RZ ;  /* 0x000000ffff377224 */ /* 0x000fe200078e00ff */
[----:B------:R-:W-:Y:S02]  /*372a0*/  IADD3 R49, PT, PT, R49, UR12, RZ ;  /* 0x0000000c31317c10 */ /* 0x000fe4000fffe0ff */
        /* <DEDUP_REMOVED lines=8> */
[----:B------:R-:W-:Y:S01]  /*37330*/  IMAD.X R51, RZ, RZ, RZ, P0 ;  /* 0x000000ffff337224 */ /* 0x000fe200000e06ff */
[----:B------:R-:W-:Y:S01]  /*37340*/  IADD3 R3, PT, PT, R27, UR9, RZ ;  /* 0x000000091b037c10 */ /* 0x000fe2000fffe0ff */
[----:B------:R-:W-:-:S04]  /*37350*/  IMAD.WIDE.U32 R48, R5, R21, R48 ;  /* 0x0000001505307225 */ /* 0x000fc800078e0030 */
[----:B------:R-:W-:Y:S01]  /*37360*/  IMAD.WIDE.U32 R50, R7, R12, R50 ;  /* 0x0000000c07327225 */ /* 0x000fe200078e0032 */
[----:B------:R-:W-:-:S03]  /*37370*/  IADD3 R48, P1, PT, R3, R48, RZ ;  /* 0x0000003003307210 */ /* 0x000fc60007f3e0ff */
[----:B------:R-:W-:Y:S01]  /*37380*/  VIADD R53, R49, UR11 ;  /* 0x0000000b31357c36 */ /* 0x000fe20008000000 */
[----:B------:R-:W-:Y:S01]  /*37390*/  IADD3.X R49, PT, PT, RZ, RZ, RZ, P1, !PT ;  /* 0x000000ffff317210 */ /* 0x000fe20000ffe4ff */
[----:B------:R-:W-:Y:S01]  /*373a0*/  IMAD.MOV.U32 R55, RZ, RZ, RZ ;  /* 0x000000ffff377224 */ /* 0x000fe200078e00ff */
[----:B------:R-:W-:Y:S01]  /*373b0*/  IADD3 R27, PT, PT, R51, UR13, RZ ;  /* 0x0000000d331b7c10 */ /* 0x000fe2000fffe0ff */
[----:B------:R-:W-:Y:S01]  /*373c0*/  HFMA2 R51, -RZ, RZ, 0, 0 ;  /* 0x00000000ff337431 */ /* 0x000fe200000001ff */
[----:B------:R-:W-:Y:S01]  /*373d0*/  IADD3 R52, P0, PT, R53, R50, RZ ;  /* 0x0000003235347210 */ /* 0x000fe20007f1e0ff */
[----:B------:R-:W-:-:S03]  /*373e0*/  IMAD.WIDE.U32 R54, R26, 0x3d1, R54 ;  /* 0x000003d11a367825 */ /* 0x000fc600078e0036 */
[----:B------:R-:W-:Y:S01]  /*373f0*/  IADD3.X R53, PT, PT, RZ, RZ, RZ, P0, !PT ;  /* 0x000000ffff357210 */ /* 0x000fe200007fe4ff */
[----:B------:R-:W-:Y:S01]  /*37400*/  IMAD.WIDE.U32 R48, R2, R20, R48 ;  /* 0x0000001402307225 */ /* 0x000fe200078e0030 */
[----:B------:R-:W-:-:S03]  /*37410*/  IADD3 R9, P0, PT, R30, R54, RZ ;  /* 0x000000361e097210 */ /* 0x000fc60007f1e0ff */
[----:B------:R-:W-:Y:S01]  /*37420*/  IMAD.WIDE.U32 R2, R6, R21, R52 ;  /* 0x0000001506027225 */ /* 0x000fe200078e0034 */
[----:B------:R-:W-:-:S03]  /*37430*/  IADD3.X R50, PT, PT, R55, UR4, RZ, P0, !PT ;  /* 0x0000000437327c10 */ /* 0x000fc600087fe4ff */
[----:B------:R-:W-:Y:S02]  /*37440*/  VIADD R31, R49, UR10 ;  /* 0x0000000a311f7c36 */ /* 0x000fe40008000000 */
[----:B------:R-:W-:-:S03]  /*37450*/  IMAD.WIDE.U32 R50, R48, 0x3d1, R50 ;  /* 0x000003d130327825 */ /* 0x000fc600078e0032 */
[----:B------:R-:W-:Y:S01]  /*37460*/  IADD3 R30, P0, PT, R31, R2, RZ ;  /* 0x000000021f1e7210 */ /* 0x000fe20007f1e0ff */
[----:B------:R-:W-:Y:S01]  /*37470*/  VIADD R2, R3, UR12 ;  /* 0x0000000c03027c36 */ /* 0x000fe20008000000 */
[----:B------:R-:W-:-:S03]  /*37480*/  IADD3 R10, P1, PT, R32, R50, RZ ;  /* 0x00000032200a7210 */ /* 0x000fc60007f3e0ff */
[----:B------:R-:W-:Y:S01]  /*37490*/  IMAD.X R31, RZ, RZ, RZ, P0 ;  /* 0x000000ffff1f7224 */ /* 0x000fe200000e06ff */
[----:B------:R-:W-:Y:S02]  /*374a0*/  IADD3 R2, P0, PT, R2, R27, RZ ;  /* 0x0000001b02027210 */ /* 0x000fe40007f1e0ff */
[----:B------:R-:W-:Y:S01]  /*374b0*/  IADD3.X R32, PT, PT, R51, UR4, RZ, P1, !PT ;  /* 0x0000000433207c10 */ /* 0x000fe20008ffe4ff */
[----:B------:R-:W-:Y:S01]  /*374c0*/  IMAD.WIDE.U32 R30, R5, R20, R30 ;  /* 0x00000014051e7225 */ /* 0x000fe200078e001e */
[----:B------:R-:W-:Y:S02]  /*374d0*/  IADD3.X R3, PT, PT, RZ, RZ, RZ, P0, !PT ;  /* 0x000000ffff037210 */ /* 0x000fe400007fe4ff */
[----:B------:R-:W-:Y:S01]  /*374e0*/  IADD3 R29, P0, PT, R25, R8, RZ ;  /* 0x00000008191d7210 */ /* 0x000fe20007f1e0ff */
[----:B------:R-:W-:Y:S02]  /*374f0*/  VIADD R25, R31, UR11 ;  /* 0x0000000b1f197c36 */ /* 0x000fe40008000000 */
[----:B------:R-:W-:Y:S01]  /*37500*/  IMAD.WIDE.U32 R2, R7, R21, R2 ;  /* 0x0000001507027225 */ /* 0x000fe200078e0002 */
[----:B------:R-:W-:-:S03]  /*37510*/  IADD3.X R5, PT, PT, RZ, RZ, RZ, P0, !PT ;  /* 0x000000ffff057210 */ /* 0x000fc600007fe4ff */
[----:B------:R-:W-:Y:S01]  /*37520*/  IMAD.WIDE.U32 R32, R30, 0x3d1, R32 ;  /* 0x000003d11e207825 */ /* 0x000fe200078e0020 */
[----:B------:R-:W-:Y:S02]  /*37530*/  IADD3 R8, P0, PT, R25, R2, RZ ;  /* 0x0000000219087210 */ /* 0x000fe40007f1e0ff */
[----:B------:R-:W-:Y:S01]  /*37540*/  IADD3 R46, P1, P2, R9, R46, R5 ;  /* 0x0000002e092e7210 */ /* 0x000fe20007a3e005 */
[----:B------:R-:W-:Y:S01]  /*37550*/  VIADD R3, R3, UR13 ;  /* 0x0000000d03037c36 */ /* 0x000fe20008000000 */
[----:B------:R-:W-:Y:S01]  /*37560*/  IADD3.X R9, PT, PT, RZ, RZ, RZ, P0, !PT ;  /* 0x000000ffff097210 */ /* 0x000fe200007fe4ff */
[----:B------:R-:W-:Y:S01]  /*37570*/  IMAD.MOV.U32 R31, RZ, RZ, RZ ;  /* 0x000000ffff1f7224 */ /* 0x000fe200078e00ff */
[----:B------:R-:W-:Y:S02]  /*37580*/  IADD3.X R5, PT, PT, RZ, RZ, RZ, P1, P2 ;  /* 0x000000ffff057210 */ /* 0x000fe40000fe44ff */
[----:B------:R-:W-:Y:S01]  /*37590*/  IADD3 R34, P0, PT, R34, R32, RZ ;  /* 0x0000002022227210 */ /* 0x000fe20007f1e0ff */
[----:B------:R-:W-:Y:S01]  /*375a0*/  IMAD.WIDE.U32 R8, R6, R20, R8 ;  /* 0x0000001406087225 */ /* 0x000fe200078e0008 */
[----:B------:R-:W-:-:S02]  /*375b0*/  IADD3 R2, P1, P2, R10, R26, R5 ;  /* 0x0000001a0a027210 */ /* 0x000fc40007a3e005 */
[----:B------:R-:W-:Y:S01]  /*375c0*/  IADD3.X R32, PT, PT, R33, UR4, RZ, P0, !PT ;  /* 0x0000000421207c10 */ /* 0x000fe200087fe4ff */
[----:B------:R-:W-:Y:S01]  /*375d0*/  IMAD.MOV.U32 R33, RZ, RZ, RZ ;  /* 0x000000ffff217224 */ /* 0x000fe200078e00ff */
[----:B------:R-:W-:Y:S02]  /*375e0*/  IADD3 R26, PT, PT, R9, UR12, RZ ;  /* 0x0000000c091a7c10 */ /* 0x000fe4000fffe0ff */
[----:B------:R-:W-:Y:S01]  /*375f0*/  MOV R10, R29 ;  /* 0x0000001d000a7202 */ /* 0x000fe20000000f00 */
[----:B------:R-:W-:Y:S01]  /*37600*/  IMAD.WIDE.U32 R32, R8, 0x3d1, R32 ;  /* 0x000003d108207825 */ /* 0x000fe200078e0020 */
[----:B------:R-:W-:Y:S02]  /*37610*/  IADD3 R26, P0, PT, R26, R3, RZ ;  /* 0x000000031a1a7210 */ /* 0x000fe40007f1e0ff */
[----:B------:R-:W-:Y:S02]  /*37620*/  IADD3.X R3, PT, PT, RZ, RZ, RZ, P1, P2 ;  /* 0x000000ffff037210 */ /* 0x000fe40000fe44ff */
[----:B------:R-:W-:-:S02]  /*37630*/  IADD3.X R27, PT, PT, RZ, RZ, RZ, P0, !PT ;  /* 0x000000ffff1b7210 */ /* 0x000fc400007fe4ff */
        /* <DEDUP_REMOVED lines=11> */
[----:B------:R-:W-:Y:S02]  /*376f0*/  IADD3 R7, PT, PT, R27, UR13, RZ ;  /* 0x0000000d1b077c10 */ /* 0x000fe4000fffe0ff */
        /* <DEDUP_REMOVED lines=60> */
.L_x_148:
        /* <DEDUP_REMOVED lines=12> */
.L_x_147:
[----:B------:R-:W-:Y:S05]  /*37b80*/  BSYNC.RECONVERGENT B0 ;  /* 0x0000000000007941 */ /* 0x000fea0003800200 */
.L_x_146:
        /* <DEDUP_REMOVED lines=12> */
[----:B------:R-:W-:Y:S01]  /*37c50*/  UMOV UR13, URZ ;  /* 0x000000ff000d7c82 */ /* 0x000fe20008000000 */
[----:B------:R-:W-:Y:S02]  /*37c60*/  BSSY.RECONVERGENT B0, `(.L_x_149) ;  /* 0x0000157000007945 */ /* 0x000fe40003800200 */
[----:B------:R-:W-:Y:S01]  /*37c70*/  IADD3 R30, PT, PT, R25, UR5, RZ ;  /* 0x00000005191e7c10 */ /* 0x000fe2000fffe0ff */
[----:B------:R-:W-:-:S02]  /*37c80*/  IMAD.MOV.U32 R25, RZ, RZ, RZ ;  /* 0x000000ffff197224 */ /* 0x000fc400078e00ff */
        /* <DEDUP_REMOVED lines=54> */
[----:B------:R-:W-:-:S04]  /*37ff0*/  IMAD.WIDE.U32 R42, R17, R4, R42 ;  /* 0x00000004112a7225 */ /* 0x000fc800078e002a */
[----:B------:R-:W-:Y:S01]  /*38000*/  IMAD.MOV.U32 R35, RZ, RZ, RZ ;  /* 0x000000ffff237224 */ /* 0x000fe200078e00ff */
[----:B------:R-:W-:Y:S01]  /*38010*/  IADD3 R50, P0, PT, R51, R42, RZ ;  /* 0x0000002a33327210 */ /* 0x000fe20007f1e0ff */
[----:B------:R-:W-:Y:S01]  /*38020*/  IMAD.WIDE.U32 R38, R18, R12, R38 ;  /* 0x0000000c12267225 */ /* 0x000fe200078e0026 */
[----:B------:R-:W-:Y:S02]  /*38030*/  IADD3 R43, PT, PT, R43, UR9, RZ ;  /* 0x000000092b2b7c10 */ /* 0x000fe4000fffe0ff */
[----:B------:R-:W-:Y:S01]  /*38040*/  IADD3.X R51, PT, PT, RZ, RZ, RZ, P0, !PT ;  /* 0x000000ffff337210 */ /* 0x000fe200007fe4ff */
[----:B------:R-:W-:Y:S01]  /*38050*/  IMAD.WIDE.U32 R36, R19, R20, R34 ;  /* 0x0000001413247225 */ /* 0x000fe200078e0022 */
[----:B------:R-:W-:-:S03]  /*38060*/  IADD3 R42, P1, PT, R43, R38, RZ ;  /* 0x000000262b2a7210 */ /* 0x000fc60007f3e0ff */
[----:B------:R-:W-:Y:S02]  /*38070*/  HFMA2 R19, -RZ, RZ, 0, 0 ;  /* 0x00000000ff137431 */ /* 0x000fe400000001ff */
[----:B------:R-:W-:Y:S01]  /*38080*/  IMAD.MOV.U32 R34, RZ, RZ, R48 ;  /* 0x000000ffff227224 */ /* 0x000fe200078e0030 */
[----:B------:R-:W-:Y:S01]  /*38090*/  IADD3 R37, PT, PT, R37, UR13, RZ ;  /* 0x0000000d25257c10 */ /* 0x000fe2000fffe0ff */
[----:B------:R-:W-:Y:S02]  /*380a0*/  VIADD R39, R39, UR11 ;  /* 0x0000000b27277c36 */ /* 0x000fe40008000000 */
[----:B------:R-:W-:-:S03]  /*380b0*/  IMAD.WIDE.U32 R34, R15, R23, R34 ;  /* 0x000000170f227225 */ /* 0x000fc600078e0022 */
[----:B------:R-:W-:Y:S01]  /*380c0*/  IADD3 R38, P0, PT, R39, R36, RZ ;  /* 0x0000002427267210 */ /* 0x000fe20007f1e0ff */
[----:B------:R-:W-:Y:S01]  /*380d0*/  IMAD.WIDE.U32 R48, R16, R40, R50 ;  /* 0x0000002810307225 */ /* 0x000fe200078e0032 */
[----:B------:R-:W-:Y:S02]  /*380e0*/  IADD3 R9, PT, PT, R35, UR4, RZ ;  /* 0x0000000423097c10 */ /* 0x000fe4000fffe0ff */
[----:B------:R-:W-:Y:S01]  /*380f0*/  IADD3.X R39, PT, PT, RZ, RZ, RZ, P0, !PT ;  /* 0x000000ffff277210 */ /* 0x000fe200007fe4ff */
[----:B------:R-:W-:Y:S01]  /*38100*/  IMAD.X R43, RZ, RZ, RZ, P1 ;  /* 0x000000ffff2b7224 */ /* 0x000fe200008e06ff */
[----:B------:R-:W-:Y:S01]  /*38110*/  IADD3 R48, P1, PT, R9, R48, RZ ;  /* 0x0000003009307210 */ /* 0x000fe20007f3e0ff */
[----:B------:R-:W-:Y:S02]  /*38120*/  VIADD R49, R49, UR8 ;  /* 0x0000000831317c36 */ /* 0x000fe40008000000 */
[----:B------:R-:W-:-:S04]  /*38130*/  IMAD.WIDE.U32 R42, R17, R11, R42 ;  /* 0x0000000b112a7225 */ /* 0x000fc800078e002a */
[----:B------:R-:W-:Y:S01]  /*38140*/  IMAD.WIDE.U32 R38, R18, R21, R38 ;  /* 0x0000001512267225 */ /* 0x000fe200078e0026 */
[----:B------:R-:W-:Y:S02]  /*38150*/  IADD3 R42, P0, PT, R49, R42, RZ ;  /* 0x0000002a312a7210 */ /* 0x000fe40007f1e0ff */
[----:B------:R-:W-:Y:S01]  /*38160*/  IADD3.X R49, PT, PT, RZ, RZ, RZ, P1, !PT ;  /* 0x000000ffff317210 */ /* 0x000fe20000ffe4ff */
[----:B------:R-:W-:Y:S02]  /*38170*/  VIADD R43, R43, UR10 ;  /* 0x0000000a2b2b7c36 */ /* 0x000fe40008000000 */
[----:B------:R-:W-:Y:S02]  /*38180*/  VIADD R36, R39, UR12 ;  /* 0x0000000c27247c36 */ /* 0x000fe40008000000 */
[----:B------:R-:W-:Y:S01]  /*38190*/  IMAD.WIDE.U32 R48, R15, R22, R48 ;  /* 0x000000160f307225 */ /* 0x000fe200078e0030 */
[----:B------:R-:W-:Y:S02]  /*381a0*/  IADD3 R38, P1, PT, R43, R38, RZ ;  /* 0x000000262b267210 */ /* 0x000fe40007f3e0ff */
[----:B------:R-:W-:Y:S01]  /*381b0*/  IADD3.X R43, PT, PT, RZ, RZ, RZ, P0, !PT ;  /* 0x000000ffff2b7210 */ /* 0x000fe200007fe4ff */
[----:B------:R-:W-:Y:S01]  /*381c0*/  VIADD R51, R49, UR5 ;  /* 0x0000000531337c36 */ /* 0x000fe20008000000 */
[----:B------:R-:W-:Y:S01]  /*381d0*/  IADD3 R36, P0, PT, R36, R37, RZ ;  /* 0x0000002524247210 */ /* 0x000fe20007f1e0ff */
[----:B------:R-:W-:-:S02]  /*381e0*/  IMAD.X R39, RZ, RZ, RZ, P1 ;  /* 0x000000ffff277224 */ /* 0x000fc400008e06ff */
[----:B------:R-:W-:Y:S01]  /*381f0*/  IMAD.WIDE.U32 R42, R16, R4, R42 ;  /* 0x00000004102a7225 */ /* 0x000fe200078e002a */
[----:B------:R-:W-:-:S03]  /*38200*/  IADD3.X R37, PT, PT, RZ, RZ, RZ, P0, !PT ;  /* 0x000000ffff257210 */ /* 0x000fc600007fe4ff */
[----:B------:R-:W-:Y:S01]  /*38210*/  IMAD.WIDE.U32 R38, R17, R12, R38 ;  /* 0x0000000c11267225 */ /* 0x000fe200078e0026 */
[----:B------:R-:W-:Y:S02]  /*38220*/  IADD3 R43, PT, PT, R43, UR9, RZ ;  /* 0x000000092b2b7c10 */ /* 0x000fe4000fffe0ff */
[----:B------:R-:W-:Y:S01]  /*38230*/  IADD3 R50, P0, PT, R51, R42, RZ ;  /* 0x0000002a33327210 */ /* 0x000fe20007f1e0ff */
[----:B------:R-:W-:Y:S01]  /*38240*/  IMAD.WIDE.U32 R36, R18, R20, R36 ;  /* 0x0000001412247225 */ /* 0x000fe200078e0024 */
[----:B------:R-:W-:Y:S02]  /*38250*/  IADD3 R42, P1, PT, R43, R38, RZ ;  /* 0x000000262b2a7210 */ /* 0x000fe40007f3e0ff */
[----:B------:R-:W-:Y:S01]  /*38260*/  IADD3.X R51, PT, PT, RZ, RZ, RZ, P0, !PT ;  /* 0x000000ffff337210 */ /* 0x000fe200007fe4ff */
[----:B------:R-:W-:Y:S02]  /*38270*/  VIADD R39, R39, UR11 ;  /* 0x0000000b27277c36 */ /* 0x000fe40008000000 */
[----:B------:R-:W-:-:S02]  /*38280*/  IMAD.MOV.U32 R18, RZ, RZ, R48 ;  /* 0x000000ffff127224 */ /* 0x000fc400078e0030 */
[----:B------:R-:W-:Y:S01]  /*38290*/  IMAD.X R43, RZ, RZ, RZ, P1 ;  /* 0x000000ffff2b7224 */ /* 0x000fe200008e06ff */
[----:B------:R-:W-:Y:S01]  /*382a0*/  IADD3 R38, P0, PT, R39, R36, RZ ;  /* 0x0000002427267210 */ /* 0x000fe20007f1e0ff */
        /* <DEDUP_REMOVED lines=28> */
[----:B------:R-:W-:-:S03]  /*38470*/  MOV R36, R50 ;  /* 0x0000003200247202 */ /* 0x000fc60000000f00 */
[----:B------:R-:W-:Y:S01]  /*38480*/  HFMA2 R17, -RZ, RZ, 0, 0 ;  /* 0x00000000ff117431 */ /* 0x000fe200000001ff */
[----:B------:R-:W-:Y:S01]  /*38490*/  IADD3.X R49, PT, PT, RZ, RZ, RZ, P1, !PT ;  /* 0x000000ffff317210 */ /* 0x000fe20000ffe4ff */
[----:B------:R-:W-:Y:S01]  /*384a0*/  IMAD.X R53, RZ, RZ, RZ, P0 ;  /* 0x000000ffff357224 */ /* 0x000fe200000e06ff */
[----:B------:R-:W-:Y:S01]  /*384b0*/  IADD3 R42, P0, PT, R43, R38, RZ ;  /* 0x000000262b2a7210 */ /* 0x000fe20007f1e0ff */
[----:B------:R-:W-:Y:S01]  /*384c0*/  IMAD.WIDE.U32 R36, R13, R23, R36 ;  /* 0x000000170d247225 */ /* 0x000fe200078e0024 */
[----:B------:R-:W-:Y:S02]  /*384d0*/  IADD3 R39, PT, PT, R39, UR13, RZ ;  /* 0x0000000d27277c10 */ /* 0x000fe4000fffe0ff */
        /* <DEDUP_REMOVED lines=10> */
[----:B------:R-:W-:-:S03]  /*38580*/  VIADD R38, R43, UR12 ;  /* 0x0000000c2b267c36 */ /* 0x000fc60008000000 */
[----:B------:R-:W-:Y:S01]  /*38590*/  IADD3 R42, P1, PT, R49, R42, RZ ;  /* 0x0000002a312a7210 */ /* 0x000fe20007f3e0ff */
[----:B------:R-:W-:Y:S01]  /*385a0*/  IMAD.WIDE.U32 R50, R13, R22, R50 ;  /* 0x000000160d327225 */ /* 0x000fe200078e0032 */
[----:B------:R-:W-:Y:S02]  /*385b0*/  IADD3.X R49, PT, PT, RZ, RZ, RZ, P0, !PT ;  /* 0x000000ffff317210 */ /* 0x000fe400007fe4ff */
[----:B------:R-:W-:Y:S01]  /*385c0*/  IADD3 R38, P0, PT, R38, R39, RZ ;  /* 0x0000002726267210 */ /* 0x000fe20007f1e0ff */
[----:B------:R-:W-:Y:S02]  /*385d0*/  IMAD.X R43, RZ, RZ, RZ, P1 ;  /* 0x000000ffff2b7224 */ /* 0x000fe400008e06ff */
[----:B------:R-:W-:Y:S01]  /*385e0*/  IMAD.WIDE.U32 R48, R14, R4, R48 ;  /* 0x000000040e307225 */ /* 0x000fe200078e0030 */
[----:B------:R-:W-:-:S03]  /*385f0*/  IADD3.X R39, PT, PT, RZ, RZ, RZ, P0, !PT ;  /* 0x000000ffff277210 */ /* 0x000fc600007fe4ff */
[----:B------:R-:W-:Y:S01]  /*38600*/  VIADD R53, R51, UR5 ;  /* 0x0000000533357c36 */ /* 0x000fe20008000000 */
[----:B------:R-:W-:Y:S01]  /*38610*/  IADD3 R49, PT, PT, R49, UR9, RZ ;  /* 0x0000000931317c10 */ /* 0x000fe2000fffe0ff */
[----:B------:R-:W-:-:S03]  /*38620*/  IMAD.WIDE.U32 R42, R15, R12, R42 ;  /* 0x0000000c0f2a7225 */ /* 0x000fc600078e002a */
[----:B------:R-:W-:Y:S01]  /*38630*/  IADD3 R52, P0, PT, R53, R48, RZ ;  /* 0x0000003035347210 */ /* 0x000fe20007f1e0ff */
[----:B------:R-:W-:Y:S01]  /*38640*/  IMAD.WIDE.U32 R38, R16, R20, R38 ;  /* 0x0000001410267225 */ /* 0x000fe200078e0026 */
[----:B------:R-:W-:Y:S02]  /*38650*/  IADD3 R48, P1, PT, R49, R42, RZ ;  /* 0x0000002a31307210 */ /* 0x000fe40007f3e0ff */
[----:B------:R-:W-:Y:S01]  /*38660*/  IADD3.X R53, PT, PT, RZ, RZ, RZ, P0, !PT ;  /* 0x000000ffff357210 */ /* 0x000fe200007fe4ff */
[----:B------:R-:W-:Y:S02]  /*38670*/  VIADD R43, R43, UR11 ;  /* 0x0000000b2b2b7c36 */ /* 0x000fe40008000000 */
[----:B------:R-:W-:Y:S02]  /*38680*/  IMAD.MOV.U32 R16, RZ, RZ, R50 ;  /* 0x000000ffff107224 */ /* 0x000fe400078e0032 */
        /* <DEDUP_REMOVED lines=21> */
[----:B------:R-:W-:Y:S02]  /*387e0*/  IADD3.X R39, PT, PT, RZ, RZ, RZ, P0, !PT ;  /* 0x000000ffff277210 */ /* 0x000fe400007fe4ff */
[----:B------:R-:W-:Y:S01]  /*387f0*/  MOV R9, RZ ;  /* 0x000000ff00097202 */ /* 0x000fe20000000f00 */
        /* <DEDUP_REMOVED lines=11> */
[----:B------:R-:W-:Y:S02]  /*388b0*/  IMAD.X R49, RZ, RZ, RZ, P1 ;  /* 0x000000ffff317224 */ /* 0x000fe400008e06ff */
[----:B------:R-:W-:Y:S01]  /*388c0*/  IMAD.WIDE.U32 R38, R78, R40, R50 ;  /* 0x000000284e267225 */ /* 0x000fe200078e0032 */
[----:B------:R-:W-:-:S03]  /*388d0*/  IADD3 R50, PT, PT, R9, UR4, RZ ;  /* 0x0000000409327c10 */ /* 0x000fc6000fffe0ff */
[----:B------:R-:W-:Y:S02]  /*388e0*/  IMAD.X R43, RZ, RZ, RZ, P0 ;  /* 0x000000ffff2b7224 */ /* 0x000fe400000e06ff */
[----:B------:R-:W-:-:S04]  /*388f0*/  IMAD.WIDE.U32 R48, R13, R11, R48 ;  /* 0x0000000b0d307225 */ /* 0x000fc800078e0030 */
[----:B------:R-:W-:Y:S02]  /*38900*/  VIADD R9, R39, UR8 ;  /* 0x0000000827097c36 */ /* 0x000fe40008000000 */
[----:B------:R-:W-:Y:S01]  /*38910*/  IMAD.WIDE.U32 R40, R14, R21, R42 ;  /* 0x000000150e287225 */ /* 0x000fe200078e002a */
[----:B------:R-:W-:Y:S02]  /*38920*/  IADD3 R43, PT, PT, R49, UR10, RZ ;  /* 0x0000000a312b7c10 */ /* 0x000fe4000fffe0ff */
[----:B------:R-:W-:Y:S01]  /*38930*/  IADD3 R48, P0, PT, R9, R48, RZ ;  /* 0x0000003009307210 */ /* 0x000fe20007f1e0ff */
[----:B------:R-:W-:Y:S01]  /*38940*/  IMAD.MOV.U32 R51, RZ, RZ, RZ ;  /* 0x000000ffff337224 */ /* 0x000fe200078e00ff */
[----:B------:R-:W-:Y:S02]  /*38950*/  IADD3 R42, P1, PT, R43, R40, RZ ;  /* 0x000000282b2a7210 */ /* 0x000fe40007f3e0ff */
[----:B------:R-:W-:Y:S01]  /*38960*/  IADD3 R40, PT, PT, R41, UR12, RZ ;  /* 0x0000000c29287c10 */ /* 0x000fe2000fffe0ff */
[----:B------:R-:W-:Y:S01]  /*38970*/  IMAD.WIDE.U32 R50, R38, 0x3d1, R50 ;  /* 0x000003d126327825 */ /* 0x000fe200078e0032 */
[----:B------:R-:W-:-:S03]  /*38980*/  IADD3.X R43, PT, PT, RZ, RZ, RZ, P1, !PT ;  /* 0x000000ffff2b7210 */ /* 0x000fc60000ffe4ff */
[----:B------:R-:W-:Y:S01]  /*38990*/  IMAD.X R49, RZ, RZ, RZ, P0 ;  /* 0x000000ffff317224 */ /* 0x000fe200000e06ff */
[----:B------:R-:W-:Y:S01]  /*389a0*/  IADD3 R40, P0, PT, R40, R15, RZ ;  /* 0x0000000f28287210 */ /* 0x000fe20007f1e0ff */
[----:B------:R-:W-:Y:S01]  /*389b0*/  IMAD.WIDE.U32 R42, R13, R12, R42 ;  /* 0x0000000c0d2a7225 */ /* 0x000fe200078e002a */
[----:B------:R-:W-:-:S03]  /*389c0*/  IADD3 R9, P2, PT, R24, R50, RZ ;  /* 0x0000003218097210 */ /* 0x000fc60007f5e0ff */
[----:B------:R-:W-:Y:S01]  /*389d0*/  IMAD.WIDE.U32 R24, R78, R4, R48 ;  /* 0x000000044e187225 */ /* 0x000fe200078e0030 */
[----:B------:R-:W-:-:S03]  /*389e0*/  IADD3.X R48, PT, PT, R51, UR4, RZ, P2, !PT ;  /* 0x0000000433307c10 */ /* 0x000fc600097fe4ff */
[----:B------:R-:W-:Y:S01]  /*389f0*/  IMAD.X R41, RZ, RZ, RZ, P0 ;  /* 0x000000ffff297224 */ /* 0x000fe200000e06ff */
[----:B------:R-:W-:Y:S01]  /*38a00*/  IADD3 R15, PT, PT, R25, UR9, RZ ;  /* 0x00000009190f7c10 */ /* 0x000fe2000fffe0ff */
[----:B------:R-:W-:Y:S02]  /*38a10*/  VIADD R43, R43, UR11 ;  /* 0x0000000b2b2b7c36 */ /* 0x000fe40008000000 */
[----:B------:R-:W-:Y:S01]  /*38a20*/  IMAD.WIDE.U32 R40, R14, R20, R40 ;  /* 0x000000140e287225 */ /* 0x000fe200078e0028 */
[----:B------:R-:W-:-:S03]  /*38a30*/  IADD3 R14, P1, PT, R15, R42, RZ ;  /* 0x0000002a0f0e7210 */ /* 0x000fc60007f3e0ff */
[----:B------:R-:W-:Y:S01]  /*38a40*/  IMAD.MOV.U32 R49, RZ, RZ, RZ ;  /* 0x000000ffff317224 */ /* 0x000fe200078e00ff */
[----:B------:R-:W-:Y:S02]  /*38a50*/  IADD3 R42, P0, PT, R43, R40, RZ ;  /* 0x000000282b2a7210 */ /* 0x000fe40007f1e0ff */
[----:B------:R-:W-:Y:S01]  /*38a60*/  IADD3.X R15, PT, PT, RZ, RZ, RZ, P1, !PT ;  /* 0x000000ffff0f7210 */ /* 0x000fe20000ffe4ff */
[----:B------:R-:W-:Y:S01]  /*38a70*/  IMAD.WIDE.U32 R48, R24, 0x3d1, R48 ;  /* 0x000003d118307825 */ /* 0x000fe200078e0030 */
[----:B------:R-:W-:Y:S02]  /*38a80*/  IADD3.X R43, PT, PT, RZ, RZ, RZ, P0, !PT ;  /* 0x000000ffff2b7210 */ /* 0x000fe400007fe4ff */
[----:B------:R-:W-:Y:S01]  /*38a90*/  IADD3 R17, PT, PT, R41, UR13, RZ ;  /* 0x0000000d29117c10 */ /* 0x000fe2000fffe0ff */
[----:B------:R-:W-:Y:S01]  /*38aa0*/  IMAD.WIDE.U32 R14, R78, R11, R14 ;  /* 0x0000000b4e0e7225 */ /* 0x000fe200078e000e */
[----:B------:R-:W-:-:S03]  /*38ab0*/  IADD3 R11, P0, PT, R30, R48, RZ ;  /* 0x000000301e0b7210 */ /* 0x000fc60007f1e0ff */
[----:B------:R-:W-:-:S04]  /*38ac0*/  IMAD.WIDE.U32 R30, R13, R21, R42 ;  /* 0x000000150d1e7225 */ /* 0x000fc800078e002a */
[----:B------:R-:W-:Y:S01]  /*38ad0*/  HFMA2 R43, -RZ, RZ, 0, 0 ;  /* 0x00000000ff2b7431 */ /* 0x000fe200000001ff */
[----:B------:R-:W-:Y:S01]  /*38ae0*/  IADD3.X R42, PT, PT, R49, UR4, RZ, P0, !PT ;  /* 0x00000004312a7c10 */ /* 0x000fe200087fe4ff */
[----:B------:R-:W-:-:S05]  /*38af0*/  VIADD R15, R15, UR10 ;  /* 0x0000000a0f0f7c36 */ /* 0x000fca0008000000 */
[----:B------:R-:W-:Y:S01]  /*38b00*/  IADD3 R40, P0, PT, R15, R30, RZ ;  /* 0x0000001e0f287210 */ /* 0x000fe20007f1e0ff */
[----:B------:R-:W-:Y:S02]  /*38b10*/  VIADD R30, R31, UR12 ;  /* 0x0000000c1f1e7c36 */ /* 0x000fe40008000000 */
[----:B------:R-:W-:-:S04]  /*38b20*/  IMAD.WIDE.U32 R42, R14, 0x3d1, R42 ;  /* 0x000003d10e2a7825 */ /* 0x000fc800078e002a */
        /* <DEDUP_REMOVED lines=8> */
[----:B------:R-:W-:Y:S01]  /*38bb0*/  IMAD.WIDE.U32 R12, R13, R20, R30 ;  /* 0x000000140d0c7225 */ /* 0x000fe200078e001e */
[----:B------:R-:W-:-:S03]  /*38bc0*/  IADD3.X R9, PT, PT, RZ, RZ, RZ, P0, !PT ;  /* 0x000000ffff097210 */ /* 0x000fc600007fe4ff */
[----:B------:R-:W-:Y:S01]  /*38bd0*/  IMAD.MOV.U32 R43, RZ, RZ, RZ ;  /* 0x000000ffff2b7224 */ /* 0x000fe200078e00ff */
[----:B------:R-:W-:Y:S01]  /*38be0*/  IADD3 R22, P0, PT, R23, R12, RZ ;  /* 0x0000000c17167210 */ /* 0x000fe20007f1e0ff */
[----:B------:R-:W-:Y:S01]  /*38bf0*/  VIADD R13, R13, UR13 ;  /* 0x0000000d0d0d7c36 */ /* 0x000fe20008000000 */
[----:B------:R-:W-:Y:S01]  /*38c00*/  IADD3 R38, P1, P2, R11, R38, R9 ;  /* 0x000000260b267210 */ /* 0x000fe20007a3e009 */
[----:B------:R-:W-:Y:S01]  /*38c10*/  IMAD.WIDE.U32 R30, R32, 0x3d1, R42 ;  /* 0x000003d1201e7825 */ /* 0x000fe200078e002a */
[----:B------:R-:W-:Y:S02]  /*38c20*/  IADD3.X R23, PT, PT, RZ, RZ, RZ, P0, !PT ;  /* 0x000000ffff177210 */ /* 0x000fe400007fe4ff */
[----:B------:R-:W-:Y:S02]  /*38c30*/  IADD3.X R9, PT, PT, RZ, RZ, RZ, P1, P2 ;  /* 0x000000ffff097210 */ /* 0x000fe40000fe44ff */
[----:B------:R-:W-:Y:S01]  /*38c40*/  IADD3 R34, P0, PT, R34, R30, RZ ;  /* 0x0000001e22227210 */ /* 0x000fe20007f1e0ff */
[----:B------:R-:W-:Y:S01]  /*38c50*/  IMAD.WIDE.U32 R22, R78, R21, R22 ;  /* 0x000000154e167225 */ /* 0x000fe200078e0016 */
[----:B------:R-:W-:-:S02]  /*38c60*/  IADD3 R4, P1, P2, R4, R24, R9 ;  /* 0x0000001804047210 */ /* 0x000fc40007a3e009 */
[----:B------:R-:W-:Y:S01]  /*38c70*/  IADD3.X R30, PT, PT, R31, UR4, RZ, P0, !PT ;  /* 0x000000041f1e7c10 */ /* 0x000fe200087fe4ff */
[----:B------:R-:W-:Y:S01]  /*38c80*/  IMAD.MOV.U32 R31, RZ, RZ, RZ ;  /* 0x000000ffff1f7224 */ /* 0x000fe200078e00ff */
[----:B------:R-:W-:Y:S02]  /*38c90*/  IADD3 R12, PT, PT, R23, UR12, RZ ;  /* 0x0000000c170c7c10 */ /* 0x000fe4000fffe0ff */
[----:B------:R-:W-:Y:S01]  /*38ca0*/  IADD3.X R9, PT, PT, RZ, RZ, RZ, P1, P2 ;  /* 0x000000ffff097210 */ /* 0x000fe20000fe44ff */
[----:B------:R-:W-:Y:S01]  /*38cb0*/  IMAD.WIDE.U32 R24, R22, 0x3d1, R30 ;  /* 0x000003d116187825 */ /* 0x000fe200078e001e */
[----:B------:R-:W-:-:S04]  /*38cc0*/  IADD3 R12, P0, PT, R12, R13, RZ ;  /* 0x0000000d0c0c7210 */ /* 0x000fc80007f1e0ff */
        /* <DEDUP_REMOVED lines=68> */
.L_x_151:
        /* <DEDUP_REMOVED lines=12> */
.L_x_150:
[----:B------:R-:W-:Y:S05]  /*391d0*/  BSYNC.RECONVERGENT B0 ;  /* 0x0000000000007941 */ /* 0x000fea0003800200 */
.L_x_149:
        /* <DEDUP_REMOVED lines=14> */
[--C-:B------:R-:W-:Y:S02]  /*392c0*/  SHF.R.U32.HI R51, RZ, 0x18, R16.reuse ;  /* 0x00000018ff337819 */ /* 0x100fe40000011610 */
[----:B------:R-:W-:Y:S01]  /*392d0*/  IADD3 R20, PT, PT, R19, UR5, RZ ;  /* 0x0000000513147c10 */ /* 0x000fe2000fffe0ff */
[----:B------:R-:W-:Y:S01]  /*392e0*/  IMAD.MOV.U32 R19, RZ, RZ, RZ ;  /* 0x000000ffff137224 */ /* 0x000fe200078e00ff */
[----:B------:R-:W-:Y:S02]  /*392f0*/  SHF.R.U32.HI R53, RZ, 0x8, R16 ;  /* 0x00000008ff357819 */ /* 0x000fe40000011610 */
[----:B------:R-:W-:Y:S01]  /*39300*/  SHF.R.U32.HI R49, RZ, 0x8, R38 ;  /* 0x00000008ff317819 */ /* 0x000fe20000011626 */
[----:B------:R-:W-:Y:S01]  /*39310*/  IMAD.WIDE.U32 R18, R63, R26, R18 ;  /* 0x0000001a3f127225 */ /* 0x000fe200078e0012 */
[--C-:B------:R-:W-:Y:S02]  /*39320*/  SHF.R.U32.HI R55, RZ, 0x18, R8.reuse ;  /* 0x00000018ff377819 */ /* 0x100fe40000011608 */
[----:B------:R-:W-:Y:S01]  /*39330*/  SHF.R.U32.HI R57, RZ, 0x8, R8 ;  /* 0x00000008ff397819 */ /* 0x000fe20000011608 */
[----:B------:R-:W-:Y:S01]  /*39340*/  IMAD.WIDE.U32 R20, R45, R46, R20 ;  /* 0x0000002e2d147225 */ /* 0x000fe200078e0014 */
[----:B------:R-:W-:-:S03]  /*39350*/  SHF.R.U32.HI R39, RZ, 0x10, R11 ;  /* 0x00000010ff277819 */ /* 0x000fc6000001160b */
        /* <DEDUP_REMOVED lines=39> */
[----:B------:R-:W-:Y:S02]  /*395d0*/  HFMA2 R23, -RZ, RZ, 0, 0 ;  /* 0x00000000ff177431 */ /* 0x000fe400000001ff */
        /* <DEDUP_REMOVED lines=15> */
[----:B------:R-:W-:Y:S01]  /*396d0*/  IADD3 R35, PT, PT, R35, UR9, RZ ;  /* 0x0000000923237c10 */ /* 0x000fe2000fffe0ff */
[----:B------:R-:W-:Y:S01]  /*396e0*/  IMAD.WIDE.U32 R32, R63, R5, R32 ;  /* 0x000000053f207225 */ /* 0x000fe200078e0020 */
[----:B------:R-:W-:-:S03]  /*396f0*/  IADD3 R40, P0, PT, R41, R34, RZ ;  /* 0x0000002229287210 */ /* 0x000fc60007f1e0ff */
[----:B------:R-:W-:Y:S01]  /*39700*/  IMAD.WIDE.U32 R30, R45, R7, R24 ;  /* 0x000000072d1e7225 */ /* 0x000fe200078e0018 */
[----:B------:R-:W-:Y:S02]  /*39710*/  IADD3 R34, P1, PT, R35, R32, RZ ;  /* 0x0000002023227210 */ /* 0x000fe40007f3e0ff */
[----:B------:R-:W-:Y:S01]  /*39720*/  IADD3.X R41, PT, PT, RZ, RZ, RZ, P0, !PT ;  /* 0x000000ffff297210 */ /* 0x000fe200007fe4ff */
[----:B------:R-:W-:Y:S02]  /*39730*/  IMAD.MOV.U32 R24, RZ, RZ, R36 ;  /* 0x000000ffff187224 */ /* 0x000fe400078e0024 */
[----:B------:R-:W-:Y:S02]  /*39740*/  VIADD R33, R33, UR11 ;  /* 0x0000000b21217c36 */ /* 0x000fe40008000000 */
[----:B------:R-:W-:-:S03]  /*39750*/  IMAD.WIDE.U32 R24, R96, R26, R24 ;  /* 0x0000001a60187225 */ /* 0x000fc600078e0018 */
[----:B------:R-:W-:Y:S01]  /*39760*/  IADD3 R32, P0, PT, R33, R30, RZ ;  /* 0x0000001e21207210 */ /* 0x000fe20007f1e0ff */
[----:B------:R-:W-:Y:S02]  /*39770*/  IMAD.X R35, RZ, RZ, RZ, P1 ;  /* 0x000000ffff237224 */ /* 0x000fe400008e06ff */
[----:B------:R-:W-:Y:S01]  /*39780*/  IMAD.WIDE.U32 R36, R101, R46, R40 ;  /* 0x0000002e65247225 */ /* 0x000fe200078e0028 */
[----:B------:R-:W-:Y:S02]  /*39790*/  IADD3 R41, PT, PT, R25, UR4, RZ ;  /* 0x0000000419297c10 */ /* 0x000fe4000fffe0ff */
[----:B------:R-:W-:Y:S01]  /*397a0*/  IADD3.X R33, PT, PT, RZ, RZ, RZ, P0, !PT ;  /* 0x000000ffff217210 */ /* 0x000fe200007fe4ff */
[----:B------:R-:W-:Y:S01]  /*397b0*/  IMAD.WIDE.U32 R34, R82, R3, R34 ;  /* 0x0000000352227225 */ /* 0x000fe200078e0022 */
[----:B------:R-:W-:Y:S02]  /*397c0*/  IADD3 R40, P1, PT, R41, R36, RZ ;  /* 0x0000002429287210 */ /* 0x000fe40007f3e0ff */
[----:B------:R-:W-:Y:S01]  /*397d0*/  IADD3 R36, PT, PT, R31, UR13, RZ ;  /* 0x0000000d1f247c10 */ /* 0x000fe2000fffe0ff */
[----:B------:R-:W-:Y:S01]  /*397e0*/  VIADD R37, R37, UR8 ;  /* 0x0000000825257c36 */ /* 0x000fe20008000000 */
[----:B------:R-:W-:Y:S01]  /*397f0*/  IADD3.X R41, PT, PT, RZ, RZ, RZ, P1, !PT ;  /* 0x000000ffff297210 */ /* 0x000fe20000ffe4ff */
[----:B------:R-:W-:-:S03]  /*39800*/  IMAD.WIDE.U32 R32, R63, R6, R32 ;  /* 0x000000063f207225 */ /* 0x000fc600078e0020 */
[----:B------:R-:W-:Y:S01]  /*39810*/  IADD3 R34, P0, PT, R37, R34, RZ ;  /* 0x0000002225227210 */ /* 0x000fe20007f1e0ff */
[----:B------:R-:W-:Y:S02]  /*39820*/  VIADD R31, R35, UR10 ;  /* 0x0000000a231f7c36 */ /* 0x000fe40008000000 */
[----:B------:R-:W-:Y:S01]  /*39830*/  VIADD R33, R33, UR12 ;  /* 0x0000000c21217c36 */ /* 0x000fe20008000000 */
[----:B------:R-:W-:Y:S01]  /*39840*/  IADD3.X R35, PT, PT, RZ, RZ, RZ, P0, !PT ;  /* 0x000000ffff237210 */ /* 0x000fe200007fe4ff */
        /* <DEDUP_REMOVED lines=11> */
[----:B------:R-:W-:Y:S02]  /*39900*/  HFMA2 R31, -RZ, RZ, 0, 0 ;  /* 0x00000000ff1f7431 */ /* 0x000fe400000001ff */
[----:B------:R-:W-:Y:S01]  /*39910*/  IMAD.WIDE.U32 R32, R63, R7, R32 ;  /* 0x000000073f207225 */ /* 0x000fe200078e0020 */
[----:B------:R-:W-:Y:S02]  /*39920*/  IADD3 R36, P1, PT, R37, R30, RZ ;  /* 0x0000001e25247210 */ /* 0x000fe40007f3e0ff */
[----:B------:R-:W-:Y:S01]  /*39930*/  IADD3.X R43, PT, PT, RZ, RZ, RZ, P0, !PT ;  /* 0x000000ffff2b7210 */ /* 0x000fe200007fe4ff */
[----:B------:R-:W-:Y:S01]  /*39940*/  IMAD.MOV.U32 R30, RZ, RZ, R40 ;  /* 0x000000ffff1e7224 */ /* 0x000fe200078e0028 */
[----:B------:R-:W-:Y:S01]  /*39950*/  IADD3 R34, P0, PT, R35, R32, RZ ;  /* 0x0000002023227210 */ /* 0x000fe20007f1e0ff */
[----:B------:R-:W-:-:S02]  /*39960*/  IMAD.X R37, RZ, RZ, RZ, P1 ;  /* 0x000000ffff257224 */ /* 0x000fc400008e06ff */
[----:B------:R-:W-:-:S04]  /*39970*/  IMAD.WIDE.U32 R40, R96, R46, R42 ;  /* 0x0000002e60287225 */ /* 0x000fc800078e002a */
[----:B------:R-:W-:Y:S01]  /*39980*/  IMAD.WIDE.U32 R30, R85, R26, R30 ;  /* 0x0000001a551e7225 */ /* 0x000fe200078e001e */
[----:B------:R-:W-:-:S03]  /*39990*/  IADD3 R41, PT, PT, R41, UR8, RZ ;  /* 0x0000000829297c10 */ /* 0x000fc6000fffe0ff */
[----:B------:R-:W-:Y:S01]  /*399a0*/  IMAD.X R35, RZ, RZ, RZ, P0 ;  /* 0x000000ffff237224 */ /* 0x000fe200000e06ff */
[----:B------:R-:W-:Y:S01]  /*399b0*/  IADD3 R15, PT, PT, R31, UR4, RZ ;  /* 0x000000041f0f7c10 */ /* 0x000fe2000fffe0ff */
[----:B------:R-:W-:-:S03]  /*399c0*/  IMAD.WIDE.U32 R36, R101, R3, R36 ;  /* 0x0000000365247225 */ /* 0x000fc600078e0024 */
[----:B------:R-:W-:Y:S01]  /*399d0*/  IADD3 R40, P1, PT, R15, R40, RZ ;  /* 0x000000280f287210 */ /* 0x000fe20007f3e0ff */
[----:B------:R-:W-:Y:S01]  /*399e0*/  IMAD.WIDE.U32 R34, R82, R6, R34 ;  /* 0x0000000652227225 */ /* 0x000fe200078e0022 */
[----:B------:R-:W-:Y:S02]  /*399f0*/  IADD3 R36, P0, PT, R41, R36, RZ ;  /* 0x0000002429247210 */ /* 0x000fe40007f1e0ff */
[----:B------:R-:W-:Y:S01]  /*39a00*/  IADD3 R37, PT, PT, R37, UR10, RZ ;  /* 0x0000000a25257c10 */ /* 0x000fe2000fffe0ff */
[----:B------:R-:W-:Y:S01]  /*39a10*/  VIADD R33, R33, UR13 ;  /* 0x0000000d21217c36 */ /* 0x000fe20008000000 */
[----:B------:R-:W-:Y:S01]  /*39a20*/  IADD3 R32, PT, PT, R35, UR12, RZ ;  /* 0x0000000c23207c10 */ /* 0x000fe2000fffe0ff */
[----:B------:R-:W-:Y:S01]  /*39a30*/  IMAD.X R41, RZ, RZ, RZ, P1 ;  /* 0x000000ffff297224 */ /* 0x000fe200008e06ff */
[----:B------:R-:W-:Y:S01]  /*39a40*/  IADD3 R34, P1, PT, R37, R34, RZ ;  /* 0x0000002225227210 */ /* 0x000fe20007f3e0ff */
[----:B------:R-:W-:Y:S01]  /*39a50*/  IMAD.X R37, RZ, RZ, RZ, P0 ;  /* 0x000000ffff257224 */ /* 0x000fe200000e06ff */
[----:B------:R-:W-:Y:S01]  /*39a60*/  IADD3 R32, P0, PT, R32, R33, RZ ;  /* 0x0000002120207210 */ /* 0x000fe20007f1e0ff */
[----:B------:R-:W-:Y:S01]  /*39a70*/  IMAD.WIDE.U32 R40, R85, R10, R40 ;  /* 0x0000000a55287225 */ /* 0x000fe200078e0028 */
[----:B------:R-:W-:-:S03]  /*39a80*/  IADD3.X R35, PT, PT, RZ, RZ, RZ, P1, !PT ;  /* 0x000000ffff237210 */ /* 0x000fc60000ffe4ff */
[----:B------:R-:W-:Y:S01]  /*39a90*/  IMAD.WIDE.U32 R36, R96, R2, R36 ;  /* 0x0000000260247225 */ /* 0x000fe200078e0024 */
[----:B------:R-:W-:-:S03]  /*39aa0*/  IADD3 R43, PT, PT, R41, UR5, RZ ;  /* 0x00000005292b7c10 */ /* 0x000fc6000fffe0ff */
[----:B------:R-:W-:Y:S01]  /*39ab0*/  IMAD.X R33, RZ, RZ, RZ, P0 ;  /* 0x000000ffff217224 */ /* 0x000fe200000e06ff */
[----:B------:R-:W-:Y:S01]  /*39ac0*/  IADD3 R42, P0, PT, R43, R36, RZ ;  /* 0x000000242b2a7210 */ /* 0x000fe20007f1e0ff */
[----:B------:R-:W-:-:S04]  /*39ad0*/  IMAD.WIDE.U32 R34, R101, R5, R34 ;  /* 0x0000000565227225 */ /* 0x000fc800078e0022 */
[----:B------:R-:W-:Y:S01]  /*39ae0*/  VIADD R37, R37, UR9 ;  /* 0x0000000925257c36 */ /* 0x000fe20008000000 */
[----:B------:R-:W-:Y:S01]  /*39af0*/  IADD3 R35, PT, PT, R35, UR11, RZ ;  /* 0x0000000b23237c10 */ /* 0x000fe2000fffe0ff */
[----:B------:R-:W-:Y:S01]  /*39b00*/  IMAD.WIDE.U32 R82, R82, R7, R32 ;  /* 0x0000000752527225 */ /* 0x000fe200078e0020 */
[----:B------:R-:W-:Y:S02]  /*39b10*/  MOV R32, R40 ;  /* 0x0000002800207202 */ /* 0x000fe40000000f00 */
[----:B------:R-:W-:Y:S01]  /*39b20*/  IADD3 R36, P1, PT, R37, R34, RZ ;  /* 0x0000002225247210 */ /* 0x000fe20007f3e0ff */
[----:B------:R-:W-:Y:S02]  /*39b30*/  IMAD.MOV.U32 R33, RZ, RZ, RZ ;  /* 0x000000ffff217224 */ /* 0x000fe400078e00ff */
[----:B------:R-:W-:Y:S01]  /*39b40*/  IMAD.X R43, RZ, RZ, RZ, P0 ;  /* 0x000000ffff2b7224 */ /* 0x000fe200000e06ff */
[----:B------:R-:W-:Y:S01]  /*39b50*/  IADD3 R34, P0, PT, R35, R82, RZ ;  /* 0x0000005223227210 */ /* 0x000fe20007f1e0ff */
[----:B------:R-:W-:Y:S01]  /*39b60*/  IMAD.WIDE.U32 R32, R62, R26, R32 ;  /* 0x0000001a3e207225 */ /* 0x000fe200078e0020 */
[----:B------:R-:W-:-:S02]  /*39b70*/  IADD3.X R37, PT, PT, RZ, RZ, RZ, P1, !PT ;  /* 0x000000ffff257210 */ /* 0x000fc40000ffe4ff */
[----:B------:R-:W-:Y:S01]  /*39b80*/  IADD3.X R35, PT, PT, RZ, RZ, RZ, P0, !PT ;  /* 0x000000ffff237210 */ /* 0x000fe200007fe4ff */
[----:B------:R-:W-:Y:S01]  /*39b90*/  IMAD.WIDE.U32 R40, R85, R46, R42 ;  /* 0x0000002e55287225 */ /* 0x000fe200078e002a */
[----:B------:R-:W-:-:S03]  /*39ba0*/  IADD3 R82, PT, PT, R83, UR13, RZ ;  /* 0x0000000d53527c10 */ /* 0x000fc6000fffe0ff */
        /* <DEDUP_REMOVED lines=20> */
[----:B------:R-:W-:Y:S01]  /*39cf0*/  IMAD.WIDE.U32 R34, R101, R7, R34 ;  /* 0x0000000765227225 */ /* 0x000fe200078e0022 */
[----:B------:R-:W-:Y:S02]  /*39d00*/  IADD3 R40, P1, PT, R41, R36, RZ ;  /* 0x0000002429287210 */ /* 0x000fe40007f3e0ff */
[----:B------:R-:W-:Y:S01]  /*39d10*/  IADD3.X R45, PT, PT, RZ, RZ, RZ, P0, !PT ;  /* 0x000000ffff2d7210 */ /* 0x000fe200007fe4ff */
[----:B------:R-:W-:Y:S01]  /*39d20*/  VIADD R37, R37, UR11 ;  /* 0x0000000b25257c36 */ /* 0x000fe20008000000 */
[----:B------:R-:W-:Y:S01]  /*39d30*/  IADD3.X R41, PT, PT, RZ, RZ, RZ, P1, !PT ;  /* 0x000000ffff297210 */ /* 0x000fe20000ffe4ff */
[----:B------:R-:W-:Y:S01]  /*39d40*/  IMAD.MOV.U32 R43, RZ, RZ, RZ ;  /* 0x000000ffff2b7224 */ /* 0x000fe200078e00ff */
[----:B------:R-:W-:Y:S02]  /*39d50*/  IADD3 R15, PT, PT, R35, UR13, RZ ;  /* 0x0000000d230f7c10 */ /* 0x000fe4000fffe0ff */
[----:B------:R-:W-:Y:S01]  /*39d60*/  IADD3 R36, P0, PT, R37, R34, RZ ;  /* 0x0000002225247210 */ /* 0x000fe20007f1e0ff */
[----:B------:R-:W-:-:S03]  /*39d70*/  IMAD.WIDE.U32 R26, R28, R26, R42 ;  /* 0x0000001a1c1a7225 */ /* 0x000fc600078e002a */
        /* <DEDUP_REMOVED lines=17> */
[----:B------:R-:W-:Y:S01]  /*39e90*/  IMAD.WIDE.U32 R42, R62, R2, R42 ;  /* 0x000000023e2a7225 */ /* 0x000fe200078e002a */
[----:B------:R-:W0:Y:S03]  /*39ea0*/  S2UR UR5, SR_CTAID.X ;  /* 0x00000000000579c3 */ /* 0x000e260000002500 */
        /* <DEDUP_REMOVED lines=11> */
[----:B------:R-:W-:-:S03]  /*39f60*/  IADD3 R40, P0, PT, R41, R96, RZ ;  /* 0x0000006029287210 */ /* 0x000fc60007f1e0ff */
[----:B------:R-:W-:Y:S01]  /*39f70*/  IMAD.WIDE.U32 R42, R62, R3, R42 ;  /* 0x000000033e2a7225 */ /* 0x000fe200078e002a */
[----:B------:R-:W-:Y:S02]  /*39f80*/  IADD3.X R41, PT, PT, RZ, RZ, RZ, P0, !PT ;  /* 0x000000ffff297210 */ /* 0x000fe400007fe4ff */
[----:B------:R-:W-:Y:S01]  /*39f90*/  IADD3 R45, PT, PT, R37, UR8, RZ ;  /* 0x00000008252d7c10 */ /* 0x000fe2000fffe0ff */
[----:B------:R-:W-:Y:S01]  /*39fa0*/  IMAD.WIDE.U32 R14, R34, 0x3d1, R14 ;  /* 0x000003d1220e7825 */ /* 0x000fe200078e000e */
[----:B------:R-:W-:Y:S02]  /*39fb0*/  SHF.R.U32.HI R37, RZ, 0x18, R11 ;  /* 0x00000018ff257819 */ /* 0x000fe4000001160b */
[----:B------:R-:W-:Y:S01]  /*39fc0*/  IADD3 R44, P0, PT, R45, R42, RZ ;  /* 0x0000002a2d2c7210 */ /* 0x000fe20007f1e0ff */
[----:B------:R-:W-:-:S03]  /*39fd0*/  IMAD.WIDE.U32 R40, R85, R6, R40 ;  /* 0x0000000655287225 */ /* 0x000fc600078e0028 */
[----:B------:R-:W-:Y:S01]  /*39fe0*/  IADD3.X R45, PT, PT, RZ, RZ, RZ, P0, !PT ;  /* 0x000000ffff2d7210 */ /* 0x000fe200007fe4ff */
[----:B------:R-:W-:Y:S02]  /*39ff0*/  VIADD R43, R43, UR10 ;  /* 0x0000000a2b2b7c36 */ /* 0x000fe40008000000 */
[----:B------:R-:W-:Y:S02]  /*3a000*/  VIADD R46, R15, UR4 ;  /* 0x000000040f2e7c36 */ /* 0x000fe40008000000 */
[----:B------:R-:W-:Y:S01]  /*3a010*/  VIADD R97, R97, UR13 ;  /* 0x0000000d61617c36 */ /* 0x000fe20008000000 */
[----:B------:R-:W-:Y:S01]  /*3a020*/  IADD3 R42, P1, PT, R43, R40, RZ ;  /* 0x000000282b2a7210 */ /* 0x000fe20007f3e0ff */
[----:B------:R-:W-:-:S04]  /*3a030*/  IMAD.WIDE.U32 R46, R36, 0x3d1, R46 ;  /* 0x000003d1242e7825 */ /* 0x000fc800078e002e */
[----:B------:R-:W-:Y:S01]  /*3a040*/  VIADD R40, R41, UR12 ;  /* 0x0000000c29287c36 */ /* 0x000fe20008000000 */
[----:B------:R-:W-:Y:S01]  /*3a050*/  IADD3 R17, P2, PT, R18, R46, RZ ;  /* 0x0000002e12117210 */ /* 0x000fe20007f5e0ff */
[----:B------:R-:W-:Y:S02]  /*3a060*/  IMAD.X R43, RZ, RZ, RZ, P1 ;  /* 0x000000ffff2b7224 */ /* 0x000fe400008e06ff */
[----:B------:R-:W-:Y:S01]  /*3a070*/  IMAD.WIDE.U32 R18, R28, R2, R44 ;  /* 0x000000021c127225 */ /* 0x000fe200078e002c */
[----:B------:R-:W-:Y:S02]  /*3a080*/  IADD3 R40, P0, PT, R40, R97, RZ ;  /* 0x0000006128287210 */ /* 0x000fe40007f1e0ff */
[----:B------:R-:W-:Y:S01]  /*3a090*/  IADD3.X R46, PT, PT, R47, UR4, RZ, P2, !PT ;  /* 0x000000042f2e7c10 */ /* 0x000fe200097fe4ff */
[----:B------:R-:W-:Y:S01]  /*3a0a0*/  IMAD.WIDE.U32 R42, R62, R5, R42 ;  /* 0x000000053e2a7225 */ /* 0x000fe200078e002a */
[----:B------:R-:W-:Y:S02]  /*3a0b0*/  IADD3.X R41, PT, PT, RZ, RZ, RZ, P0, !PT ;  /* 0x000000ffff297210 */ /* 0x000fe400007fe4ff */
[----:B------:R-:W-:Y:S01]  /*3a0c0*/  MOV R47, RZ ;  /* 0x000000ff002f7202 */ /* 0x000fe20000000f00 */
[----:B------:R-:W-:Y:S01]  /*3a0d0*/  VIADD R45, R19, UR9 ;  /* 0x00000009132d7c36 */ /* 0x000fe20008000000 */
[----:B------:R-:W-:Y:S01]  /*3a0e0*/  IADD3 R43, PT, PT, R43, UR11, RZ ;  /* 0x0000000b2b2b7c10 */ /* 0x000fe2000fffe0ff */
[----:B------:R-:W-:Y:S01]  /*3a0f0*/  IMAD.WIDE.U32 R40, R85, R7, R40 ;  /* 0x0000000755287225 */ /* 0x000fe200078e0028 */
[----:B------:R-:W-:-:S02]  /*3a100*/  SHF.R.U32.HI R19, RZ, 0x8, R12 ;  /* 0x00000008ff137819 */ /* 0x000fc4000001160c */
[----:B------:R-:W-:Y:S01]  /*3a110*/  IADD3 R44, P1, PT, R45, R42, RZ ;  /* 0x0000002a2d2c7210 */ /* 0x000fe20007f3e0ff */
[----:B------:R-:W-:Y:S01]  /*3a120*/  IMAD.WIDE.U32 R46, R18, 0x3d1, R46 ;  /* 0x000003d1122e7825 */ /* 0x000fe200078e002e */
[----:B------:R-:W-:-:S03]  /*3a130*/  IADD3 R42, P0, PT, R43, R40, RZ ;  /* 0x000000282b2a7210 */ /* 0x000fc60007f1e0ff */
[----:B------:R-:W-:Y:S02]  /*3a140*/  IMAD.X R45, RZ, RZ, RZ, P1 ;  /* 0x000000ffff2d7224 */ /* 0x000fe400008e06ff */
[----:B------:R-:W-:Y:S01]  /*3a150*/  IMAD.X R43, RZ, RZ, RZ, P0 ;  /* 0x000000ffff2b7224 */ /* 0x000fe200000e06ff */
[----:B------:R-:W-:Y:S01]  /*3a160*/  IADD3 R10, P0, PT, R20, R46, RZ ;  /* 0x0000002e140a7210 */ /* 0x000fe20007f1e0ff */
[----:B------:R-:W-:-:S03]  /*3a170*/  IMAD.WIDE.U32 R44, R28, R3, R44 ;  /* 0x000000031c2c7225 */ /* 0x000fc600078e002c */
[----:B------:R-:W-:Y:S01]  /*3a180*/  IADD3.X R40, PT, PT, R47, UR4, RZ, P0, !PT ;  /* 0x000000042f287c10 */ /* 0x000fe200087fe4ff */
[----:B------:R-:W-:Y:S01]  /*3a190*/  IMAD.WIDE.U32 R2, R62, R6, R42 ;  /* 0x000000063e027225 */ /* 0x000fe200078e002a */
[----:B------:R-:W-:Y:S02]  /*3a1a0*/  IADD3 R21, PT, PT, R45, UR10, RZ ;  /* 0x0000000a2d157c10 */ /* 0x000fe4000fffe0ff */
[----:B------:R-:W-:Y:S01]  /*3a1b0*/  SHF.R.U32.HI R43, RZ, 0x8, R9 ;  /* 0x00000008ff2b7819 */ /* 0x000fe20000011609 */
[----:B------:R-:W-:Y:S01]  /*3a1c0*/  VIADD R15, R41, UR13 ;  /* 0x0000000d290f7c36 */ /* 0x000fe20008000000 */
[----:B------:R-:W-:Y:S01]  /*3a1d0*/  IADD3 R20, P0, PT, R21, R2, RZ ;  /* 0x0000000215147210 */ /* 0x000fe20007f1e0ff */
[----:B------:R-:W-:Y:S01]  /*3a1e0*/  IMAD.MOV.U32 R41, RZ, RZ, RZ ;  /* 0x000000ffff297224 */ /* 0x000fe200078e00ff */
[----:B------:R-:W-:Y:S01]  /*3a1f0*/  IADD3 R2, PT, PT, R3, UR12, RZ ;  /* 0x0000000c03027c10 */ /* 0x000fe2000fffe0ff */
[----:B------:R-:W-:Y:S01]  /*3a200*/  IMAD.MOV.U32 R27, RZ, RZ, 0x108 ;  /* 0x00000108ff1b7424 */ /* 0x000fe200078e00ff */
[----:B------:R-:W-:Y:S01]  /*3a210*/  IADD3.X R21, PT, PT, RZ, RZ, RZ, P0, !PT ;  /* 0x000000ffff157210 */ /* 0x000fe200007fe4ff */
[----:B------:R-:W-:Y:S01]  /*3a220*/  IMAD.WIDE.U32 R40, R44, 0x3d1, R40 ;  /* 0x000003d12c287825 */ /* 0x000fe200078e0028 */
[----:B------:R-:W-:-:S02]  /*3a230*/  IADD3 R2, P0, PT, R2, R15, RZ ;  /* 0x0000000f02027210 */ /* 0x000fc40007f1e0ff */
[----:B------:R-:W-:Y:S01]  /*3a240*/  SHF.R.U32.HI R47, RZ, 0x18, R38 ;  /* 0x00000018ff2f7819 */ /* 0x000fe20000011626 */
[----:B------:R-:W-:Y:S01]  /*3a250*/  IMAD.WIDE.U32 R20, R28, R5, R20 ;  /* 0x000000051c147225 */ /* 0x000fe200078e0014 */
[----:B------:R-:W-:-:S03]  /*3a260*/  IADD3 R15, P1, PT, R22, R40, RZ ;  /* 0x00000028160f7210 */ /* 0x000fc60007f3e0ff */
[----:B------:R-:W-:Y:S01]  /*3a270*/  IMAD.X R3, RZ, RZ, RZ, P0 ;  /* 0x000000ffff037224 */ /* 0x000fe200000e06ff */
[----:B------:R-:W-:Y:S02]  /*3a280*/  IADD3 R34, P0, PT, R17, R34, RZ ;  /* 0x0000002211227210 */ /* 0x000fe40007f1e0ff */
[----:B------:R-:W-:Y:S01]  /*3a290*/  IADD3.X R22, PT, PT, R41, UR4, RZ, P1, !PT ;  /* 0x0000000429167c10 */ /* 0x000fe20008ffe4ff */
[----:B------:R-:W-:Y:S01]  /*3a2a0*/  IMAD.WIDE.U32 R62, R62, R7, R2 ;  /* 0x000000073e3e7225 */ /* 0x000fe200078e0002 */
[----:B------:R-:W-:Y:S02]  /*3a2b0*/  IADD3 R3, PT, PT, R21, UR11, RZ ;  /* 0x0000000b15037c10 */ /* 0x000fe4000fffe0ff */
[----:B------:R-:W-:Y:S01]  /*3a2c0*/  SHF.R.U32.HI R41, RZ, 0x8, R11 ;  /* 0x00000008ff297819 */ /* 0x000fe2000001160b */
[----:B------:R-:W-:Y:S01]  /*3a2d0*/  IMAD.X R5, RZ, RZ, RZ, P0 ;  /* 0x000000ffff057224 */ /* 0x000fe200000e06ff */
[----:B------:R-:W-:Y:S01]  /*3a2e0*/  IADD3 R2, P0, PT, R3, R62, RZ ;  /* 0x0000003e03027210 */ /* 0x000fe20007f1e0ff */
[----:B------:R-:W-:Y:S01]  /*3a2f0*/  IMAD.WIDE.U32 R22, R20, 0x3d1, R22 ;  /* 0x000003d114167825 */ /* 0x000fe200078e0016 */
[----:B------:R-:W-:-:S02]  /*3a300*/  IADD3 R62, PT, PT, R63, UR13, RZ ;  /* 0x0000000d3f3e7c10 */ /* 0x000fc4000fffe0ff */
[----:B------:R-:W-:Y:S01]  /*3a310*/  IADD3 R36, P1, P2, R10, R36, R5 ;  /* 0x000000240a247210 */ /* 0x000fe20007a3e005 */
[----:B------:R-:W-:Y:S01]  /*3a320*/  IMAD.X R3, RZ, RZ, RZ, P0 ;  /* 0x000000ffff037224 */ /* 0x000fe200000e06ff */
[----:B------:R-:W-:Y:S02]  /*3a330*/  IADD3 R10, P0, PT, R24, R22, RZ ;  /* 0x00000016180a7210 */ /* 0x000fe40007f1e0ff */
[----:B------:R-:W-:Y:S01]  /*3a340*/  IADD3.X R5, PT, PT, RZ, RZ, RZ, P1, P2 ;  /* 0x000000ffff057210 */ /* 0x000fe20000fe44ff */
[----:B------:R-:W-:Y:S01]  /*3a350*/  IMAD.WIDE.U32 R2, R28, R6, R2 ;  /* 0x000000061c027225 */ /* 0x000fe200078e0002 */
[----:B------:R-:W-:Y:S02]  /*3a360*/  IADD3.X R22, PT, PT, R23, UR4, RZ, P0, !PT ;  /* 0x0000000417167c10 */ /* 0x000fe400087fe4ff */
[----:B------:R-:W-:Y:S01]  /*3a370*/  MOV R23, RZ ;  /* 0x000000ff00177202 */ /* 0x000fe20000000f00 */
[----:B------:R-:W-:Y:S01]  /*3a380*/  VIADD R3, R3, UR12 ;  /* 0x0000000c03037c36 */ /* 0x000fe20008000000 */
[----:B------:R-:W-:-:S02]  /*3a390*/  IADD3 R18, P2, P3, R15, R18, R5 ;  /* 0x000000120f127210 */ /* 0x000fc40007b5e005 */
[----:B------:R-:W0:Y:S01]  /*3a3a0*/  LDC R5, c[0x0][0x360] ;  /* 0x0000d800ff057b82 */ /* 0x000e220000000800 */
[----:B------:R-:W-:Y:S01]  /*3a3b0*/  IMAD.WIDE.U32 R24, R2, 0x3d1, R22 ;  /* 0x000003d102187825 */ /* 0x000fe200078e0016 */
[----:B------:R-:W-:Y:S02]  /*3a3c0*/  IADD3 R22, P0, PT, R3, R62, RZ ;  /* 0x0000003e03167210 */ /* 0x000fe40007f1e0ff */
[----:B------:R-:W-:Y:S02]  /*3a3d0*/  IADD3.X R45, PT, PT, RZ, RZ, RZ, P2, P3 ;  /* 0x000000ffff2d7210 */ /* 0x000fe400017e64ff */
[----:B------:R-:W-:Y:S01]  /*3a3e0*/  IADD3 R30, P1, PT, R30, R24, RZ ;  /* 0x000000181e1e7210 */ /* 0x000fe20007f3e0ff */
[----:B------:R-:W-:Y:S01]  /*3a3f0*/  IMAD.X R23, RZ, RZ, RZ, P0 ;  /* 0x000000ffff177224 */ /* 0x000fe200000e06ff */
[----:B------:R-:W-:Y:S01]  /*3a400*/  LOP3.LUT R21, R41, 0xff, RZ, 0xc0, !PT ;  /* 0x000000ff29157812 */ /* 0x000fe200078ec0ff */
[----:B------:R-:W-:Y:S01]  /*3a410*/  IMAD R24, R16, 0x100, R55 ;  /* 0x0000010010187824 */ /* 0x000fe200078e0237 */
[----:B------:R-:W-:Y:S01]  /*3a420*/  IADD3.X R6, PT, PT, R25, UR4, RZ, P1, !PT ;  /* 0x0000000419067c10 */ /* 0x000fe20008ffe4ff */
[----:B------:R-:W-:-:S04]  /*3a430*/  IMAD.WIDE.U32 R28, R28, R7, R22 ;  /* 0x000000071c1c7225 */ /* 0x000fc800078e0016 */
[----:B------:R-:W-:Y:S01]  /*3a440*/  HFMA2 R7, -RZ, RZ, 0, 0 ;  /* 0x00000000ff077431 */ /* 0x000fe200000001ff */
[----:B------:R-:W-:Y:S01]  /*3a450*/  IADD3 R45, P0, P1, R10, R44, R45 ;  /* 0x0000002c0a2d7210 */ /* 0x000fe2000791e02d */
[----:B------:R-:W-:Y:S01]  /*3a460*/  VIADD R15, R29, UR13 ;  /* 0x0000000d1d0f7c36 */ /* 0x000fe20008000000 */
[----:B------:R-:W0:Y:S02]  /*3a470*/  S2R R10, SR_TID.X ;  /* 0x00000000000a7919 */ /* 0x000e240000002100 */
[----:B------:R-:W-:Y:S01]  /*3a480*/  IADD3.X R3, PT, PT, RZ, RZ, RZ, P0, P1 ;  /* 0x000000ffff037210 */ /* 0x000fe200007e24ff */
[----:B------:R-:W-:Y:S01]  /*3a490*/  IMAD.MOV.U32 R25, RZ, RZ, RZ ;  /* 0x000000ffff197224 */ /* 0x000fe200078e00ff */
[----:B------:R-:W-:Y:S02]  /*3a4a0*/  LOP3.LUT R23, R57, 0xff00, RZ, 0xc0, !PT ;  /* 0x0000ff0039177812 */ /* 0x000fe400078ec0ff */
[----:B------:R-:W-:Y:S01]  /*3a4b0*/  IADD3 R20, P1, P2, R30, R20, R3 ;  /* 0x000000141e147210 */ /* 0x000fe20007a3e003 */
[----:B------:R-:W-:-:S03]  /*3a4c0*/  IMAD.WIDE.U32 R6, R28, 0x3d1, R6 ;  /* 0x000003d11c067825 */ /* 0x000fc600078e0006 */
[----:B------:R-:W-:Y:S01]  /*3a4d0*/  IADD3.X R3, PT, PT, RZ, RZ, RZ, P1, P2 ;  /* 0x000000ffff037210 */ /* 0x000fe20000fe44ff */
[----:B------:R-:W-:Y:S01]  /*3a4e0*/  IMAD.U32 R31, R24, 0x10000, R23 ;  /* 0x00010000181f7824 */ /* 0x000fe200078e0017 */
[----:B------:R-:W-:Y:S01]  /*3a4f0*/  IADD3 R32, P0, PT, R32, R6, RZ ;  /* 0x0000000620207210 */ /* 0x000fe20007f1e0ff */
[----:B------:R-:W-:Y:S01]  /*3a500*/  HFMA2 R24, -RZ, RZ, 0, 0 ;  /* 0x00000000ff187431 */ /* 0x000fe200000001ff */
[----:B------:R-:W-:Y:S02]  /*3a510*/  MOV R23, RZ ;  /* 0x000000ff00177202 */ /* 0x000fe40000000f00 */
[----:B------:R-:W-:Y:S02]  /*3a520*/  IADD3.X R6, PT, PT, R7, UR4, RZ, P0, !PT ;  /* 0x0000000407067c10 */ /* 0x000fe400087fe4ff */
[----:B------:R-:W-:Y:S02]  /*3a530*/  MOV R7, RZ ;  /* 0x000000ff00077202 */ /* 0x000fe40000000f00 */
[----:B------:R-:W-:-:S02]  /*3a540*/  IADD3 R3, P1, P2, R32, R2, R3 ;  /* 0x0000000220037210 */ /* 0x000fc40007a3e003 */
[----:B------:R-:W-:Y:S01]  /*3a550*/  LOP3.LUT R32, R57, 0xff, RZ, 0xc0, !PT ;  /* 0x000000ff39207812 */ /* 0x000fe200078ec0ff */
[----:B------:R-:W-:Y:S01]  /*3a560*/  IMAD.WIDE.U32 R6, R15, 0x3d1, R6 ;  /* 0x000003d10f067825 */ /* 0x000fe200078e0006 */
[----:B------:R-:W-:-:S03]  /*3a570*/  IADD3.X R15, PT, PT, RZ, RZ, RZ, P1, P2 ;  /* 0x000000ffff0f7210 */ /* 0x000fc60000fe44ff */
[----:B------:R-:W-:Y:S01]  /*3a580*/  IMAD.IADD R31, R31, 0x1, R32 ;  /* 0x000000011f1f7824 */ /* 0x000fe200078e0220 */
[----:B------:R-:W-:Y:S02]  /*3a590*/  IADD3 R2, P0, PT, R26, R6, RZ ;  /* 0x000000061a027210 */ /* 0x000fe40007f1e0ff */
[----:B------:R-:W-:Y:S02]  /*3a5a0*/  MOV R26, RZ ;  /* 0x000000ff001a7202 */ /* 0x000fe40000000f00 */
[----:B------:R-:W-:Y:S02]  /*3a5b0*/  IADD3 R2, P1, P2, R2, R28, R15 ;  /* 0x0000001c02027210 */ /* 0x000fe40007a3e00f */
[----:B------:R-:W-:Y:S01]  /*3a5c0*/  IADD3.X R6, PT, PT, R7, UR4, RZ, P0, !PT ;  /* 0x0000000407067c10 */ /* 0x000fe200087fe4ff */
[----:B------:R-:W-:Y:S01]  /*3a5d0*/  STL.128 [R0+0x30], R24 ;  /* 0x0000301800007387 */ /* 0x000fe20000100c00 */
[----:B------:R-:W-:Y:S01]  /*3a5e0*/  IADD3.X R7, PT, PT, RZ, RZ, RZ, P1, P2 ;  /* 0x000000ffff077210 */ /* 0x000fe20000fe44ff */
[----:B------:R-:W-:Y:S01]  /*3a5f0*/  UMOV UR4, URZ ;  /* 0x000000ff00047c82 */ /* 0x000fe20008000000 */
[----:B------:R-:W-:-:S02]  /*3a600*/  LOP3.LUT R2, R20, R2, R3, 0x80, !PT ;  /* 0x0000000214027212 */ /* 0x000fc400078e8003 */
[----:B------:R-:W-:Y:S02]  /*3a610*/  IADD3 R14, PT, PT, R14, R7, R6 ;  /* 0x000000070e0e7210 */ /* 0x000fe40007ffe006 */
[----:B------:R-:W-:Y:S01]  /*3a620*/  LOP3.LUT R3, R18, R2, R45, 0x80, !PT ;  /* 0x0000000212037212 */ /* 0x000fe200078e802d */
[----:B0-----:R-:W-:Y:S01]  /*3a630*/  IMAD R2, R5, UR5, R10 ;  /* 0x0000000505027c24 */ /* 0x001fe2000f8e020a */
[----:B------:R-:W-:Y:S02]  /*3a640*/  ISETP.GE.U32.AND P0, PT, R14, -0x3d1, PT ;  /* 0xfffffc2f0e00780c */ /* 0x000fe40003f06070 */
[----:B------:R-:W-:Y:S02]  /*3a650*/  SHF.R.U32.HI R18, RZ, 0x18, R9 ;  /* 0x00000018ff127819 */ /* 0x000fe40000011609 */
[C---:B------:R-:W-:Y:S02]  /*3a660*/  ISETP.NE.OR P0, PT, R34.reuse, -0x2, !P0 ;  /* 0xfffffffe2200780c */ /* 0x040fe40004705670 */
[----:B------:R-:W-:Y:S01]  /*3a670*/  LOP3.LUT R3, R3, R36, RZ, 0xc0, !PT ;  /* 0x0000002403037212 */ /* 0x000fe200078ec0ff */
[----:B------:R-:W-:Y:S01]  /*3a680*/  IMAD R22, R11, 0x100, R18 ;  /* 0x000001000b167824 */ /* 0x000fe200078e0212 */
[----:B------:R-:W-:-:S02]  /*3a690*/  ISETP.NE.AND P0, PT, R34, -0x1, P0 ;  /* 0xffffffff2200780c */ /* 0x000fc40000705270 */
[----:B------:R-:W-:Y:S02]  /*3a6a0*/  LEA R15, R12, R37, 0x8 ;  /* 0x000000250c0f7211 */ /* 0x000fe400078e40ff */
[----:B------:R-:W-:Y:S02]  /*3a6b0*/  LOP3.LUT R6, R41, 0xff00, RZ, 0xc0, !PT ;  /* 0x0000ff0029067812 */ /* 0x000fe400078ec0ff */
[----:B------:R-:W-:Y:S02]  /*3a6c0*/  ISETP.NE.OR P0, PT, R3, -0x1, P0 ;  /* 0xffffffff0300780c */ /* 0x000fe40000705670 */
[----:B------:R-:W-:Y:S01]  /*3a6d0*/  SHF.R.U32.HI R10, RZ, 0x18, R12 ;  /* 0x00000018ff0a7819 */ /* 0x000fe2000001160c */
[----:B------:R-:W-:Y:S01]  /*3a6e0*/  IMAD.U32 R34, R15, 0x10000, R6 ;  /* 0x000100000f227824 */ /* 0x000fe200078e0006 */
[----:B------:R-:W-:Y:S02]  /*3a6f0*/  LOP3.LUT R7, R43, 0xff00, RZ, 0xc0, !PT ;  /* 0x0000ff002b077812 */ /* 0x000fe400078ec0ff */
[----:B------:R-:W-:Y:S01]  /*3a700*/  LOP3.LUT R6, R53, 0xff00, RZ, 0xc0, !PT ;  /* 0x0000ff0035067812 */ /* 0x000fe200078ec0ff */
[----:B------:R-:W-:Y:S01]  /*3a710*/  IMAD R20, R13, 0x100, R10 ;  /* 0x000001000d147824 */ /* 0x000fe200078e020a */
[----:B------:R-:W-:Y:S01]  /*3a720*/  LEA R35, R22, R7, 0x10 ;  /* 0x0000000716237211 */ /* 0x000fe200078e80ff */
[----:B------:R-:W-:Y:S01]  /*3a730*/  IMAD R7, R38, 0x100, R51 ;  /* 0x0000010026077824 */ /* 0x000fe200078e0233 */
[----:B------:R-:W-:Y:S01]  /*3a740*/  LOP3.LUT R5, R19, 0xff00, RZ, 0xc0, !PT ;  /* 0x0000ff0013057812 */ /* 0x000fe200078ec0ff */
[----:B------:R-:W-:Y:S01]  /*3a750*/  IMAD.IADD R34, R34, 0x1, R21 ;  /* 0x0000000122227824 */ /* 0x000fe200078e0215 */
[----:B------:R-:W-:Y:S01]  /*3a760*/  SHF.R.U32.HI R36, RZ, 0x18, R4 ;  /* 0x00000018ff247819 */ /* 0x000fe20000011604 */
[----:B------:R-:W-:Y:S01]  /*3a770*/  @!P0 VIADD R14, R14, 0x3d1 ;  /* 0x000003d10e0e8836 */ /* 0x000fe20000000000 */
[----:B------:R-:W-:-:S02]  /*3a780*/  LEA R33, R20, R5, 0x10 ;  /* 0x0000000514217211 */ /* 0x000fc400078e80ff */
[----:B------:R-:W-:Y:S01]  /*3a790*/  LEA R30, R7, R6, 0x10 ;  /* 0x00000006071e7211 */ /* 0x000fe200078e80ff */
[----:B------:R-:W-:Y:S01]  /*3a7a0*/  IMAD R28, R9, 0x100, R36 ;  /* 0x00000100091c7824 */ /* 0x000fe200078e0224 */
[----:B------:R-:W-:Y:S01]  /*3a7b0*/  LEA R20, R4, R47, 0x8 ;  /* 0x0000002f04147211 */ /* 0x000fe200078e40ff */
[----:B------:R-:W0:Y:S01]  /*3a7c0*/  LDC.64 R6, c[0x0][0x388] ;  /* 0x0000e200ff067b82 */ /* 0x000e220000000a00 */
[----:B------:R-:W-:Y:S02]  /*3a7d0*/  LOP3.LUT R5, R49, 0xff00, RZ, 0xc0, !PT ;  /* 0x0000ff0031057812 */ /* 0x000fe400078ec0ff */
[----:B------:R-:W-:Y:S02]  /*3a7e0*/  SHF.R.U32.HI R45, RZ, 0x8, R4 ;  /* 0x00000008ff2d7819 */ /* 0x000fe40000011604 */
[----:B------:R-:W-:Y:S01]  /*3a7f0*/  SHF.R.U32.HI R15, RZ, 0x8, R13 ;  /* 0x00000008ff0f7819 */ /* 0x000fe2000001160d */
[----:B------:R-:W-:Y:S01]  /*3a800*/  IMAD.U32 R29, R20, 0x10000, R5 ;  /* 0x00010000141d7824 */ /* 0x000fe200078e0005 */
[----:B------:R-:W-:-:S02]  /*3a810*/  LOP3.LUT R3, R45, 0xff00, RZ, 0xc0, !PT ;  /* 0x0000ff002d037812 */ /* 0x000fc400078ec0ff */
[----:B------:R-:W-:Y:S02]  /*3a820*/  SHF.L.U32 R5, R14, 0x18, RZ ;  /* 0x000000180e057819 */ /* 0x000fe400000006ff */
[----:B------:R-:W-:Y:S02]  /*3a830*/  LEA R28, R28, R3, 0x10 ;  /* 0x000000031c1c7211 */ /* 0x000fe400078e80ff */
[----:B------:R-:W-:Y:S02]  /*3a840*/  SHF.R.U32.HI R3, RZ, 0x18, R13 ;  /* 0x00000018ff037819 */ /* 0x000fe4000001160d */
[----:B------:R-:W-:Y:S02]  /*3a850*/  LOP3.LUT R20, R5, 0x1000000, RZ, 0xc0, !PT ;  /* 0x0100000005147812 */ /* 0x000fe400078ec0ff */
[C---:B------:R-:W-:Y:S02]  /*3a860*/  LOP3.LUT R17, R15.reuse, 0xff00, RZ, 0xc0, !PT ;  /* 0x0000ff000f117812 */ /* 0x040fe400078ec0ff */
[----:B------:R-:W-:-:S02]  /*3a870*/  LOP3.LUT R5, R15, 0xff, RZ, 0xc0, !PT ;  /* 0x000000ff0f057812 */ /* 0x000fc400078ec0ff */
[----:B------:R-:W-:Y:S02]  /*3a880*/  LEA R20, R3, R20, 0x10 ;  /* 0x0000001403147211 */ /* 0x000fe400078e80ff */
[----:B------:R-:W-:Y:S01]  /*3a890*/  LOP3.LUT R22, R19, 0xff, RZ, 0xc0, !PT ;  /* 0x000000ff13167812 */ /* 0x000fe200078ec0ff */
[----:B0-----:R-:W-:Y:S01]  /*3a8a0*/  IMAD.WIDE.U32 R6, R2, 0x21, R6 ;  /* 0x0000002102067825 */ /* 0x001fe200078e0006 */
[----:B------:R-:W-:Y:S02]  /*3a8b0*/  LOP3.LUT R21, R53, 0xff, RZ, 0xc0, !PT ;  /* 0x000000ff35157812 */ /* 0x000fe400078ec0ff */
[----:B------:R-:W-:Y:S02]  /*3a8c0*/  IADD3 R5, PT, PT, R5, R20, R17 ;  /* 0x0000001405057210 */ /* 0x000fe40007ffe011 */
[----:B------:R-:W-:Y:S01]  /*3a8d0*/  IADD3 R33, PT, PT, R33, R22, RZ ;  /* 0x0000001621217210 */ /* 0x000fe20007ffe0ff */
[----:B------:R-:W-:Y:S01]  /*3a8e0*/  IMAD.IADD R30, R30, 0x1, R21 ;  /* 0x000000011e1e7824 */ /* 0x000fe200078e0215 */
[----:B------:R-:W-:Y:S01]  /*3a8f0*/  LOP3.LUT R20, R43, 0xff, RZ, 0xc0, !PT ;  /* 0x000000ff2b147812 */ /* 0x000fe200078ec0ff */
[----:B------:R-:W-:Y:S01]  /*3a900*/  HFMA2 R21, -RZ, RZ, 0, 0 ;  /* 0x00000000ff157431 */ /* 0x000fe200000001ff */
[----:B------:R-:W-:Y:S01]  /*3a910*/  LOP3.LUT R22, R49, 0xff, RZ, 0xc0, !PT ;  /* 0x000000ff31167812 */ /* 0x000fe200078ec0ff */
[----:B------:R0:W-:Y:S01]  /*3a920*/  STG.E.U8 desc[UR6][R6.64+0x4], R13 ;  /* 0x0000040d06007986 */ /* 0x0001e2000c101106 */
[----:B------:R-:W-:-:S02]  /*3a930*/  IADD3 R35, PT, PT, R35, R20, RZ ;  /* 0x0000001423237210 */ /* 0x000fc40007ffe0ff */
[----:B------:R-:W-:Y:S01]  /*3a940*/  IADD3 R29, PT, PT, R29, R22, RZ ;  /* 0x000000161d1d7210 */ /* 0x000fe20007ffe0ff */
[----:B------:R-:W-:Y:S01]  /*3a950*/  IMAD.MOV.U32 R22, RZ, RZ, RZ ;  /* 0x000000ffff167224 */ /* 0x000fe200078e00ff */
[----:B------:R-:W-:Y:S01]  /*3a960*/  IADD3 R32, PT, PT, R5, 0x2000000, RZ ;  /* 0x0200000005207810 */ /* 0x000fe20007ffe0ff */
[----:B------:R1:W-:Y:S01]  /*3a970*/  STG.E.U8 desc[UR6][R6.64+0xc], R11 ;  /* 0x00000c0b06007986 */ /* 0x0003e2000c101106 */
[----:B------:R-:W-:Y:S02]  /*3a980*/  LOP3.LUT R17, R45, 0xff, RZ, 0xc0, !PT ;  /* 0x000000ff2d117812 */ /* 0x000fe400078ec0ff */
[----:B------:R-:W-:Y:S01]  /*3a990*/  LEA R20, R8, 0x800000, 0x18 ;  /* 0x0080000008147811 */ /* 0x000fe200078ec0ff */
[----:B------:R2:W-:Y:S01]  /*3a9a0*/  STG.E.U8 desc[UR6][R6.64+0x1], R3 ;  /* 0x0000010306007986 */ /* 0x0005e2000c101106 */
[----:B------:R-:W-:Y:S01]  /*3a9b0*/  SHF.R.U32.HI R5, RZ, 0x10, R13 ;  /* 0x00000010ff057819 */ /* 0x000fe2000001160d */
[----:B------:R-:W-:Y:S01]  /*3a9c0*/  IMAD.IADD R28, R28, 0x1, R17 ;  /* 0x000000011c1c7824 */ /* 0x000fe200078e0211 */
[----:B------:R-:W-:Y:S01]  /*3a9d0*/  LOP3.LUT R14, R14, 0x1, RZ, 0xc0, !PT ;  /* 0x000000010e0e7812 */ /* 0x000fe200078ec0ff */
[----:B------:R3:W-:Y:S01]  /*3a9e0*/  STL.128 [R0+0x20], R20 ;  /* 0x0000201400007387 */ /* 0x0007e20000100c00 */
[----:B------:R-:W-:-:S02]  /*3a9f0*/  SHF.R.U32.HI R17, RZ, 0x10, R12 ;  /* 0x00000010ff117819 */ /* 0x000fc4000001160c */
[----:B0-----:R-:W-:Y:S01]  /*3aa00*/  SHF.R.U32.HI R13, RZ, 0x10, R4 ;  /* 0x00000010ff0d7819 */ /* 0x001fe20000011604 */
[----:B------:R0:W-:Y:S01]  /*3aa10*/  STG.E.U8 desc[UR6][R6.64+0x2], R5 ;  /* 0x0000020506007986 */ /* 0x0001e2000c101106 */
[----:B-1----:R-:W-:Y:S02]  /*3aa20*/  SHF.R.U32.HI R11, RZ, 0x10, R16 ;  /* 0x00000010ff0b7819 */ /* 0x002fe40000011610 */
[----:B--2---:R-:W-:Y:S01]  /*3aa30*/  LOP3.LUT R3, R14, 0x2, RZ, 0xfc, !PT ;  /* 0x000000020e037812 */ /* 0x004fe200078efcff */
[----:B------:R-:W-:Y:S04]  /*3aa40*/  STL.128 [R0+0x10], R28 ;  /* 0x0000101c00007387 */ /* 0x000fe80000100c00 */
[----:B------:R-:W-:Y:S01]  /*3aa50*/  STL.128 [R0], R32 ;  /* 0x0000002000007387 */ /* 0x000fe20000100c00 */
[----:B---3--:R-:W-:-:S03]  /*3aa60*/  SHF.R.U32.HI R21, RZ, 0x10, R9 ;  /* 0x00000010ff157819 */ /* 0x008fc60000011609 */
[----:B------:R-:W-:Y:S01]  /*3aa70*/  STG.E.U8 desc[UR6][R6.64+0x8], R12 ;  /* 0x0000080c06007986 */ /* 0x000fe2000c101106 */
[----:B------:R-:W-:Y:S02]  /*3aa80*/  SHF.R.U32.HI R23, RZ, 0x10, R38 ;  /* 0x00000010ff177819 */ /* 0x000fe40000011626 */
[----:B0-----:R-:W-:Y:S01]  /*3aa90*/  SHF.R.U32.HI R5, RZ, 0x10, R8 ;  /* 0x00000010ff057819 */ /* 0x001fe20000011608 */
[----:B------:R-:W-:Y:S04]  /*3aaa0*/  STG.E.U8 desc[UR6][R6.64+0x6], R17 ;  /* 0x0000061106007986 */ /* 0x000fe8000c101106 */
        /* <DEDUP_REMOVED lines=25> */
[----:B------:R0:W-:Y:S04]  /*3ac40*/  STG.E.U8 desc[UR6][R6.64+0x5], R10 ;  /* 0x0000050a06007986 */ /* 0x0001e8000c101106 */
[----:B------:R1:W-:Y:S01]  /*3ac50*/  STG.E.U8 desc[UR6][R6.64+0x7], R19 ;  /* 0x0000071306007986 */ /* 0x0003e2000c101106 */
[----:B0-----:R-:W-:-:S02]  /*3ac60*/  HFMA2 R10, -RZ, RZ, 0, 0 ;  /* 0x00000000ff0a7431 */ /* 0x001fc400000001ff */
[----:B-1----:R-:W-:-:S07]  /*3ac70*/  VIADD R19, R0, 0x28 ;  /* 0x0000002800137836 */ /* 0x002fce0000000000 */
.L_x_152:
[----:B------:R-:W2:Y:S04]  /*3ac80*/  LDL.64 R8, [R19+0x10] ;  /* 0x0000100013087983 */ /* 0x000ea80000100a00 */
[----:B------:R-:W3:Y:S04]  /*3ac90*/  LDL.128 R4, [R19+-0x28] ;  /* 0xffffd80013047983 */ /* 0x000ee80000100c00 */
[----:B------:R-:W4:Y:S04]  /*3aca0*/  LDL R11, [R19+-0x4] ;  /* 0xfffffc00130b7983 */ /* 0x000f280000100800 */
[----:B------:R-:W5:Y:S04]  /*3acb0*/  LDL R18, [R19+-0x18] ;  /* 0xffffe80013127983 */ /* 0x000f680000100800 */
[----:B------:R-:W5:Y:S04]  /*3acc0*/  LDL R17, [R19+0x8] ;  /* 0x0000080013117983 */ /* 0x000f680000100800 */
[----:B------:R-:W5:Y:S01]  /*3acd0*/  LDL R16, [R19+0x4] ;  /* 0x0000040013107983 */ /* 0x000f620000100800 */
[----:B------:R-:W-:-:S04]  /*3ace0*/  UIADD3 UR4, UPT, UPT, UR4, 0x4, URZ ;  /* 0x0000000404047890 */ /* 0x000fc8000fffe0ff */
[----:B------:R-:W-:Y:S01]  /*3acf0*/  UISETP.NE.AND UP0, UPT, UR4, 0x30, UPT ;  /* 0x000000300400788c */ /* 0x000fe2000bf05270 */
[C-C-:B--2---:R-:W-:Y:S02]  /*3ad00*/  SHF.L.W.U32.HI R3, R9.reuse, 0xf, R9.reuse ;  /* 0x0000000f09037819 */ /* 0x144fe40000010e09 */
[--C-:B------:R-:W-:Y:S02]  /*3ad10*/  SHF.L.W.U32.HI R12, R9, 0xd, R9.reuse ;  /* 0x0000000d090c7819 */ /* 0x100fe40000010e09 */
[----:B------:R-:W-:Y:S02]  /*3ad20*/  SHF.R.U32.HI R9, RZ, 0xa, R9 ;  /* 0x0000000aff097819 */ /* 0x000fe40000011609 */
[C-C-:B---3--:R-:W-:Y:S02]  /*3ad30*/  SHF.L.W.U32.HI R13, R6.reuse, 0x19, R6.reuse ;  /* 0x00000019060d7819 */ /* 0x148fe40000010e06 */
[--C-:B------:R-:W-:Y:S02]  /*3ad40*/  SHF.L.W.U32.HI R14, R6, 0xe, R6.reuse ;  /* 0x0000000e060e7819 */ /* 0x100fe40000010e06 */
[----:B------:R-:W-:-:S02]  /*3ad50*/  SHF.R.U32.HI R15, RZ, 0x3, R6 ;  /* 0x00000003ff0f7819 */ /* 0x000fc40000011606 */
[----:B------:R-:W-:Y:S02]  /*3ad60*/  LOP3.LUT R3, R9, R3, R12, 0x96, !PT ;  /* 0x0000000309037212 */ /* 0x000fe400078e960c */
[----:B------:R-:W-:Y:S02]  /*3ad70*/  LOP3.LUT R15, R15, R13, R14, 0x96, !PT ;  /* 0x0000000d0f0f7212 */ /* 0x000fe400078e960e */
[----:B------:R-:W-:Y:S02]  /*3ad80*/  IADD3 R14, PT, PT, R5, R3, R10 ;  /* 0x00000003050e7210 */ /* 0x000fe40007ffe00a */
[C-C-:B------:R-:W-:Y:S02]  /*3ad90*/  SHF.L.W.U32.HI R3, R8.reuse, 0xf, R8.reuse ;  /* 0x0000000f08037819 */ /* 0x140fe40000010e08 */
[----:B------:R-:W-:Y:S01]  /*3ada0*/  SHF.L.W.U32.HI R10, R8, 0xd, R8 ;  /* 0x0000000d080a7819 */ /* 0x000fe20000010e08 */
[----:B------:R-:W-:Y:S01]  /*3adb0*/  IMAD.IADD R15, R15, 0x1, R14 ;  /* 0x000000010f0f7824 */ /* 0x000fe200078e020e */
[----:B------:R-:W-:-:S02]  /*3adc0*/  SHF.R.U32.HI R9, RZ, 0xa, R8 ;  /* 0x0000000aff097819 */ /* 0x000fc40000011608 */
[C-C-:B------:R-:W-:Y:S02]  /*3add0*/  SHF.L.W.U32.HI R12, R5.reuse, 0x19, R5.reuse ;  /* 0x00000019050c7819 */ /* 0x140fe40000010e05 */
[--C-:B------:R-:W-:Y:S02]  /*3ade0*/  SHF.L.W.U32.HI R13, R5, 0xe, R5.reuse ;  /* 0x0000000e050d7819 */ /* 0x100fe40000010e05 */
[----:B------:R-:W-:Y:S02]  /*3adf0*/  SHF.R.U32.HI R5, RZ, 0x3, R5 ;  /* 0x00000003ff057819 */ /* 0x000fe40000011605 */
[----:B------:R-:W-:Y:S02]  /*3ae00*/  LOP3.LUT R3, R9, R3, R10, 0x96, !PT ;  /* 0x0000000309037212 */ /* 0x000fe400078e960a */
[----:B------:R-:W-:Y:S02]  /*3ae10*/  LOP3.LUT R5, R5, R12, R13, 0x96, !PT ;  /* 0x0000000c05057212 */ /* 0x000fe400078e960d */
[----:B----4-:R-:W-:-:S02]  /*3ae20*/  IADD3 R4, PT, PT, R4, R3, R11 ;  /* 0x0000000304047210 */ /* 0x010fc40007ffe00b */
[--C-:B------:R-:W-:Y:S02]  /*3ae30*/  SHF.L.W.U32.HI R9, R15, 0xf, R15.reuse ;  /* 0x0000000f0f097819 */ /* 0x100fe40000010e0f */
[----:B------:R-:W-:Y:S02]  /*3ae40*/  IADD3 R14, PT, PT, R5, R4, RZ ;  /* 0x00000004050e7210 */ /* 0x000fe40007ffe0ff */
[--C-:B------:R-:W-:Y:S02]  /*3ae50*/  SHF.L.W.U32.HI R10, R15, 0xd, R15.reuse ;  /* 0x0000000d0f0a7819 */ /* 0x100fe40000010e0f */
[----:B------:R-:W-:Y:S01]  /*3ae60*/  SHF.R.U32.HI R12, RZ, 0xa, R15 ;  /* 0x0000000aff0c7819 */ /* 0x000fe2000001160f */
[----:B------:R-:W-:Y:S01]  /*3ae70*/  STL.64 [R19+0x18], R14 ;  /* 0x0000180e13007387 */ /* 0x000fe20000100a00 */
[C-C-:B------:R-:W-:Y:S02]  /*3ae80*/  SHF.L.W.U32.HI R3, R14.reuse, 0xf, R14.reuse ;  /* 0x0000000f0e037819 */ /* 0x140fe40000010e0e */
[----:B------:R-:W-:-:S02]  /*3ae90*/  SHF.L.W.U32.HI R4, R14, 0xd, R14 ;  /* 0x0000000d0e047819 */ /* 0x000fc40000010e0e */
[----:B------:R-:W-:Y:S02]  /*3aea0*/  SHF.R.U32.HI R5, RZ, 0xa, R14 ;  /* 0x0000000aff057819 */ /* 0x000fe4000001160e */
[C-C-:B-----5:R-:W-:Y:S02]  /*3aeb0*/  SHF.L.W.U32.HI R13, R18.reuse, 0x19, R18.reuse ;  /* 0x00000019120d7819 */ /* 0x160fe40000010e12 */
[----:B------:R-:W-:Y:S02]  /*3aec0*/  SHF.L.W.U32.HI R20, R18, 0xe, R18 ;  /* 0x0000000e12147819 */ /* 0x000fe40000010e12 */
[----:B------:R-:W-:Y:S02]  /*3aed0*/  LOP3.LUT R12, R12, R9, R10, 0x96, !PT ;  /* 0x000000090c0c7212 */ /* 0x000fe400078e960a */
[----:B------:R-:W-:Y:S02]  /*3aee0*/  SHF.R.U32.HI R18, RZ, 0x3, R18 ;  /* 0x00000003ff127819 */ /* 0x000fe40000011612 */
[----:B------:R-:W-:-:S02]  /*3aef0*/  SHF.L.W.U32.HI R9, R7, 0x19, R7 ;  /* 0x0000001907097819 */ /* 0x000fc40000010e07 */
[--C-:B------:R-:W-:Y:S02]  /*3af00*/  SHF.L.W.U32.HI R10, R7, 0xe, R7.reuse ;  /* 0x0000000e070a7819 */ /* 0x100fe40000010e07 */
[----:B------:R-:W-:Y:S02]  /*3af10*/  SHF.R.U32.HI R11, RZ, 0x3, R7 ;  /* 0x00000003ff0b7819 */ /* 0x000fe40000011607 */
[----:B------:R-:W-:Y:S02]  /*3af20*/  LOP3.LUT R3, R5, R3, R4, 0x96, !PT ;  /* 0x0000000305037212 */ /* 0x000fe400078e9604 */
[----:B------:R-:W-:Y:S02]  /*3af30*/  IADD3 R12, PT, PT, R7, R12, R17 ;  /* 0x0000000c070c7210 */ /* 0x000fe40007ffe011 */
[----:B------:R-:W-:Y:S02]  /*3af40*/  LOP3.LUT R13, R18, R13, R20, 0x96, !PT ;  /* 0x0000000d120d7212 */ /* 0x000fe400078e9614 */
[----:B------:R-:W-:-:S02]  /*3af50*/  LOP3.LUT R9, R11, R9, R10, 0x96, !PT ;  /* 0x000000090b097212 */ /* 0x000fc400078e960a */
[----:B------:R-:W-:Y:S01]  /*3af60*/  IADD3 R16, PT, PT, R6, R3, R16 ;  /* 0x0000000306107210 */ /* 0x000fe20007ffe010 */
[----:B------:R-:W-:Y:S01]  /*3af70*/  IMAD.IADD R12, R13, 0x1, R12 ;  /* 0x000000010d0c7824 */ /* 0x000fe200078e020c */
[----:B------:R-:W-:Y:S01]  /*3af80*/  MOV R10, R8 ;  /* 0x00000008000a7202 */ /* 0x000fe20000000f00 */
[----:B------:R-:W-:Y:S01]  /*3af90*/  VIADD R3, R19, 0x10 ;  /* 0x0000001013037836 */ /* 0x000fe20000000000 */
[----:B------:R-:W-:Y:S02]  /*3afa0*/  IADD3 R9, PT, PT, R9, R16, RZ ;  /* 0x0000001009097210 */ /* 0x000fe40007ffe0ff */
[----:B------:R-:W-:Y:S04]  /*3afb0*/  STL [R19+0x24], R12 ;  /* 0x0000240c13007387 */ /* 0x000fe80000100800 */
[----:B------:R0:W-:Y:S02]  /*3afc0*/  STL [R19+0x20], R9 ;  /* 0x0000200913007387 */ /* 0x0001e40000100800 */
[----:B0-----:R-:W-:Y:S01]  /*3afd0*/  IMAD.MOV.U32 R19, RZ, RZ, R3 ;  /* 0x000000ffff137224 */ /* 0x001fe200078e0003 */
[----:B------:R-:W-:Y:S06]  /*3afe0*/  BRA.U UP0, `(.L_x_152) ;  /* 0xfffffffd00247547 */ /* 0x000fec000b83ffff */
[----:B------:R-:W0:Y:S01]  /*3aff0*/  LDCU.64 UR4, c[0x4][URZ] ;  /* 0x01000000ff0477ac */ /* 0x000e220008000a00 */
[----:B------:R-:W-:Y:S02]  /*3b000*/  HFMA2 R10, -RZ, RZ, 252, -20.390625 ;  /* 0x5be0cd19ff0a7431 */ /* 0x000fe400000001ff */
[----:B------:R-:W-:Y:S02]  /*3b010*/  IMAD.MOV.U32 R11, RZ, RZ, 0x1f83d9ab ;  /* 0x1f83d9abff0b7424 */ /* 0x000fe400078e00ff */
[----:B------:R-:W-:Y:S01]  /*3b020*/  HFMA2 R13, -RZ, RZ, -0.0207366943359375, -21408 ;  /* 0xa54ff53aff0d7431 */ /* 0x000fe200000001ff */
[----:B------:R-:W-:Y:S01]  /*3b030*/  MOV R3, 0x9b05688c ;  /* 0x9b05688c00037802 */ /* 0x000fe20000000f00 */
[----:B------:R-:W-:Y:S01]  /*3b040*/  IMAD.MOV.U32 R12, RZ, RZ, 0x510e527f ;  /* 0x510e527fff0c7424 */ /* 0x000fe200078e00ff */
[----:B------:R-:W-:Y:S01]  /*3b050*/  MOV R15, 0xbb67ae85 ;  /* 0xbb67ae85000f7802 */ /* 0x000fe20000000f00 */
[----:B------:R-:W-:Y:S02]  /*3b060*/  IMAD.MOV.U32 R14, RZ, RZ, 0x3c6ef372 ;  /* 0x3c6ef372ff0e7424 */ /* 0x000fe400078e00ff */
[----:B------:R-:W-:Y:S01]  /*3b070*/  IMAD.MOV.U32 R16, RZ, RZ, 0x6a09e667 ;  /* 0x6a09e667ff107424 */ /* 0x000fe200078e00ff */
[----:B0-----:R-:W-:-:S04]  /*3b080*/  UIADD3 UR4, UP0, UPT, UR4, 0x8, URZ ;  /* 0x0000000804047890 */ /* 0x001fc8000ff1e0ff */
[----:B------:R-:W-:Y:S02]  /*3b090*/  UIADD3.X UR5, UPT, UPT, URZ, UR5, URZ, UP0, !UPT ;  /* 0x00000005ff057290 */ /* 0x000fe400087fe4ff */
[----:B------:R-:W-:Y:S01]  /*3b0a0*/  MOV R8, UR4 ;  /* 0x0000000400087c02 */ /* 0x000fe20008000f00 */
[----:B------:R-:W-:-:S03]  /*3b0b0*/  UMOV UR4, URZ ;  /* 0x000000ff00047c82 */ /* 0x000fc60008000000 */
[----:B------:R-:W-:-:S07]  /*3b0c0*/  IMAD.U32 R9, RZ, RZ, UR5 ;  /* 0x00000005ff097e24 */ /* 0x000fce000f8e00ff */
.L_x_153:
[----:B------:R0:W2:Y:S04]  /*3b0d0*/  LDL.128 R4, [R0] ;  /* 0x0000000000047983 */ /* 0x0000a80000100c00 */
[----:B------:R-:W2:Y:S04]  /*3b0e0*/  LDG.E.CONSTANT R21, desc[UR6][R8.64+-0x8] ;  /* 0xfffff80608157981 */ /* 0x000ea8000c1e9900 */
[----:B------:R-:W3:Y:S04]  /*3b0f0*/  LDG.E.CONSTANT R22, desc[UR6][R8.64+-0x4] ;  /* 0xfffffc0608167981 */ /* 0x000ee8000c1e9900 */
[----:B------:R-:W4:Y:S04]  /*3b100*/  LDG.E.CONSTANT R23, desc[UR6][R8.64] ;  /* 0x0000000608177981 */ /* 0x000f28000c1e9900 */
[----:B------:R1:W5:Y:S01]  /*3b110*/  LDG.E.CONSTANT R24, desc[UR6][R8.64+0x4] ;  /* 0x0000040608187981 */ /* 0x000362000c1e9900 */
[C-C-:B------:R-:W-:Y:S01]  /*3b120*/  SHF.L.W.U32.HI R17, R12.reuse, 0x1a, R12.reuse ;  /* 0x0000001a0c117819 */ /* 0x140fe20000010e0c */
[----:B------:R-:W-:Y:S01]  /*3b130*/  UIADD3 UR4, UPT, UPT, UR4, 0x4, URZ ;  /* 0x0000000404047890 */ /* 0x000fe2000fffe0ff */
[--C-:B------:R-:W-:Y:S01]  /*3b140*/  SHF.L.W.U32.HI R18, R12, 0x15, R12.reuse ;  /* 0x000000150c127819 */ /* 0x100fe20000010e0c */
[----:B0-----:R-:W-:Y:S01]  /*3b150*/  VIADD R0, R0, 0x10 ;  /* 0x0000001000007836 */ /* 0x001fe20000000000 */
[----:B------:R-:W-:Y:S01]  /*3b160*/  SHF.L.W.U32.HI R19, R12, 0x7, R12 ;  /* 0x000000070c137819 */ /* 0x000fe20000010e0c */
[----:B------:R-:W-:-:S03]  /*3b170*/  UISETP.NE.AND UP0, UPT, UR4, 0x40, UPT ;  /* 0x000000400400788c */ /* 0x000fc6000bf05270 */
[----:B------:R-:W-:Y:S02]  /*3b180*/  LOP3.LUT R17, R19, R17, R18, 0x96, !PT ;  /* 0x0000001113117212 */ /* 0x000fe400078e9612 */
[----:B------:R-:W-:Y:S02]  /*3b190*/  LOP3.LUT R18, R11, R12, R3, 0xb8, !PT ;  /* 0x0000000c0b127212 */ /* 0x000fe400078eb803 */
[----:B-1----:R-:W-:Y:S02]  /*3b1a0*/  IADD3 R8, P0, PT, R8, 0x10, RZ ;  /* 0x0000001008087810 */ /* 0x002fe40007f1e0ff */
[----:B------:R-:W-:-:S03]  /*3b1b0*/  IADD3 R17, PT, PT, R17, R18, R10 ;  /* 0x0000001211117210 */ /* 0x000fc60007ffe00a */
[----:B------:R-:W-:Y:S01]  /*3b1c0*/  IMAD.X R9, RZ, RZ, R9, P0 ;  /* 0x000000ffff097224 */ /* 0x000fe200000e0609 */
[----:B--2---:R-:W-:-:S04]  /*3b1d0*/  IADD3 R4, PT, PT, R4, R17, R21 ;  /* 0x0000001104047210 */ /* 0x004fc80007ffe015 */
[----:B------:R-:W-:-:S04]  /*3b1e0*/  IADD3 R10, PT, PT, R4, R13, RZ ;  /* 0x0000000d040a7210 */ /* 0x000fc80007ffe0ff */
[C-C-:B------:R-:W-:Y:S02]  /*3b1f0*/  SHF.L.W.U32.HI R13, R10.reuse, 0x1a, R10.reuse ;  /* 0x0000001a0a0d7819 */ /* 0x140fe40000010e0a */
[C-C-:B------:R-:W-:Y:S02]  /*3b200*/  SHF.L.W.U32.HI R18, R10.reuse, 0x15, R10.reuse ;  /* 0x000000150a127819 */ /* 0x140fe40000010e0a */
[----:B------:R-:W-:Y:S02]  /*3b210*/  SHF.L.W.U32.HI R17, R10, 0x7, R10 ;  /* 0x000000070a117819 */ /* 0x000fe40000010e0a */
[----:B------:R-:W-:Y:S02]  /*3b220*/  LOP3.LUT R19, R3, R10, R12, 0xb8, !PT ;  /* 0x0000000a03137212 */ /* 0x000fe400078eb80c */
[----:B------:R-:W-:Y:S02]  /*3b230*/  LOP3.LUT R20, R17, R13, R18, 0x96, !PT ;  /* 0x0000000d11147212 */ /* 0x000fe400078e9612 */
[----:B------:R-:W-:-:S02]  /*3b240*/  SHF.L.W.U32.HI R13, R16, 0x1e, R16 ;  /* 0x0000001e100d7819 */ /* 0x000fc40000010e10 */
[C-C-:B------:R-:W-:Y:S02]  /*3b250*/  SHF.L.W.U32.HI R18, R16.reuse, 0x13, R16.reuse ;  /* 0x0000001310127819 */ /* 0x140fe40000010e10 */
[----:B------:R-:W-:Y:S02]  /*3b260*/  SHF.L.W.U32.HI R17, R16, 0xa, R16 ;  /* 0x0000000a10117819 */ /* 0x000fe40000010e10 */
[----:B------:R-:W-:Y:S02]  /*3b270*/  IADD3 R19, PT, PT, R20, R19, R11 ;  /* 0x0000001314137210 */ /* 0x000fe40007ffe00b */
[----:B------:R-:W-:Y:S02]  /*3b280*/  LOP3.LUT R13, R17, R13, R18, 0x96, !PT ;  /* 0x0000000d110d7212 */ /* 0x000fe400078e9612 */
[----:B------:R-:W-:Y:S02]  /*3b290*/  LOP3.LUT R11, R15, R14, R16, 0xe8, !PT ;  /* 0x0000000e0f0b7212 */ /* 0x000fe400078ee810 */
[----:B---3--:R-:W-:-:S02]  /*3b2a0*/  IADD3 R5, PT, PT, R5, R19, R22 ;  /* 0x0000001305057210 */ /* 0x008fc40007ffe016 */
[----:B------:R-:W-:-:S03]  /*3b2b0*/  IADD3 R13, PT, PT, R4, R13, R11 ;  /* 0x0000000d040d7210 */ /* 0x000fc60007ffe00b */
[----:B------:R-:W-:Y:S01]  /*3b2c0*/  IMAD.IADD R11, R5, 0x1, R14 ;  /* 0x00000001050b7824 */ /* 0x000fe200078e020e */
[C-C-:B------:R-:W-:Y:S02]  /*3b2d0*/  SHF.L.W.U32.HI R4, R13.reuse, 0x1e, R13.reuse ;  /* 0x0000001e0d047819 */ /* 0x140fe40000010e0d */
[C-C-:B------:R-:W-:Y:S02]  /*3b2e0*/  SHF.L.W.U32.HI R17, R13.reuse, 0x13, R13.reuse ;  /* 0x000000130d117819 */ /* 0x140fe40000010e0d */
[----:B------:R-:W-:Y:S02]  /*3b2f0*/  SHF.L.W.U32.HI R14, R13, 0xa, R13 ;  /* 0x0000000a0d0e7819 */ /* 0x000fe40000010e0d */
[C-C-:B------:R-:W-:Y:S02]  /*3b300*/  SHF.L.W.U32.HI R18, R11.reuse, 0x1a, R11.reuse ;  /* 0x0000001a0b127819 */ /* 0x140fe40000010e0b */
[C-C-:B------:R-:W-:Y:S02]  /*3b310*/  SHF.L.W.U32.HI R19, R11.reuse, 0x15, R11.reuse ;  /* 0x000000150b137819 */ /* 0x140fe40000010e0b */
[----:B------:R-:W-:-:S02]  /*3b320*/  SHF.L.W.U32.HI R20, R11, 0x7, R11 ;  /* 0x000000070b147819 */ /* 0x000fc40000010e0b */
[----:B------:R-:W-:Y:S02]  /*3b330*/  LOP3.LUT R14, R14, R4, R17, 0x96, !PT ;  /* 0x000000040e0e7212 */ /* 0x000fe400078e9611 */
[----:B------:R-:W-:Y:S02]  /*3b340*/  LOP3.LUT R18, R20, R18, R19, 0x96, !PT ;  /* 0x0000001214127212 */ /* 0x000fe400078e9613 */
[----:B------:R-:W-:Y:S02]  /*3b350*/  LOP3.LUT R17, R12, R11, R10, 0xb8, !PT ;  /* 0x0000000b0c117212 */ /* 0x000fe400078eb80a */
[----:B------:R-:W-:Y:S02]  /*3b360*/  LOP3.LUT R4, R16, R15, R13, 0xe8, !PT ;  /* 0x0000000f10047212 */ /* 0x000fe400078ee80d */
[----:B------:R-:W-:Y:S02]  /*3b370*/  IADD3 R17, PT, PT, R18, R17, R3 ;  /* 0x0000001112117210 */ /* 0x000fe40007ffe003 */
[----:B------:R-:W-:-:S02]  /*3b380*/  IADD3 R14, PT, PT, R5, R14, R4 ;  /* 0x0000000e050e7210 */ /* 0x000fc40007ffe004 */
[----:B----4-:R-:W-:Y:S02]  /*3b390*/  IADD3 R6, PT, PT, R6, R17, R23 ;  /* 0x0000001106067210 */ /* 0x010fe40007ffe017 */
[C-C-:B------:R-:W-:Y:S02]  /*3b3a0*/  SHF.L.W.U32.HI R4, R14.reuse, 0x1e, R14.reuse ;  /* 0x0000001e0e047819 */ /* 0x140fe40000010e0e */
[C-C-:B------:R-:W-:Y:S02]  /*3b3b0*/  SHF.L.W.U32.HI R5, R14.reuse, 0x13, R14.reuse ;  /* 0x000000130e057819 */ /* 0x140fe40000010e0e */
[----:B------:R-:W-:Y:S02]  /*3b3c0*/  SHF.L.W.U32.HI R17, R14, 0xa, R14 ;  /* 0x0000000a0e117819 */ /* 0x000fe40000010e0e */
[----:B------:R-:W-:Y:S02]  /*3b3d0*/  IADD3 R3, PT, PT, R6, R15, RZ ;  /* 0x0000000f06037210 */ /* 0x000fe40007ffe0ff */
[----:B------:R-:W-:-:S02]  /*3b3e0*/  LOP3.LUT R5, R17, R4, R5, 0x96, !PT ;  /* 0x0000000411057212 */ /* 0x000fc400078e9605 */
[C-C-:B------:R-:W-:Y:S02]  /*3b3f0*/  SHF.L.W.U32.HI R4, R3.reuse, 0x1a, R3.reuse ;  /* 0x0000001a03047819 */ /* 0x140fe40000010e03 */
[C-C-:B------:R-:W-:Y:S02]  /*3b400*/  SHF.L.W.U32.HI R17, R3.reuse, 0x15, R3.reuse ;  /* 0x0000001503117819 */ /* 0x140fe40000010e03 */
[----:B------:R-:W-:Y:S02]  /*3b410*/  SHF.L.W.U32.HI R18, R3, 0x7, R3 ;  /* 0x0000000703127819 */ /* 0x000fe40000010e03 */
[----:B------:R-:W-:Y:S02]  /*3b420*/  LOP3.LUT R15, R13, R16, R14, 0xe8, !PT ;  /* 0x000000100d0f7212 */ /* 0x000fe400078ee80e */
[----:B------:R-:W-:Y:S02]  /*3b430*/  LOP3.LUT R17, R18, R4, R17, 0x96, !PT ;  /* 0x0000000412117212 */ /* 0x000fe400078e9611 */
[----:B------:R-:W-:-:S02]  /*3b440*/  LOP3.LUT R4, R10, R3, R11, 0xb8, !PT ;  /* 0x000000030a047212 */ /* 0x000fc400078eb80b */
[----:B------:R-:W-:Y:S02]  /*3b450*/  IADD3 R15, PT, PT, R6, R5, R15 ;  /* 0x00000005060f7210 */ /* 0x000fe40007ffe00f */
[----:B------:R-:W-:Y:S02]  /*3b460*/  IADD3 R4, PT, PT, R17, R4, R12 ;  /* 0x0000000411047210 */ /* 0x000fe40007ffe00c */
[C-C-:B------:R-:W-:Y:S02]  /*3b470*/  SHF.L.W.U32.HI R5, R15.reuse, 0x1e, R15.reuse ;  /* 0x0000001e0f057819 */ /* 0x140fe40000010e0f */
[C-C-:B------:R-:W-:Y:S02]  /*3b480*/  SHF.L.W.U32.HI R6, R15.reuse, 0x13, R15.reuse ;  /* 0x000000130f067819 */ /* 0x140fe40000010e0f */
[----:B------:R-:W-:Y:S02]  /*3b490*/  SHF.L.W.U32.HI R18, R15, 0xa, R15 ;  /* 0x0000000a0f127819 */ /* 0x000fe40000010e0f */
[----:B-----5:R-:W-:-:S02]  /*3b4a0*/  IADD3 R7, PT, PT, R7, R4, R24 ;  /* 0x0000000407077210 */ /* 0x020fc40007ffe018 */
[----:B------:R-:W-:Y:S02]  /*3b4b0*/  LOP3.LUT R6, R18, R5, R6, 0x96, !PT ;  /* 0x0000000512067212 */ /* 0x000fe400078e9606 */
[----:B------:R-:W-:Y:S02]  /*3b4c0*/  LOP3.LUT R4, R14, R13, R15, 0xe8, !PT ;  /* 0x0000000d0e047212 */ /* 0x000fe400078ee80f */
[C---:B------:R-:W-:Y:S02]  /*3b4d0*/  IADD3 R12, PT, PT, R7.reuse, R16, RZ ;  /* 0x00000010070c7210 */ /* 0x040fe40007ffe0ff */
[----:B------:R-:W-:Y:S01]  /*3b4e0*/  IADD3 R16, PT, PT, R7, R6, R4 ;  /* 0x0000000607107210 */ /* 0x000fe20007ffe004 */
[----:B------:R-:W-:Y:S06]  /*3b4f0*/  BRA.U UP0, `(.L_x_153) ;  /* 0xfffffff900f47547 */ /* 0x000fec000b83ffff */
[----:B------:R-:W-:Y:S01]  /*3b500*/  IADD3 R0, PT, PT, R16, 0x6a09e667, RZ ;  /* 0x6a09e66710007810 */ /* 0x000fe20007ffe0ff */
[----:B------:R-:W-:Y:S01]  /*3b510*/  VIADD R6, R3, 0x9b05688c ;  /* 0x9b05688c03067836 */ /* 0x000fe20000000000 */
[----:B------:R-:W-:Y:S01]  /*3b520*/  IADD3 R3, PT, PT, R15, -0x4498517b, RZ ;  /* 0xbb67ae850f037810 */ /* 0x000fe20007ffe0ff */
[----:B------:R-:W-:Y:S01]  /*3b530*/  UMOV UR4, URZ ;  /* 0x000000ff00047c82 */ /* 0x000fe20008000000 */
[----:B------:R-:W-:Y:S02]  /*3b540*/  PRMT R0, R0, 0x123, RZ ;  /* 0x0000012300007816 */ /* 0x000fe400000000ff */
[----:B------:R-:W-:Y:S02]  /*3b550*/  PRMT R6, R6, 0x123, RZ ;  /* 0x0000012306067816 */ /* 0x000fe400000000ff */
[----:B------:R-:W-:Y:S01]  /*3b560*/  PRMT R3, R3, 0x123, RZ ;  /* 0x0000012303037816 */ /* 0x000fe200000000ff */
[----:B------:R-:W-:Y:S01]  /*3b570*/  VIADD R4, R0, 0xce8a4602 ;  /* 0xce8a460200047836 */ /* 0x000fe20000000000 */
[----:B------:R-:W-:Y:S01]  /*3b580*/  IADD3 R7, PT, PT, R10, 0x5be0cd19, RZ ;  /* 0x5be0cd190a077810 */ /* 0x000fe20007ffe0ff */
[----:B------:R-:W-:Y:S01]  /*3b590*/  VIADD R8, R6, 0xc81a035d ;  /* 0xc81a035d06087836 */ /* 0x000fe20000000000 */
[----:B------:R-:W-:-:S02]  /*3b5a0*/  IADD3 R5, PT, PT, R14, 0x3c6ef372, RZ ;  /* 0x3c6ef3720e057810 */ /* 0x000fc40007ffe0ff */
[----:B------:R-:W-:Y:S02]  /*3b5b0*/  LEA.HI R4, R4, R3, R4, 0xb ;  /* 0x0000000304047211 */ /* 0x000fe400078f5804 */
[----:B------:R-:W-:Y:S02]  /*3b5c0*/  PRMT R7, R7, 0x123, RZ ;  /* 0x0000012307077816 */ /* 0x000fe400000000ff */
[----:B------:R-:W-:Y:S01]  /*3b5d0*/  LEA.HI R10, R8, 0x24a7c34c, R8, 0x8 ;  /* 0x24a7c34c080a7811 */ /* 0x000fe200078f4008 */
[----:B------:R-:W-:Y:S01]  /*3b5e0*/  VIADD R8, R4, 0x2b1804f1 ;  /* 0x2b1804f104087836 */ /* 0x000fe20000000000 */
[----:B------:R-:W-:Y:S02]  /*3b5f0*/  PRMT R5, R5, 0x123, RZ ;  /* 0x0000012305057816 */ /* 0x000fe400000000ff */
[----:B------:R-:W-:Y:S02]  /*3b600*/  LEA.HI R10, R10, R7, R10, 0x9 ;  /* 0x000000070a0a7211 */ /* 0x000fe400078f480a */
[----:B------:R-:W-:-:S02]  /*3b610*/  LEA.HI R8, R8, R5, R8, 0xe ;  /* 0x0000000508087211 */ /* 0x000fc400078f7008 */
[----:B------:R-:W-:Y:S01]  /*3b620*/  IADD3 R4, PT, PT, R13, -0x5ab00ac6, RZ ;  /* 0xa54ff53a0d047810 */ /* 0x000fe20007ffe0ff */
[----:B------:R-:W-:Y:S01]  /*3b630*/  VIADD R9, R10, 0x710734d2 ;  /* 0x710734d20a097836 */ /* 0x000fe20000000000 */
[----:B------:R-:W-:Y:S02]  /*3b640*/  IADD3 R13, PT, PT, R8, 0x77777777, RZ ;  /* 0x77777777080d7810 */ /* 0x000fe40007ffe0ff */
[----:B------:R-:W-:Y:S02]  /*3b650*/  PRMT R4, R4, 0x123, RZ ;  /* 0x0000012304047816 */ /* 0x000fe400000000ff */
[----:B------:R-:W-:Y:S01]  /*3b660*/  LEA.HI R8, R9, R0, R9, 0x9 ;  /* 0x0000000009087211 */ /* 0x000fe200078f4809 */
[----:B------:R-:W-:Y:S01]  /*3b670*/  VIADD R9, R12, 0x510e527f ;  /* 0x510e527f0c097836 */ /* 0x000fe20000000000 */
[----:B------:R-:W-:Y:S02]  /*3b680*/  LEA.HI R13, R13, R4, R13, 0xf ;  /* 0x000000040d0d7211 */ /* 0x000fe400078f780d */
[----:B------:R-:W-:-:S02]  /*3b690*/  IADD3 R10, PT, PT, R8, 0x710734d2, RZ ;  /* 0x710734d2080a7810 */ /* 0x000fc40007ffe0ff */
[----:B------:R-:W-:Y:S01]  /*3b6a0*/  PRMT R9, R9, 0x123, RZ ;  /* 0x0000012309097816 */ /* 0x000fe200000000ff */
[----:B------:R-:W-:Y:S01]  /*3b6b0*/  VIADD R8, R13, 0x77777777 ;  /* 0x777777770d087836 */ /* 0x000fe20000000000 */
[----:B------:R-:W-:-:S04]  /*3b6c0*/  LEA.HI R10, R10, 0x710734d2, R10, 0xb ;  /* 0x710734d20a0a7811 */ /* 0x000fc800078f580a */
[----:B------:R-:W-:Y:S02]  /*3b6d0*/  LEA.HI R10, R10, R5, R10, 0xd ;  /* 0x000000050a0a7211 */ /* 0x000fe400078f680a */
[----:B------:R-:W-:-:S03]  /*3b6e0*/  LEA.HI R8, R8, R9, R8, 0xc ;  /* 0x0000000908087211 */ /* 0x000fc600078f6008 */
[----:B------:R-:W-:Y:S01]  /*3b6f0*/  VIADD R10, R10, 0x710734d2 ;  /* 0x710734d20a0a7836 */ /* 0x000fe20000000000 */
[----:B------:R-:W-:Y:S02]  /*3b700*/  IADD3 R13, PT, PT, R8, 0x77777777, RZ ;  /* 0x77777777080d7810 */ /* 0x000fe40007ffe0ff */
[----:B------:R-:W-:Y:S02]  /*3b710*/  IADD3 R8, PT, PT, R11, 0x1f83d9ab, RZ ;  /* 0x1f83d9ab0b087810 */ /* 0x000fe40007ffe0ff */
[----:B------:R-:W-:Y:S02]  /*3b720*/  LEA.HI R10, R10, 0x710734d2, R10, 0xf ;  /* 0x710734d20a0a7811 */ /* 0x000fe400078f780a */
[----:B------:R-:W-:Y:S02]  /*3b730*/  LEA.HI R13, R13, R6, R13, 0x5 ;  /* 0x000000060d0d7211 */ /* 0x000fe400078f280d */
[----:B------:R-:W-:Y:S02]  /*3b740*/  LEA.HI R10, R10, R9, R10, 0xf ;  /* 0x000000090a0a7211 */ /* 0x000fe400078f780a */
[----:B------:R-:W-:Y:S01]  /*3b750*/  PRMT R8, R8, 0x123, RZ ;  /* 0x0000012308087816 */ /* 0x000fe200000000ff */
[----:B------:R-:W-:Y:S01]  /*3b760*/  VIADD R13, R13, 0x77777777 ;  /* 0x777777770d0d7836 */ /* 0x000fe20000000000 */
[----:B------:R-:W-:-:S04]  /*3b770*/  IADD3 R11, PT, PT, R10, 0x710734d2, RZ ;  /* 0x710734d20a0b7810 */ /* 0x000fc80007ffe0ff */
[----:B------:R-:W-:Y:S02]  /*3b780*/  LEA.HI R11, R11, 0x710734d2, R11, 0x5 ;  /* 0x710734d20b0b7811 */ /* 0x000fe400078f280b */
[-C--:B------:R-:W-:Y:S02]  /*3b790*/  LEA.HI R13, R13, R8.reuse, R13, 0x8 ;  /* 0x000000080d0d7211 */ /* 0x080fe400078f400d */
[----:B------:R-:W-:-:S03]  /*3b7a0*/  LEA.HI R11, R11, R8, R11, 0x7 ;  /* 0x000000080b0b7211 */ /* 0x000fc600078f380b */
[----:B------:R-:W-:Y:S02]  /*3b7b0*/  VIADD R10, R13, 0x77777777 ;  /* 0x777777770d0a7836 */ /* 0x000fe40000000000 */
[----:B------:R-:W-:-:S03]  /*3b7c0*/  VIADD R11, R11, 0x710734d2 ;  /* 0x710734d20b0b7836 */ /* 0x000fc60000000000 */
[----:B------:R-:W-:Y:S02]  /*3b7d0*/  LEA.HI R10, R10, R7, R10, 0x7 ;  /* 0x000000070a0a7211 */ /* 0x000fe400078f380a */
[----:B------:R-:W-:Y:S02]  /*3b7e0*/  LEA.HI R11, R11, 0x710734d2, R11, 0x7 ;  /* 0x710734d20b0b7811 */ /* 0x000fe400078f380b */
[----:B------:R-:W-:Y:S02]  /*3b7f0*/  IADD3 R10, PT, PT, R10, 0x77777777, RZ ;  /* 0x777777770a0a7810 */ /* 0x000fe40007ffe0ff */
[----:B------:R-:W-:Y:S02]  /*3b800*/  LEA.HI R12, R11, 0x71073552, R11, 0x8 ;  /* 0x710735520b0c7811 */ /* 0x000fe400078f400b */
[----:B------:R-:W-:Y:S02]  /*3b810*/  LEA.HI R10, R10, 0x777777f7, R10, 0x9 ;  /* 0x777777f70a0a7811 */ /* 0x000fe400078f480a */
[----:B------:R-:W-:-:S02]  /*3b820*/  LEA.HI R12, R12, R3, R12, 0xb ;  /* 0x000000030c0c7211 */ /* 0x000fc400078f580c */
[----:B------:R-:W-:Y:S02]  /*3b830*/  LEA.HI R10, R10, 0x77777777, R10, 0xb ;  /* 0x777777770a0a7811 */ /* 0x000fe400078f580a */
[----:B------:R-:W-:Y:S02]  /*3b840*/  IADD3 R12, PT, PT, R12, 0x710734d2, RZ ;  /* 0x710734d20c0c7810 */ /* 0x000fe40007ffe0ff */
[----:B------:R-:W-:Y:S02]  /*3b850*/  LEA.HI R10, R10, 0x77777777, R10, 0xd ;  /* 0x777777770a0a7811 */ /* 0x000fe400078f680a */
[----:B------:R-:W-:Y:S02]  /*3b860*/  LEA.HI R11, R12, 0x710734d2, R12, 0xe ;  /* 0x710734d20c0b7811 */ /* 0x000fe400078f700c */
[----:B------:R-:W-:Y:S02]  /*3b870*/  LEA.HI R10, R10, 0x77777777, R10, 0xe ;  /* 0x777777770a0a7811 */ /* 0x000fe400078f700a */
[----:B------:R-:W-:-:S02]  /*3b880*/  LEA.HI R11, R11, R4, R11, 0xe ;  /* 0x000000040b0b7211 */ /* 0x000fc400078f700b */
[----:B------:R-:W-:-:S03]  /*3b890*/  LEA.HI R10, R10, 0x77777777, R10, 0xf ;  /* 0x777777770a0a7811 */ /* 0x000fc600078f780a */
[----:B------:R-:W-:Y:S01]  /*3b8a0*/  VIADD R11, R11, 0x710734d2 ;  /* 0x710734d20b0b7836 */ /* 0x000fe20000000000 */
[----:B------:R-:W-:-:S04]  /*3b8b0*/  LEA.HI R10, R10, 0x77777777, R10, 0x6 ;  /* 0x777777770a0a7811 */ /* 0x000fc800078f300a */
[----:B------:R-:W-:Y:S02]  /*3b8c0*/  LEA.HI R11, R11, 0x710734d2, R11, 0xc ;  /* 0x710734d20b0b7811 */ /* 0x000fe400078f600b */
[----:B------:R-:W-:Y:S02]  /*3b8d0*/  LEA.HI R10, R10, 0x77777877, R10, 0x7 ;  /* 0x777778770a0a7811 */ /* 0x000fe400078f380a */
[----:B------:R-:W-:Y:S02]  /*3b8e0*/  LEA.HI R11, R11, R8, R11, 0x6 ;  /* 0x000000080b0b7211 */ /* 0x000fe400078f300b */
[----:B------:R-:W-:-:S03]  /*3b8f0*/  LEA.HI R10, R10, 0x77777777, R10, 0x9 ;  /* 0x777777770a0a7811 */ /* 0x000fc600078f480a */
[----:B------:R-:W-:Y:S01]  /*3b900*/  VIADD R11, R11, 0xf508ae22 ;  /* 0xf508ae220b0b7836 */ /* 0x000fe20000000000 */
[----:B------:R-:W-:-:S04]  /*3b910*/  LEA.HI R10, R10, R7, R10, 0x8 ;  /* 0x000000070a0a7211 */ /* 0x000fc800078f400a */
[----:B------:R-:W-:Y:S02]  /*3b920*/  IADD3 R10, PT, PT, R10, 0x36fab0d, RZ ;  /* 0x036fab0d0a0a7810 */ /* 0x000fe40007ffe0ff */
[----:B------:R-:W-:Y:S02]  /*3b930*/  LEA.HI R11, R11, 0xf508ae22, R11, 0x9 ;  /* 0xf508ae220b0b7811 */ /* 0x000fe400078f480b */
[----:B------:R-:W-:Y:S02]  /*3b940*/  LEA.HI R10, R10, R9, R10, 0x7 ;  /* 0x000000090a0a7211 */ /* 0x000fe400078f380a */
[----:B------:R-:W-:Y:S02]  /*3b950*/  LEA.HI R11, R11, R4, R11, 0xd ;  /* 0x000000040b0b7211 */ /* 0x000fe400078f680b */
[----:B------:R-:W-:-:S03]  /*3b960*/  IADD3 R10, PT, PT, R10, 0x36fab0d, RZ ;  /* 0x036fab0d0a0a7810 */ /* 0x000fc60007ffe0ff */
[----:B------:R-:W-:Y:S01]  /*3b970*/  VIADD R12, R11, 0xf508ae22 ;  /* 0xf508ae220b0c7836 */ /* 0x000fe20000000000 */
[----:B------:R-:W-:-:S04]  /*3b980*/  LEA.HI R10, R10, 0x36fab0d, R10, 0x6 ;  /* 0x036fab0d0a0a7811 */ /* 0x000fc800078f300a */
[----:B------:R-:W-:Y:S02]  /*3b990*/  LEA.HI R12, R12, R7, R12, 0xf ;  /* 0x000000070c0c7211 */ /* 0x000fe400078f780c */
[----:B------:R-:W-:-:S03]  /*3b9a0*/  LEA.HI R10, R10, R3, R10, 0x8 ;  /* 0x000000030a0a7211 */ /* 0x000fc600078f400a */
[----:B------:R-:W-:Y:S01]  /*3b9b0*/  VIADD R13, R12, 0xf508ae22 ;  /* 0xf508ae220c0d7836 */ /* 0x000fe20000000000 */
[----:B------:R-:W-:-:S04]  /*3b9c0*/  IADD3 R10, PT, PT, R10, 0x36fab0d, RZ ;  /* 0x036fab0d0a0a7810 */ /* 0x000fc80007ffe0ff */
[----:B------:R-:W-:Y:S02]  /*3b9d0*/  LEA.HI R11, R10, 0x36fab0d, R10, 0xd ;  /* 0x036fab0d0a0b7811 */ /* 0x000fe400078f680a */
[----:B------:R-:W-:Y:S02]  /*3b9e0*/  LEA.HI R13, R13, R0, R13, 0x7 ;  /* 0x000000000d0d7211 */ /* 0x000fe400078f380d */
[----:B------:R-:W-:Y:S02]  /*3b9f0*/  LEA.HI R11, R11, R8, R11, 0xb ;  /* 0x000000080b0b7211 */ /* 0x000fe400078f580b */
[----:B------:R-:W-:-:S03]  /*3ba00*/  IADD3 R13, PT, PT, R13, -0xaf751de, RZ ;  /* 0xf508ae220d0d7810 */ /* 0x000fc60007ffe0ff */
[----:B------:R-:W-:Y:S01]  /*3ba10*/  VIADD R11, R11, 0x36fab0d ;  /* 0x036fab0d0b0b7836 */ /* 0x000fe20000000000 */
[----:B------:R-:W-:-:S04]  /*3ba20*/  LEA.HI R13, R13, 0xf508ae22, R13, 0xc ;  /* 0xf508ae220d0d7811 */ /* 0x000fc800078f600d */
[----:B------:R-:W-:Y:S02]  /*3ba30*/  LEA.HI R13, R13, R6, R13, 0x8 ;  /* 0x000000060d0d7211 */ /* 0x000fe400078f400d */
[----:B------:R-:W-:Y:S02]  /*3ba40*/  LEA.HI R11, R11, 0x36fab0d, R11, 0x9 ;  /* 0x036fab0d0b0b7811 */ /* 0x000fe400078f480b */
[----:B------:R-:W-:Y:S02]  /*3ba50*/  IADD3 R13, PT, PT, R13, -0xaf751de, RZ ;  /* 0xf508ae220d0d7810 */ /* 0x000fe40007ffe0ff */
[----:B------:R-:W-:Y:S02]  /*3ba60*/  LEA.HI R11, R11, R4, R11, 0x7 ;  /* 0x000000040b0b7211 */ /* 0x000fe400078f380b */
[----:B------:R-:W-:-:S03]  /*3ba70*/  LEA.HI R13, R13, 0xf508ae22, R13, 0x9 ;  /* 0xf508ae220d0d7811 */ /* 0x000fc600078f480d */
[----:B------:R-:W-:Y:S01]  /*3ba80*/  VIADD R11, R11, 0x36fab0d ;  /* 0x036fab0d0b0b7836 */ /* 0x000fe20000000000 */
[----:B------:R-:W-:-:S04]  /*3ba90*/  LEA.HI R13, R13, 0xf508af22, R13, 0xb ;  /* 0xf508af220d0d7811 */ /* 0x000fc800078f580d */
[----:B------:R-:W-:Y:S02]  /*3baa0*/  LEA.HI R11, R11, 0x36fab0d, R11, 0xf ;  /* 0x036fab0d0b0b7811 */ /* 0x000fe400078f780b */
[----:B------:R-:W-:Y:S02]  /*3bab0*/  LEA.HI R13, R13, 0xf508ae22, R13, 0x7 ;  /* 0xf508ae220d0d7811 */ /* 0x000fe400078f380d */
[----:B------:R-:W-:Y:S02]  /*3bac0*/  LEA.HI R11, R11, R0, R11, 0x7 ;  /* 0x000000000b0b7211 */ /* 0x000fe400078f380b */
[----:B------:R-:W-:Y:S02]  /*3bad0*/  LEA.HI R13, R13, 0xf508aea2, R13, 0x7 ;  /* 0xf508aea20d0d7811 */ /* 0x000fe400078f380d */
[----:B------:R-:W-:Y:S02]  /*3bae0*/  IADD3 R11, PT, PT, R11, 0x36fab0d, RZ ;  /* 0x036fab0d0b0b7810 */ /* 0x000fe40007ffe0ff */
[----:B------:R-:W-:-:S02]  /*3baf0*/  LEA.HI R10, R13, 0xf508ae22, R13, 0xc ;  /* 0xf508ae220d0a7811 */ /* 0x000fc400078f600d */
[----:B------:R-:W-:Y:S02]  /*3bb00*/  LEA.HI R11, R11, 0x36fab0d, R11, 0xc ;  /* 0x036fab0d0b0b7811 */ /* 0x000fe400078f600b */
[----:B------:R-:W-:Y:S02]  /*3bb10*/  LEA.HI R12, R10, R9, R10, 0x7 ;  /* 0x000000090a0c7211 */ /* 0x000fe400078f380a */
[----:B------:R-:W-:Y:S02]  /*3bb20*/  LEA.HI R11, R11, R6, R11, 0xf ;  /* 0x000000060b0b7211 */ /* 0x000fe400078f780b */
[----:B------:R-:W-:-:S03]  /*3bb30*/  IADD3 R12, PT, PT, R12, -0xaf751de, RZ ;  /* 0xf508ae220c0c7810 */ /* 0x000fc60007ffe0ff */
[----:B------:R-:W-:Y:S01]  /*3bb40*/  VIADD R10, R11, 0x36fab0d ;  /* 0x036fab0d0b0a7836 */ /* 0x000fe20000000000 */
[----:B------:R-:W-:-:S04]  /*3bb50*/  LEA.HI R12, R12, 0xf508ae22, R12, 0x6 ;  /* 0xf508ae220c0c7811 */ /* 0x000fc800078f300c */
[----:B------:R-:W-:Y:S02]  /*3bb60*/  LEA.HI R12, R12, R3, R12, 0xf ;  /* 0x000000030c0c7211 */ /* 0x000fe400078f780c */
[----:B------:R-:W-:Y:S02]  /*3bb70*/  LEA.HI R10, R10, R5, R10, 0x9 ;  /* 0x000000050a0a7211 */ /* 0x000fe400078f480a */
[----:B------:R-:W-:-:S03]  /*3bb80*/  IADD3 R12, PT, PT, R12, -0xaf751de, RZ ;  /* 0xf508ae220c0c7810 */ /* 0x000fc60007ffe0ff */
[----:B------:R-:W-:Y:S01]  /*3bb90*/  VIADD R10, R10, 0x36fab0d ;  /* 0x036fab0d0a0a7836 */ /* 0x000fe20000000000 */
[----:B------:R-:W-:-:S04]  /*3bba0*/  LEA.HI R12, R12, R5, R12, 0xd ;  /* 0x000000050c0c7211 */ /* 0x000fc800078f680c */
[----:B------:R-:W-:Y:S01]  /*3bbb0*/  LEA.HI R10, R10, 0x36fac0d, R10, 0xb ;  /* 0x036fac0d0a0a7811 */ /* 0x000fe200078f580a */
[----:B------:R-:W-:-:S03]  /*3bbc0*/  VIADD R12, R12, 0xf508ae22 ;  /* 0xf508ae220c0c7836 */ /* 0x000fc60000000000 */
[----:B------:R-:W-:Y:S02]  /*3bbd0*/  LEA.HI R10, R10, 0x36fab0d, R10, 0x7 ;  /* 0x036fab0d0a0a7811 */ /* 0x000fe400078f380a */
[----:B------:R-:W-:Y:S02]  /*3bbe0*/  LEA.HI R13, R12, 0x7da29368, R12, 0xb ;  /* 0x7da293680c0d7811 */ /* 0x000fe400078f580c */
[----:B------:R-:W-:Y:S02]  /*3bbf0*/  LEA.HI R11, R10, 0x36fab8d, R10, 0xd ;  /* 0x036fab8d0a0b7811 */ /* 0x000fe400078f680a */
[----:B------:R-:W-:Y:S02]  /*3bc00*/  LEA.HI R13, R13, R6, R13, 0x9 ;  /* 0x000000060d0d7211 */ /* 0x000fe400078f480d */
[----:B------:R-:W-:-:S03]  /*3bc10*/  LEA.HI R11, R11, R4, R11, 0xc ;  /* 0x000000040b0b7211 */ /* 0x000fc600078f600b */
[----:B------:R-:W-:Y:S01]  /*3bc20*/  VIADD R12, R13, 0x7da29368 ;  /* 0x7da293680d0c7836 */ /* 0x000fe20000000000 */
[----:B------:R-:W-:-:S04]  /*3bc30*/  IADD3 R11, PT, PT, R11, 0x7f0c4016, RZ ;  /* 0x7f0c40160b0b7810 */ /* 0x000fc80007ffe0ff */
[----:B------:R-:W-:Y:S02]  /*3bc40*/  LEA.HI R11, R11, 0x7f0c4016, R11, 0xb ;  /* 0x7f0c40160b0b7811 */ /* 0x000fe400078f580b */
[----:B------:R-:W-:Y:S02]  /*3bc50*/  LEA.HI R12, R12, R3, R12, 0x7 ;  /* 0x000000030c0c7211 */ /* 0x000fe400078f380c */
[----:B------:R-:W-:Y:S02]  /*3bc60*/  LEA.HI R10, R11, 0x7f0c4116, R11, 0xd ;  /* 0x7f0c41160b0a7811 */ /* 0x000fe400078f680b */
[----:B------:R-:W-:Y:S02]  /*3bc70*/  IADD3 R11, PT, PT, R12, 0x7da29368, RZ ;  /* 0x7da293680c0b7810 */ /* 0x000fe40007ffe0ff */
[----:B------:R-:W-:Y:S02]  /*3bc80*/  LEA.HI R10, R10, R9, R10, 0x6 ;  /* 0x000000090a0a7211 */ /* 0x000fe400078f300a */
[----:B------:R-:W-:-:S03]  /*3bc90*/  LEA.HI R11, R11, R4, R11, 0xf ;  /* 0x000000040b0b7211 */ /* 0x000fc600078f780b */
[----:B------:R-:W-:Y:S01]  /*3bca0*/  VIADD R10, R10, 0x7f0c4016 ;  /* 0x7f0c40160a0a7836 */ /* 0x000fe20000000000 */
[----:B------:R-:W-:-:S04]  /*3bcb0*/  IADD3 R12, PT, PT, R11, 0x7da29368, RZ ;  /* 0x7da293680b0c7810 */ /* 0x000fc80007ffe0ff */
[----:B------:R-:W-:Y:S02]  /*3bcc0*/  LEA.HI R12, R12, R7, R12, 0xb ;  /* 0x000000070c0c7211 */ /* 0x000fe400078f580c */
[----:B------:R-:W-:-:S03]  /*3bcd0*/  LEA.HI R10, R10, 0x7f0c4016, R10, 0x7 ;  /* 0x7f0c40160a0a7811 */ /* 0x000fc600078f380a */
[----:B------:R-:W-:Y:S01]  /*3bce0*/  VIADD R12, R12, 0x7da29368 ;  /* 0x7da293680c0c7836 */ /* 0x000fe20000000000 */
[----:B------:R-:W-:-:S04]  /*3bcf0*/  LEA.HI R10, R10, 0x7f0c4016, R10, 0xe ;  /* 0x7f0c40160a0a7811 */ /* 0x000fc800078f700a */
[----:B------:R-:W-:Y:S02]  /*3bd00*/  LEA.HI R10, R10, 0x7f0c4096, R10, 0x9 ;  /* 0x7f0c40960a0a7811 */ /* 0x000fe400078f480a */
[----:B------:R-:W-:Y:S02]  /*3bd10*/  LEA.HI R11, R12, 0x7da29468, R12, 0x8 ;  /* 0x7da294680c0b7811 */ /* 0x000fe400078f400c */
[----:B------:R-:W-:Y:S02]  /*3bd20*/  LEA.HI R10, R10, R3, R10, 0xd ;  /* 0x000000030a0a7211 */ /* 0x000fe400078f680a */
[----:B------:R-:W-:Y:S02]  /*3bd30*/  LEA.HI R11, R11, R8, R11, 0x6 ;  /* 0x000000080b0b7211 */ /* 0x000fe400078f300b */
[----:B------:R-:W-:-:S03]  /*3bd40*/  IADD3 R10, PT, PT, R10, 0x7f0c4016, RZ ;  /* 0x7f0c40160a0a7810 */ /* 0x000fc60007ffe0ff */
[----:B------:R-:W-:Y:S01]  /*3bd50*/  VIADD R11, R11, 0x7da29368 ;  /* 0x7da293680b0b7836 */ /* 0x000fe20000000000 */
[----:B------:R-:W-:-:S04]  /*3bd60*/  LEA.HI R10, R10, R5, R10, 0xf ;  /* 0x000000050a0a7211 */ /* 0x000fc800078f780a */
[----:B------:R-:W-:Y:S02]  /*3bd70*/  LEA.HI R11, R11, 0x7da29368, R11, 0x6 ;  /* 0x7da293680b0b7811 */ /* 0x000fe400078f300b */
[----:B------:R-:W-:Y:S02]  /*3bd80*/  IADD3 R10, PT, PT, R10, 0x7f0c4016, RZ ;  /* 0x7f0c40160a0a7810 */ /* 0x000fe40007ffe0ff */
[----:B------:R-:W-:Y:S02]  /*3bd90*/  LEA.HI R12, R11, 0x7da29368, R11, 0xe ;  /* 0x7da293680b0c7811 */ /* 0x000fe400078f700b */
[----:B------:R-:W-:Y:S02]  /*3bda0*/  LEA.HI R10, R10, R7, R10, 0xe ;  /* 0x000000070a0a7211 */ /* 0x000fe400078f700a */
[----:B------:R-:W-:-:S03]  /*3bdb0*/  LEA.HI R12, R12, 0x7da293e8, R12, 0xc ;  /* 0x7da293e80c0c7811 */ /* 0x000fc600078f600c */
[----:B------:R-:W-:Y:S01]  /*3bdc0*/  VIADD R11, R10, 0x7f0c4016 ;  /* 0x7f0c40160a0b7836 */ /* 0x000fe20000000000 */
[----:B------:R-:W-:-:S04]  /*3bdd0*/  LEA.HI R12, R12, 0x7da29368, R12, 0xd ;  /* 0x7da293680c0c7811 */ /* 0x000fc800078f680c */
[----:B------:R-:W-:Y:S02]  /*3bde0*/  LEA.HI R11, R11, R0, R11, 0x8 ;  /* 0x000000000b0b7211 */ /* 0x000fe400078f400b */
[----:B------:R-:W-:Y:S02]  /*3bdf0*/  LEA.HI R12, R12, R5, R12, 0x5 ;  /* 0x000000050c0c7211 */ /* 0x000fe400078f280c */
[----:B------:R-:W-:-:S03]  /*3be00*/  IADD3 R11, PT, PT, R11, 0x7f0c4016, RZ ;  /* 0x7f0c40160b0b7810 */ /* 0x000fc60007ffe0ff */
[----:B------:R-:W-:Y:S01]  /*3be10*/  VIADD R12, R12, 0x7da29368 ;  /* 0x7da293680c0c7836 */ /* 0x000fe20000000000 */
[----:B------:R-:W-:-:S04]  /*3be20*/  LEA.HI R11, R11, R8, R11, 0xd ;  /* 0x000000080b0b7211 */ /* 0x000fc800078f680b */
[----:B------:R-:W-:Y:S02]  /*3be30*/  LEA.HI R13, R12, 0x7da29368, R12, 0xe ;  /* 0x7da293680c0d7811 */ /* 0x000fe400078f700c */
[----:B------:R-:W-:Y:S02]  /*3be40*/  IADD3 R11, PT, PT, R11, 0x7f0c4016, RZ ;  /* 0x7f0c40160b0b7810 */ /* 0x000fe40007ffe0ff */
        /* <DEDUP_REMOVED lines=8> */
[----:B------:R-:W-:-:S04]  /*3bed0*/  LEA.HI R10, R11, 0x7f0c4016, R11, 0x7 ;  /* 0x7f0c40160b0a7811 */ /* 0x000fc800078f380b */
[----:B------:R-:W-:Y:S02]  /*3bee0*/  LEA.HI R12, R12, 0x7da29368, R12, 0x7 ;  /* 0x7da293680c0c7811 */ /* 0x000fe400078f380c */
[----:B------:R-:W-:Y:S02]  /*3bef0*/  LEA.HI R10, R10, R3, R10, 0x5 ;  /* 0x000000030a0a7211 */ /* 0x000fe400078f280a */
[----:B------:R-:W-:Y:S02]  /*3bf00*/  LEA.HI R11, R12, 0x235aa8dd, R12, 0x5 ;  /* 0x235aa8dd0c0b7811 */ /* 0x000fe400078f280c */
[----:B------:R-:W-:Y:S02]  /*3bf10*/  IADD3 R10, PT, PT, R10, 0x27d699da, RZ ;  /* 0x27d699da0a0a7810 */ /* 0x000fe40007ffe0ff */
[----:B------:R-:W-:Y:S02]  /*3bf20*/  LEA.HI R11, R11, R8, R11, 0xf ;  /* 0x000000080b0b7211 */ /* 0x000fe400078f780b */
[----:B------:R-:W-:-:S03]  /*3bf30*/  LEA.HI R10, R10, 0x27d699da, R10, 0xb ;  /* 0x27d699da0a0a7811 */ /* 0x000fc600078f580a */
[----:B------:R-:W-:Y:S01]  /*3bf40*/  VIADD R12, R11, 0x235aa85d ;  /* 0x235aa85d0b0c7836 */ /* 0x000fe20000000000 */
[----:B------:R-:W-:-:S04]  /*3bf50*/  LEA.HI R10, R10, 0x27d699da, R10, 0xc ;  /* 0x27d699da0a0a7811 */ /* 0x000fc800078f600a */
[----:B------:R-:W-:Y:S02]  /*3bf60*/  LEA.HI R12, R12, R9, R12, 0x5 ;  /* 0x000000090c0c7211 */ /* 0x000fe400078f280c */
[----:B------:R-:W-:Y:S02]  /*3bf70*/  LEA.HI R11, R10, 0x27d699da, R10, 0xe ;  /* 0x27d699da0a0b7811 */ /* 0x000fe400078f700a */
[----:B------:R-:W-:Y:S02]  /*3bf80*/  IADD3 R12, PT, PT, R12, 0x235aa85d, RZ ;  /* 0x235aa85d0c0c7810 */ /* 0x000fe40007ffe0ff */
[----:B------:R-:W-:Y:S02]  /*3bf90*/  LEA.HI R11, R11, R0, R11, 0xf ;  /* 0x000000000b0b7211 */ /* 0x000fe400078f780b */
[----:B------:R-:W-:-:S03]  /*3bfa0*/  LEA.HI R12, R12, R3, R12, 0x8 ;  /* 0x000000030c0c7211 */ /* 0x000fc600078f400c */
[----:B------:R-:W-:Y:S01]  /*3bfb0*/  VIADD R11, R11, 0x27d699da ;  /* 0x27d699da0b0b7836 */ /* 0x000fe20000000000 */
[----:B------:R-:W-:-:S04]  /*3bfc0*/  IADD3 R13, PT, PT, R12, 0x235aa85d, RZ ;  /* 0x235aa85d0c0d7810 */ /* 0x000fc80007ffe0ff */
[----:B------:R-:W-:Y:S02]  /*3bfd0*/  LEA.HI R11, R11, 0x27d69a5a, R11, 0xe ;  /* 0x27d69a5a0b0b7811 */ /* 0x000fe400078f700b */
[----:B------:R-:W-:Y:S02]  /*3bfe0*/  LEA.HI R13, R13, R4, R13, 0xb ;  /* 0x000000040d0d7211 */ /* 0x000fe400078f580d */
[----:B------:R-:W-:-:S03]  /*3bff0*/  LEA.HI R10, R11, 0x27d699da, R11, 0xf ;  /* 0x27d699da0b0a7811 */ /* 0x000fc600078f780b */
[----:B------:R-:W-:Y:S01]  /*3c000*/  VIADD R13, R13, 0x235aa85d ;  /* 0x235aa85d0d0d7836 */ /* 0x000fe20000000000 */
[----:B------:R-:W-:-:S04]  /*3c010*/  LEA.HI R10, R10, R9, R10, 0x9 ;  /* 0x000000090a0a7211 */ /* 0x000fc800078f480a */
[----:B------:R-:W-:Y:S02]  /*3c020*/  LEA.HI R13, R13, 0x235aa85d, R13, 0xe ;  /* 0x235aa85d0d0d7811 */ /* 0x000fe400078f700d */
[----:B------:R-:W-:Y:S02]  /*3c030*/  IADD3 R10, PT, PT, R10, 0x27d699da, RZ ;  /* 0x27d699da0a0a7810 */ /* 0x000fe40007ffe0ff */
[----:B------:R-:W-:Y:S02]  /*3c040*/  LEA.HI R13, R13, 0x235aa85d, R13, 0xe ;  /* 0x235aa85d0d0d7811 */ /* 0x000fe400078f700d */
[----:B------:R-:W-:Y:S02]  /*3c050*/  LEA.HI R11, R10, 0x27d699da, R10, 0x8 ;  /* 0x27d699da0a0b7811 */ /* 0x000fe400078f400a */
[----:B------:R-:W-:Y:S02]  /*3c060*/  LEA.HI R13, R13, R0, R13, 0x6 ;  /* 0x000000000d0d7211 */ /* 0x000fe400078f300d */
[----:B------:R-:W-:-:S03]  /*3c070*/  LEA.HI R11, R11, R4, R11, 0x9 ;  /* 0x000000040b0b7211 */ /* 0x000fc600078f480b */
[----:B------:R-:W-:Y:S01]  /*3c080*/  VIADD R13, R13, 0x235aa85d ;  /* 0x235aa85d0d0d7836 */ /* 0x000fe20000000000 */
[----:B------:R-:W-:-:S04]  /*3c090*/  IADD3 R10, PT, PT, R11, 0x27d699da, RZ ;  /* 0x27d699da0b0a7810 */ /* 0x000fc80007ffe0ff */
[----:B------:R-:W-:Y:S02]  /*3c0a0*/  LEA.HI R10, R10, R7, R10, 0xe ;  /* 0x000000070a0a7211 */ /* 0x000fe400078f700a */
[----:B------:R-:W-:Y:S02]  /*3c0b0*/  LEA.HI R13, R13, R6, R13, 0xe ;  /* 0x000000060d0d7211 */ /* 0x000fe400078f700d */
[----:B------:R-:W-:-:S03]  /*3c0c0*/  IADD3 R10, PT, PT, R10, 0x27d699da, RZ ;  /* 0x27d699da0a0a7810 */ /* 0x000fc60007ffe0ff */
[----:B------:R-:W-:Y:S01]  /*3c0d0*/  VIADD R13, R13, 0x235aa85d ;  /* 0x235aa85d0d0d7836 */ /* 0x000fe20000000000 */
[----:B------:R-:W-:-:S04]  /*3c0e0*/  LEA.HI R10, R10, 0x27d699da, R10, 0x5 ;  /* 0x27d699da0a0a7811 */ /* 0x000fc800078f280a */
[----:B------:R-:W-:Y:S02]  /*3c0f0*/  LEA.HI R12, R13, 0x235aa85d, R13, 0x6 ;  /* 0x235aa85d0d0c7811 */ /* 0x000fe400078f300d */
[----:B------:R-:W-:Y:S02]  /*3c100*/  LEA.HI R11, R10, 0x27d69ada, R10, 0x6 ;  /* 0x27d69ada0a0b7811 */ /* 0x000fe400078f300a */
        /* <DEDUP_REMOVED lines=13> */
[----:B------:R-:W-:Y:S02]  /*3c1e0*/  LEA.HI R10, R10, R9, R10, 0xc ;  /* 0x000000090a0a7211 */ /* 0x000fe400078f600a */
[----:B------:R-:W-:Y:S02]  /*3c1f0*/  LEA.HI R12, R12, 0x235aa95d, R12, 0xf ;  /* 0x235aa95d0c0c7811 */ /* 0x000fe400078f780c */
[----:B------:R-:W-:Y:S02]  /*3c200*/  IADD3 R11, PT, PT, R10, -0x364759c6, RZ ;  /* 0xc9b8a63a0a0b7810 */ /* 0x000fe40007ffe0ff */
        /* <DEDUP_REMOVED lines=10> */
[----:B------:R-:W-:Y:S01]  /*3c2b0*/  LEA.HI R10, R11, 0xc9b8a63a, R11, 0x5 ;  /* 0xc9b8a63a0b0a7811 */ /* 0x000fe200078f280b */
[----:B------:R-:W-:Y:S01]  /*3c2c0*/  IMAD.MOV.U32 R11, RZ, RZ, 0x1f ;  /* 0x0000001fff0b7424 */ /* 0x000fe200078e00ff */
[----:B------:R-:W-:Y:S02]  /*3c2d0*/  IADD3 R9, PT, PT, R9, 0x77777777, RZ ;  /* 0x7777777709097810 */ /* 0x000fe40007ffe0ff */
[----:B------:R-:W-:Y:S02]  /*3c2e0*/  LEA.HI R10, R10, R7, R10, 0xb ;  /* 0x000000070a0a7211 */ /* 0x000fe400078f580a */
[----:B------:R-:W-:-:S03]  /*3c2f0*/  LEA.HI R6, R9, R6, R9, 0xc ;  /* 0x0000000609067211 */ /* 0x000fc600078f6009 */
[----:B------:R-:W-:Y:S01]  /*3c300*/  VIADD R10, R10, 0xc9b8a63a ;  /* 0xc9b8a63a0a0a7836 */ /* 0x000fe20000000000 */
[----:B------:R-:W-:-:S04]  /*3c310*/  IADD3 R6, PT, PT, R6, 0x77777777, RZ ;  /* 0x7777777706067810 */ /* 0x000fc80007ffe0ff */
[----:B------:R-:W-:Y:S02]  /*3c320*/  LEA.HI R10, R10, 0xc9b8a63a, R10, 0x6 ;  /* 0xc9b8a63a0a0a7811 */ /* 0x000fe400078f300a */
[----:B------:R-:W-:Y:S02]  /*3c330*/  LEA.HI R6, R6, 0x777777f7, R6, 0x5 ;  /* 0x777777f706067811 */ /* 0x000fe400078f2806 */
[----:B------:R-:W-:Y:S02]  /*3c340*/  LEA.HI R10, R10, R5, R10, 0x8 ;  /* 0x000000050a0a7211 */ /* 0x000fe400078f400a */
[----:B------:R-:W-:-:S03]  /*3c350*/  LEA.HI R6, R6, R7, R6, 0xe ;  /* 0x0000000706067211 */ /* 0x000fc600078f7006 */
[----:B------:R-:W-:Y:S01]  /*3c360*/  VIADD R10, R10, 0xc9b8a63a ;  /* 0xc9b8a63a0a0a7836 */ /* 0x000fe20000000000 */
[----:B------:R-:W-:Y:S02]  /*3c370*/  IADD3 R9, PT, PT, R6, 0x77777777, RZ ;  /* 0x7777777706097810 */ /* 0x000fe40007ffe0ff */
[----:B------:R-:W0:Y:S02]  /*3c380*/  LDC.64 R6, c[0x0][0x390] ;  /* 0x0000e400ff067b82 */ /* 0x000e240000000a00 */
[----:B------:R-:W-:Y:S02]  /*3c390*/  LEA.HI R9, R9, R8, R9, 0x6 ;  /* 0x0000000809097211 */ /* 0x000fe400078f3009 */
[----:B------:R-:W-:-:S03]  /*3c3a0*/  LEA.HI R10, R10, 0xc9b8a63a, R10, 0xd ;  /* 0xc9b8a63a0a0a7811 */ /* 0x000fc600078f680a */
[----:B------:R-:W-:Y:S01]  /*3c3b0*/  VIADD R12, R9, 0x77777777 ;  /* 0x77777777090c7836 */ /* 0x000fe20000000000 */
[----:B------:R-:W-:-:S04]  /*3c3c0*/  LEA.HI R10, R10, 0xc9b8a73a, R10, 0xc ;  /* 0xc9b8a73a0a0a7811 */ /* 0x000fc800078f600a */
[----:B------:R-:W-:Y:S01]  /*3c3d0*/  LEA.HI R3, R10, R3, R10, 0x5 ;  /* 0x000000030a037211 */ /* 0x000fe200078f280a */
[----:B------:R-:W-:Y:S01]  /*3c3e0*/  HFMA2 R10, -RZ, RZ, 0, 7.927417755126953125e-06 ;  /* 0x00000085ff0a7431 */ /* 0x000fe200000001ff */
[----:B------:R-:W-:Y:S02]  /*3c3f0*/  LEA.HI R5, R12, R5, R12, 0x8 ;  /* 0x000000050c057211 */ /* 0x000fe400078f400c */
[----:B------:R-:W-:Y:S02]  /*3c400*/  IADD3 R3, PT, PT, R3, -0x364759c6, RZ ;  /* 0xc9b8a63a03037810 */ /* 0x000fe40007ffe0ff */
[----:B------:R-:W-:Y:S01]  /*3c410*/  MOV R12, 0xb9 ;  /* 0x000000b9000c7802 */ /* 0x000fe20000000f00 */
[----:B------:R-:W-:Y:S01]  /*3c420*/  VIADD R5, R5, 0x77777777 ;  /* 0x7777777705057836 */ /* 0x000fe20000000000 */
[----:B------:R-:W-:-:S04]  /*3c430*/  LEA.HI R3, R3, R4, R3, 0xc ;  /* 0x0000000403037211 */ /* 0x000fc800078f6003 */
[----:B------:R-:W-:Y:S02]  /*3c440*/  LEA.HI R5, R5, 0x77777777, R5, 0xd ;  /* 0x7777777705057811 */ /* 0x000fe400078f6805 */
[----:B------:R-:W-:Y:S02]  /*3c450*/  IADD3 R3, PT, PT, R3, -0x364759c6, RZ ;  /* 0xc9b8a63a03037810 */ /* 0x000fe40007ffe0ff */
[----:B------:R-:W-:Y:S02]  /*3c460*/  LEA.HI R9, R5, 0x77777877, R5, 0x6 ;  /* 0x7777787705097811 */ /* 0x000fe400078f3005 */
[----:B------:R-:W-:Y:S01]  /*3c470*/  LEA.HI R5, R3, 0xc9b8a6ba, R3, 0xd ;  /* 0xc9b8a6ba03057811 */ /* 0x000fe200078f6803 */
[----:B0-----:R-:W-:Y:S01]  /*3c480*/  IMAD.WIDE.U32 R2, R2, 0x14, R6 ;  /* 0x0000001402027825 */ /* 0x001fe200078e0006 */
[----:B------:R-:W-:Y:S02]  /*3c490*/  LEA.HI R0, R9, R0, R9, 0x5 ;  /* 0x0000000009007211 */ /* 0x000fe400078f2809 */
[----:B------:R-:W-:Y:S01]  /*3c4a0*/  LEA.HI R5, R5, 0xc9b8a63a, R5, 0xe ;  /* 0xc9b8a63a05057811 */ /* 0x000fe200078f7005 */
[----:B------:R-:W-:Y:S01]  /*3c4b0*/  IMAD.MOV.U32 R6, RZ, RZ, 0xfd ;  /* 0x000000fdff067424 */ /* 0x000fe200078e00ff */
[----:B------:R-:W-:Y:S01]  /*3c4c0*/  IADD3 R7, PT, PT, R0, 0x77777777, RZ ;  /* 0x7777777700077810 */ /* 0x000fe20007ffe0ff */
[----:B------:R-:W-:Y:S01]  /*3c4d0*/  VIADD R3, R3, UR4 ;  /* 0x0000000403037c36 */ /* 0x000fe20008000000 */
[----:B------:R-:W-:Y:S01]  /*3c4e0*/  LEA.HI R5, R5, R8, R5, 0xb ;  /* 0x0000000805057211 */ /* 0x000fe200078f5805 */
[----:B------:R-:W-:Y:S01]  /*3c4f0*/  HFMA2 R8, -RZ, RZ, 0, 1.31130218505859375e-05 ;  /* 0x000000dcff087431 */ /* 0x000fe200000001ff */
[----:B------:R-:W-:Y:S01]  /*3c500*/  LEA.HI R4, R7, R4, R7, 0xf ;  /* 0x0000000407047211 */ /* 0x000fe200078f7807 */
[----:B------:R-:W-:Y:S01]  /*3c510*/  IMAD.MOV.U32 R9, RZ, RZ, 0xea ;  /* 0x000000eaff097424 */ /* 0x000fe200078e00ff */
[----:B------:R-:W-:Y:S01]  /*3c520*/  PRMT R0, R6, 0x7610, R0 ;  /* 0x0000761006007816 */ /* 0x000fe20000000000 */
[----:B------:R-:W-:Y:S01]  /*3c530*/  VIADD R5, R5, 0xc9b8a63a ;  /* 0xc9b8a63a05057836 */ /* 0x000fe20000000000 */
[----:B------:R-:W-:Y:S01]  /*3c540*/  IADD3 R4, PT, PT, R4, 0x77777777, RZ ;  /* 0x7777777704047810 */ /* 0x000fe20007ffe0ff */
[----:B------:R-:W-:Y:S01]  /*3c550*/  IMAD.MOV.U32 R7, RZ, RZ, 0xba ;  /* 0x000000baff077424 */ /* 0x000fe200078e00ff */
[----:B------:R0:W-:Y:S02]  /*3c560*/  STG.E.U8 desc[UR6][R2.64+0x4], R9 ;  /* 0x0000040902007986 */ /* 0x0001e4000c101106 */
[----:B------:R-:W-:-:S02]  /*3c570*/  LEA.HI R4, R4, 0x77777777, R4, 0xd ;  /* 0x7777777704047811 */ /* 0x000fc400078f6804 */
[----:B------:R-:W-:Y:S01]  /*3c580*/  LEA.HI R5, R5, 0xc9b8a63a, R5, 0x8 ;  /* 0xc9b8a63a05057811 */ /* 0x000fe200078f4005 */
[----:B------:R1:W-:Y:S01]  /*3c590*/  STG.E.U8 desc[UR6][R2.64], R0 ;  /* 0x0000000002007986 */ /* 0x0003e2000c101106 */
[----:B------:R-:W-:Y:S02]  /*3c5a0*/  LEA.HI R4, R4, 0x77777777, R4, 0xb ;  /* 0x7777777704047811 */ /* 0x000fe400078f5804 */
[----:B------:R-:W-:Y:S01]  /*3c5b0*/  LEA.HI R5, R5, 0xc9b8a63a, R5, 0x5 ;  /* 0xc9b8a63a05057811 */ /* 0x000fe200078f2805 */
[----:B------:R2:W-:Y:S01]  /*3c5c0*/  STG.E.U8 desc[UR6][R2.64+0x2], R7 ;  /* 0x0000020702007986 */ /* 0x0005e2000c101106 */
[----:B------:R-:W-:Y:S01]  /*3c5d0*/  PRMT R6, R8, 0x7610, R6 ;  /* 0x0000761008067816 */ /* 0x000fe20000000006 */
[----:B0-----:R-:W-:Y:S01]  /*3c5e0*/  HFMA2 R9, -RZ, RZ, 0, 1.2218952178955078125e-05 ;  /* 0x000000cdff097431 */ /* 0x001fe200000001ff */
[----:B------:R-:W-:Y:S01]  /*3c5f0*/  MOV R8, 0x98 ;  /* 0x0000009800087802 */ /* 0x000fe20000000f00 */
[----:B------:R0:W-:Y:S01]  /*3c600*/  STG.E.U8 desc[UR6][R2.64+0x5], R10 ;  /* 0x0000050a02007986 */ /* 0x0001e2000c101106 */
[----:B------:R-:W-:-:S02]  /*3c610*/  LEA.HI R5, R5, 0xc3d2e1ef, R5, 0x6 ;  /* 0xc3d2e1ef05057811 */ /* 0x000fc400078f3005 */
[----:B-1----:R-:W-:Y:S01]  /*3c620*/  PRMT R0, R11, 0x7610, R0 ;  /* 0x000076100b007816 */ /* 0x002fe20000000000 */
[----:B------:R-:W-:Y:S01]  /*3c630*/  IMAD.MOV.U32 R11, RZ, RZ, 0x88 ;  /* 0x00000088ff0b7424 */ /* 0x000fe200078e00ff */
[----:B------:R1:W-:Y:S01]  /*3c640*/  STG.E.U8 desc[UR6][R2.64+0x1], R6 ;  /* 0x0000010602007986 */ /* 0x0003e2000c101106 */
[--C-:B------:R-:W-:Y:S02]  /*3c650*/  SHF.R.U32.HI R15, RZ, 0x8, R5.reuse ;  /* 0x00000008ff0f7819 */ /* 0x100fe40000011605 */
[----:B--2---:R-:W-:Y:S01]  /*3c660*/  LEA.HI R7, R4, 0x3096fd62, R4, 0xb ;  /* 0x3096fd6204077811 */ /* 0x004fe200078f5804 */
[----:B------:R2:W-:Y:S01]  /*3c670*/  STG.E.U8 desc[UR6][R2.64+0x6], R0 ;  /* 0x0000060002007986 */ /* 0x0005e2000c101106 */
[----:B------:R-:W-:Y:S02]  /*3c680*/  SHF.R.U32.HI R17, RZ, 0x10, R5 ;  /* 0x00000010ff117819 */ /* 0x000fe40000011605 */
[----:B0-----:R-:W-:Y:S01]  /*3c690*/  MOV R10, 0xef ;  /* 0x000000ef000a7802 */ /* 0x001fe20000000f00 */
[----:B------:R0:W-:Y:S01]  /*3c6a0*/  STG.E.U8 desc[UR6][R2.64+0x3], R8 ;  /* 0x0000030802007986 */ /* 0x0001e2000c101106 */
[----:B------:R-:W-:-:S02]  /*3c6b0*/  SHF.R.U32.HI R13, RZ, 0x18, R7 ;  /* 0x00000018ff0d7819 */ /* 0x000fc40000011607 */
[----:B------:R-:W-:Y:S01]  /*3c6c0*/  PRMT R4, R10, 0x7610, R4 ;  /* 0x000076100a047816 */ /* 0x000fe20000000004 */
[----:B------:R3:W-:Y:S01]  /*3c6d0*/  STG.E.U8 desc[UR6][R2.64+0x10], R11 ;  /* 0x0000100b02007986 */ /* 0x0007e2000c101106 */
[----:B-1----:R-:W-:Y:S02]  /*3c6e0*/  PRMT R6, R12, 0x7610, R6 ;  /* 0x000076100c067816 */ /* 0x002fe40000000006 */
[----:B------:R-:W-:Y:S01]  /*3c6f0*/  SHF.R.U32.HI R19, RZ, 0x18, R5 ;  /* 0x00000018ff137819 */ /* 0x000fe20000011605 */
[----:B------:R-:W-:Y:S01]  /*3c700*/  STG.E.U8 desc[UR6][R2.64+0x13], R4 ;  /* 0x0000130402007986 */ /* 0x000fe2000c101106 */
[----:B--2---:R-:W-:Y:S02]  /*3c710*/  PRMT R0, R9, 0x7610, R0 ;  /* 0x0000761009007816 */ /* 0x004fe40000000000 */
[--C-:B------:R-:W-:Y:S01]  /*3c720*/  SHF.R.U32.HI R9, RZ, 0x8, R7.reuse ;  /* 0x00000008ff097819 */ /* 0x100fe20000011607 */
[----:B0-----:R-:W-:Y:S01]  /*3c730*/  IMAD.MOV.U32 R8, RZ, RZ, 0xab ;  /* 0x000000abff087424 */ /* 0x001fe200078e00ff */
[----:B------:R-:W-:Y:S01]  /*3c740*/  STG.E.U8 desc[UR6][R2.64+0x7], R6 ;  /* 0x0000070602007986 */ /* 0x000fe2000c101106 */
[----:B---3--:R-:W-:-:S03]  /*3c750*/  SHF.R.U32.HI R11, RZ, 0x10, R7 ;  /* 0x00000010ff0b7819 */ /* 0x008fc60000011607 */
        /* <DEDUP_REMOVED lines=9> */
[----:B------:R-:W-:Y:S01]  /*3c7f0*/  STG.E.U8 desc[UR6][R2.64+0xf], R19 ;  /* 0x00000f1302007986 */ /* 0x000fe2000c101106 */
[----:B------:R-:W-:Y:S05]  /*3c800*/  EXIT ;  /* 0x000000000000794d */ /* 0x000fea0003800000 */
.L_x_154:
[----:B------:R-:W-:-:S00]  /*3c810*/  BRA `(.L_x_154) ;  /* 0xfffffffc00fc7947 */ /* 0x000fc0000383ffff */
[----:B------:R-:W-:-:S00]  /*3c820*/  NOP ;  /* 0x0000000000007918 */ /* 0x000fc00000000000 */
        /* <DEDUP_REMOVED lines=13> */
.L_x_155:


//--------------------- .nv.global.init           --------------------------
	.section	.nv.global.init,"aw",@progbits
	.align	4
.nv.global.init:
	.type		K256,@object
	.size		K256,(.L_2 - K256)
K256:
        /*0000*/ 	.byte	0x98, 0x2f, 0x8a, 0x42, 0x91, 0x44, 0x37, 0x71, 0xcf, 0xfb, 0xc0, 0xb5, 0xa5, 0xdb, 0xb5, 0xe9
        /* <DEDUP_REMOVED lines=15> */
.L_2:


//--------------------- .nv.shared.reserved.0     --------------------------
	.section	.nv.shared.reserved.0,"aw",@nobits
	.weak		__nv_reservedSMEM_offset_0_alias
	.size		__nv_reservedSMEM_offset_0_alias, 0, 64
	.other		__nv_reservedSMEM_offset_0_alias,@"STO_CUDA_RESERVED_SHARED STV_DEFAULT"
__nv_reservedSMEM_offset_0_alias:
	.zero		0
	.zero		64


//--------------------- .nv.constant0._Z18pubkey_hash_kernelPKhPhS1_m --------------------------
	.section	.nv.constant0._Z18pubkey_hash_kernelPKhPhS1_m,"a",@progbits
	.sectionflags	@""
	.align	4
.nv.constant0._Z18pubkey_hash_kernelPKhPhS1_m:
	.zero		928


//--------------------- SYMBOLS --------------------------

	.type		.nv.reservedSmem.offset0,@object
	.size		.nv.reservedSmem.offset0,0x4
